def matmul_kernel(
    a_ptr,
    b_ptr,
    c_ptr,
    M,
    N,
    K,
    stride_am,
    stride_ak,
    stride_bk,
    stride_bn,
    stride_cm,
    stride_cn,
    BLOCK_M: tl.constexpr,
    BLOCK_N: tl.constexpr,
    BLOCK_K: tl.constexpr,
    GROUP_M: tl.constexpr,
):
    pid = tl.program_id(axis=0)
    num_pid_m = tl.cdiv(M, BLOCK_M)
    num_pid_n = tl.cdiv(N, BLOCK_N)
    num_pid_in_group = GROUP_M * num_pid_n
    group_id = pid // num_pid_in_group
    first_pid_m = group_id * GROUP_M
    group_size_m = min(num_pid_m - first_pid_m, GROUP_M)
    pid_m = first_pid_m + ((pid % num_pid_in_group) % group_size_m)
    pid_n = (pid % num_pid_in_group) // group_size_m

    offs_am = (pid_m * BLOCK_M + tl.arange(0, BLOCK_M)) % M
    offs_bn = (pid_n * BLOCK_N + tl.arange(0, BLOCK_N)) % N
    offs_k = tl.arange(0, BLOCK_K)
    a_ptrs = a_ptr + offs_am[:, None] * stride_am + offs_k[None, :] * stride_ak
    b_ptrs = b_ptr + offs_k[:, None] * stride_bk + offs_bn[None, :] * stride_bn

    acc = tl.zeros((BLOCK_M, BLOCK_N), dtype=tl.float32)
    for kk in range(0, tl.cdiv(K, BLOCK_K)):
        a = tl.load(a_ptrs, mask=offs_k[None, :] < K - kk * BLOCK_K, other=0.0)
        b = tl.load(b_ptrs, mask=offs_k[:, None] < K - kk * BLOCK_K, other=0.0)
        acc = tl.dot(a, b, acc)
        a_ptrs += BLOCK_K * stride_ak
        b_ptrs += BLOCK_K * stride_bk

    c = acc.to(c_ptr.dtype.element_ty)
    offs_cm = pid_m * BLOCK_M + tl.arange(0, BLOCK_M)
    offs_cn = pid_n * BLOCK_N + tl.arange(0, BLOCK_N)
    c_ptrs = c_ptr + offs_cm[:, None] * stride_cm + offs_cn[None, :] * stride_cn
    mask = (offs_cm[:, None] < M) & (offs_cn[None, :] < N)
    tl.store(c_ptrs, c, mask=mask)

# config = {"BLOCK_K": 64, "BLOCK_M": 256, "BLOCK_N": 128, "GROUP_M": 1, "arch": "sm_100", "dtype": "fp8e5m2", "num_ctas": 1, "num_stages": 3, "num_warps": 4}
# arch = sm_100


// ===== COMPILED SASS (sm_100a) =====

	.target	sm_100a

	.elftype	@"ET_EXEC"


//--------------------- .note.nv.tkinfo           --------------------------
	.section	.note.nv.tkinfo,"",@"SHT_NOTE"
	.sectionflags	@"SHF_NOTE_NV_TKINFO"
	.tkinfo
        /*0018*/ 	.word	0x00000081
        /*0030*/ 	.string	""
        /*0030*/ 	.string	"ptxas-blackwell"
        /*0030*/ 	.string	"Cuda compilation tools, release 12.9, V12.9.86"
        /*0030*/ 	.string	"Build cuda_12.9.r12.9/compiler.36037853_0"
        /*0030*/ 	.string	"-v  -suppress-debug-info  -lineinfo  -arch sm_100a "



//--------------------- .note.nv.cuver            --------------------------
	.section	.note.nv.cuver,"",@"SHT_NOTE"
	.sectionflags	@"SHF_NOTE_NV_CUVER"
        /*0018*/ 	.short	0x0001
        /*001a*/ 	.short	0x0064
        /*001c*/ 	.short	0x0001
        /*001e*/ 	.short	0x0000
        /*0020*/ 	.short	0x0001
        /*0022*/ 	.short	0x0000


//--------------------- .nv.info                  --------------------------
	.section	.nv.info,"",@"SHT_CUDA_INFO"
	.align	4


	//----- nvinfo : EIATTR_REGCOUNT
	.align		4
        /*0000*/ 	.byte	0x04, 0x2f
        /*0002*/ 	.short	(.L_4 - .L_3)
	.align		4
.L_3:
        /*0004*/ 	.word	index@(matmul_kernel)
        /*0008*/ 	.word	0x00000060


	//----- nvinfo : EIATTR_FRAME_SIZE
	.align		4
.L_4:
        /*000c*/ 	.byte	0x04, 0x11
        /*000e*/ 	.short	(.L_6 - .L_5)
	.align		4
.L_5:
        /*0010*/ 	.word	index@($__internal_2_$__cuda_sm10x_tcgen05_guardrail_trap_unallocated_columns_being_dealloced)
        /*0014*/ 	.word	0x000008d0


	//----- nvinfo : EIATTR_FRAME_SIZE
	.align		4
.L_6:
        /*0018*/ 	.byte	0x04, 0x11
        /*001a*/ 	.short	(.L_8 - .L_7)
	.align		4
.L_7:
        /*001c*/ 	.word	index@($__internal_1_$__cuda_sm10x_tcgen05_guardrail_trap_phase_invalid_during_alloc)
        /*0020*/ 	.word	0x000008d0


	//----- nvinfo : EIATTR_FRAME_SIZE
	.align		4
.L_8:
        /*0024*/ 	.byte	0x04, 0x11
        /*0026*/ 	.short	(.L_10 - .L_9)
	.align		4
.L_9:
        /*0028*/ 	.word	index@($__internal_0_$__cuda_sm10x_tcgen05_guardrail_trap_col_being_dealloced_not_returned_by_alloc)
        /*002c*/ 	.word	0x000008d0


	//----- nvinfo : EIATTR_FRAME_SIZE
	.align		4
.L_10:
        /*0030*/ 	.byte	0x04, 0x11
        /*0032*/ 	.short	(.L_12 - .L_11)
	.align		4
.L_11:
        /*0034*/ 	.word	index@(matmul_kernel)
        /*0038*/ 	.word	0x000008d0


	//----- nvinfo : EIATTR_MIN_STACK_SIZE
	.align		4
.L_12:
        /*003c*/ 	.byte	0x04, 0x12
        /*003e*/ 	.short	(.L_14 - .L_13)
	.align		4
.L_13:
        /*0040*/ 	.word	index@(matmul_kernel)
        /*0044*/ 	.word	0x000008d0
.L_14:


//--------------------- .nv.info.matmul_kernel    --------------------------
	.section	.nv.info.matmul_kernel,"",@"SHT_CUDA_INFO"
	.sectionflags	@""
	.align	4


	//----- nvinfo : EIATTR_CUDA_API_VERSION
	.align		4
        /*0000*/ 	.byte	0x04, 0x37
        /*0002*/ 	.short	(.L_16 - .L_15)
.L_15:
        /*0004*/ 	.word	0x00000081


	//----- nvinfo : EIATTR_KPARAM_INFO
	.align		4
.L_16:
        /*0008*/ 	.byte	0x04, 0x17
        /*000a*/ 	.short	(.L_18 - .L_17)
.L_17:
        /*000c*/ 	.word	0x00000000
        /*0010*/ 	.short	0x000d
        /*0012*/ 	.short	0x0048
        /*0014*/ 	.byte	0x00, 0xf4, 0x21, 0x00


	//----- nvinfo : EIATTR_KPARAM_INFO
	.align		4
.L_18:
        /*0018*/ 	.byte	0x04, 0x17
        /*001a*/ 	.short	(.L_20 - .L_19)
.L_19:
        /*001c*/ 	.word	0x00000000
        /*0020*/ 	.short	0x000c
        /*0022*/ 	.short	0x0040
        /*0024*/ 	.byte	0x00, 0xf4, 0x21, 0x00


	//----- nvinfo : EIATTR_KPARAM_INFO
	.align		4
.L_20:
        /*0028*/ 	.byte	0x04, 0x17
        /*002a*/ 	.short	(.L_22 - .L_21)
.L_21:
        /*002c*/ 	.word	0x00000000
        /*0030*/ 	.short	0x000b
        /*0032*/ 	.short	0x0038
        /*0034*/ 	.byte	0x00, 0xf0, 0x11, 0x00


	//----- nvinfo : EIATTR_KPARAM_INFO
	.align		4
.L_22:
        /*0038*/ 	.byte	0x04, 0x17
        /*003a*/ 	.short	(.L_24 - .L_23)
.L_23:
        /*003c*/ 	.word	0x00000000
        /*0040*/ 	.short	0x000a
        /*0042*/ 	.short	0x0034
        /*0044*/ 	.byte	0x00, 0xf0, 0x11, 0x00


	//----- nvinfo : EIATTR_KPARAM_INFO
	.align		4
.L_24:
        /*0048*/ 	.byte	0x04, 0x17
        /*004a*/ 	.short	(.L_26 - .L_25)
.L_25:
        /*004c*/ 	.word	0x00000000
        /*0050*/ 	.short	0x0009
        /*0052*/ 	.short	0x0030
        /*0054*/ 	.byte	0x00, 0xf0, 0x11, 0x00


	//----- nvinfo : EIATTR_KPARAM_INFO
	.align		4
.L_26:
        /*0058*/ 	.byte	0x04, 0x17
        /*005a*/ 	.short	(.L_28 - .L_27)
.L_27:
        /*005c*/ 	.word	0x00000000
        /*0060*/ 	.short	0x0008
        /*0062*/ 	.short	0x002c
        /*0064*/ 	.byte	0x00, 0xf0, 0x11, 0x00


	//----- nvinfo : EIATTR_KPARAM_INFO
	.align		4
.L_28:
        /*0068*/ 	.byte	0x04, 0x17
        /*006a*/ 	.short	(.L_30 - .L_29)
.L_29:
        /*006c*/ 	.word	0x00000000
        /*0070*/ 	.short	0x0007
        /*0072*/ 	.short	0x0028
        /*0074*/ 	.byte	0x00, 0xf0, 0x11, 0x00


	//----- nvinfo : EIATTR_KPARAM_INFO
	.align		4
.L_30:
        /*0078*/ 	.byte	0x04, 0x17
        /*007a*/ 	.short	(.L_32 - .L_31)
.L_31:
        /*007c*/ 	.word	0x00000000
        /*0080*/ 	.short	0x0006
        /*0082*/ 	.short	0x0024
        /*0084*/ 	.byte	0x00, 0xf0, 0x11, 0x00


	//----- nvinfo : EIATTR_KPARAM_INFO
	.align		4
.L_32:
        /*0088*/ 	.byte	0x04, 0x17
        /*008a*/ 	.short	(.L_34 - .L_33)
.L_33:
        /*008c*/ 	.word	0x00000000
        /*0090*/ 	.short	0x0005
        /*0092*/ 	.short	0x0020
        /*0094*/ 	.byte	0x00, 0xf0, 0x11, 0x00


	//----- nvinfo : EIATTR_KPARAM_INFO
	.align		4
.L_34:
        /*0098*/ 	.byte	0x04, 0x17
        /*009a*/ 	.short	(.L_36 - .L_35)
.L_35:
        /*009c*/ 	.word	0x00000000
        /*00a0*/ 	.short	0x0004
        /*00a2*/ 	.short	0x001c
        /*00a4*/ 	.byte	0x00, 0xf0, 0x11, 0x00


	//----- nvinfo : EIATTR_KPARAM_INFO
	.align		4
.L_36:
        /*00a8*/ 	.byte	0x04, 0x17
        /*00aa*/ 	.short	(.L_38 - .L_37)
.L_37:
        /*00ac*/ 	.word	0x00000000
        /*00b0*/ 	.short	0x0003
        /*00b2*/ 	.short	0x0018
        /*00b4*/ 	.byte	0x00, 0xf0, 0x11, 0x00


	//----- nvinfo : EIATTR_KPARAM_INFO
	.align		4
.L_38:
        /*00b8*/ 	.byte	0x04, 0x17
        /*00ba*/ 	.short	(.L_40 - .L_39)
.L_39:
        /*00bc*/ 	.word	0x00000000
        /*00c0*/ 	.short	0x0002
        /*00c2*/ 	.short	0x0010
        /*00c4*/ 	.byte	0x00, 0xf4, 0x21, 0x00


	//----- nvinfo : EIATTR_KPARAM_INFO
	.align		4
.L_40:
        /*00c8*/ 	.byte	0x04, 0x17
        /*00ca*/ 	.short	(.L_42 - .L_41)
.L_41:
        /*00cc*/ 	.word	0x00000000
        /*00d0*/ 	.short	0x0001
        /*00d2*/ 	.short	0x0008
        /*00d4*/ 	.byte	0x00, 0xf4, 0x21, 0x00


	//----- nvinfo : EIATTR_KPARAM_INFO
	.align		4
.L_42:
        /*00d8*/ 	.byte	0x04, 0x17
        /*00da*/ 	.short	(.L_44 - .L_43)
.L_43:
        /*00dc*/ 	.word	0x00000000
        /*00e0*/ 	.short	0x0000
        /*00e2*/ 	.short	0x0000
        /*00e4*/ 	.byte	0x00, 0xf4, 0x21, 0x00


	//----- nvinfo : EIATTR_AT_ENTRY_FRAGMENTS
	.align		4
.L_44:
        /*00e8*/ 	.byte	0x04, 0x4f
        /*00ea*/ 	.short	(.L_46 - .L_45)


	//   ....[0]....
.L_45:
        /*00ec*/ 	.word	0x00000004


	//----- nvinfo : EIATTR_RESERVED_SMEM_USED
	.align		4
.L_46:
        /*00f0*/ 	.byte	0x01, 0x41
	.zero		2


	//----- nvinfo : EIATTR_SPARSE_MMA_MASK
	.align		4
        /*00f4*/ 	.byte	0x03, 0x50
        /*00f6*/ 	.short	0x0000


	//----- nvinfo : EIATTR_TCGEN05_1CTA_USED
	.align		4
        /*00f8*/ 	.byte	0x01, 0x51
	.zero		2


	//----- nvinfo : EIATTR_MAXREG_COUNT
	.align		4
        /*00fc*/ 	.byte	0x03, 0x1b
        /*00fe*/ 	.short	0x00ff


	//----- nvinfo : EIATTR_NUM_BARRIERS
	.align		4
        /*0100*/ 	.byte	0x02, 0x4c
        /*0102*/ 	.byte	0x01
	.zero		1


	//----- nvinfo : EIATTR_ANNOTATIONS
	.align		4
        /*0104*/ 	.byte	0x04, 0x55
        /*0106*/ 	.short	(.L_48 - .L_47)


	//   ....[0]....
.L_47:
        /*0108*/ 	.word	0x00000001
        /*010c*/ 	.byte	0xf0, 0x03, 0x00, 0x00, 0x01, 0x00, 0x00, 0x00, 0xe0, 0x09, 0x00, 0x00, 0x01, 0x00, 0x00, 0x00
        /* <DEDUP_REMOVED lines=1448> */
        /*5b9c*/ 	.byte	0x60, 0x62, 0x02, 0x00, 0x01, 0x00, 0x00, 0x00, 0x70, 0x62, 0x02, 0x00


	//----- nvinfo : EIATTR_INT_WARP_WIDE_INSTR_OFFSETS
	.align		4
.L_48:
        /*5ba8*/ 	.byte	0x04, 0x31
        /*5baa*/ 	.short	(.L_50 - .L_49)


	//   ....[0]....
.L_49:
        /*5bac*/ 	.word	0x00003aa0


	//   ....[1]....
        /*5bb0*/ 	.word	0x00003ab0


	//   ....[2]....
        /*5bb4*/ 	.word	0x0000b180


	//   ....[3]....
        /*5bb8*/ 	.word	0x000268f0


	//   ....[4]....
        /*5bbc*/ 	.word	0x00026940


	//----- nvinfo : EIATTR_COOP_GROUP_MASK_REGIDS
	.align		4
.L_50:
        /*5bc0*/ 	.byte	0x04, 0x29
        /*5bc2*/ 	.short	(.L_52 - .L_51)


	//   ....[0]....
.L_51:
        /*5bc4*/ 	.word	0xffffffff


	//   ....[1]....
        /*5bc8*/ 	.word	0xffffffff


	//   ....[2]....
        /*5bcc*/ 	.word	0xffffffff


	//   ....[3]....
        /*5bd0*/ 	.word	0xffffffff


	//----- nvinfo : EIATTR_COOP_GROUP_INSTR_OFFSETS
	.align		4
.L_52:
        /*5bd4*/ 	.byte	0x04, 0x28
        /*5bd6*/ 	.short	(.L_54 - .L_53)


	//   ....[0]....
.L_53:
        /*5bd8*/ 	.word	0x00000070


	//   ....[1]....
        /*5bdc*/ 	.word	0x00000330


	//   ....[2]....
        /*5be0*/ 	.word	0x00026780


	//   ....[3]....
        /*5be4*/ 	.word	0x000269f0


	//----- nvinfo : EIATTR_VRC_CTA_INIT_COUNT
	.align		4
.L_54:
        /*5be8*/ 	.byte	0x02, 0x4a
        /*5bea*/ 	.byte	0x80
	.zero		1


	//----- nvinfo : EIATTR_MBARRIER_INSTR_OFFSETS
	.align		4
        /*5bec*/ 	.byte	0x04, 0x39
        /*5bee*/ 	.short	(.L_56 - .L_55)


	//   ....[0]....
.L_55:
        /*5bf0*/ 	.word	0x00004460
        /*5bf4*/ 	.word	0x000000ff
        /*5bf8*/ 	.word	0x00000000
        /*5bfc*/ 	.short	0x0100
        /*5bfe*/ 	.byte	0x0b
	.zero		1


	//   ....[1]....
        /*5c00*/ 	.word	0x0000b1c0
        /*5c04*/ 	.word	0x000000ff
        /*5c08*/ 	.word	0x0000c008
        /*5c0c*/ 	.short	0x0100
        /*5c0e*/ 	.byte	0x09
	.zero		1


	//   ....[2]....
        /*5c10*/ 	.word	0x00014380
        /*5c14*/ 	.word	0x000000ff
        /*5c18*/ 	.word	0x00000000
        /*5c1c*/ 	.short	0x010a
        /*5c1e*/ 	.byte	0x0b
	.zero		1


	//   ....[3]....
        /*5c20*/ 	.word	0x0001b800
        /*5c24*/ 	.word	0x000000ff
        /*5c28*/ 	.word	0x00000000
        /*5c2c*/ 	.short	0x010a
        /*5c2e*/ 	.byte	0x0b
	.zero		1


	//   ....[4]....
        /*5c30*/ 	.word	0x0001b980
        /*5c34*/ 	.word	0x000000ff
        /*5c38*/ 	.word	0x0000c000
        /*5c3c*/ 	.short	0x0108
        /*5c3e*/ 	.byte	0x09
	.zero		1


	//   ....[5]....
        /*5c40*/ 	.word	0x0001baa0
        /*5c44*/ 	.word	0x000000ff
        /*5c48*/ 	.word	0x0000c008
        /*5c4c*/ 	.short	0x0108
        /*5c4e*/ 	.byte	0x09
	.zero		1


	//   ....[6]....
        /*5c50*/ 	.word	0x00026a10
        /*5c54*/ 	.word	0x000000ff
        /*5c58*/ 	.word	0x00000000
        /*5c5c*/ 	.short	0x010a
        /*5c5e*/ 	.byte	0x0b
	.zero		1


	//   ....[7]....
        /*5c60*/ 	.word	0x00026a40
        /*5c64*/ 	.word	0x000000ff
        /*5c68*/ 	.word	0x00000000
        /*5c6c*/ 	.short	0x010a
        /*5c6e*/ 	.byte	0x0b
	.zero		1


	//----- nvinfo : EIATTR_NUM_MBARRIERS
	.align		4
.L_56:
        /*5c70*/ 	.byte	0x03, 0x38
        /*5c72*/ 	.short	0x0002


	//----- nvinfo : EIATTR_EXIT_INSTR_OFFSETS
	.align		4
        /*5c74*/ 	.byte	0x04, 0x1c
        /*5c76*/ 	.short	(.L_58 - .L_57)


	//   ....[0]....
.L_57:
        /*5c78*/ 	.word	0x00026a00


	//----- nvinfo : EIATTR_REQNTID
	.align		4
.L_58:
        /*5c7c*/ 	.byte	0x04, 0x10
        /*5c7e*/ 	.short	(.L_60 - .L_59)
.L_59:
        /*5c80*/ 	.word	0x00000080
        /*5c84*/ 	.word	0x00000001
        /*5c88*/ 	.word	0x00000001


	//----- nvinfo : EIATTR_CRS_STACK_SIZE
	.align		4
.L_60:
        /*5c8c*/ 	.byte	0x04, 0x1e
        /*5c8e*/ 	.short	(.L_62 - .L_61)
.L_61:
        /*5c90*/ 	.word	0x00000000


	//----- nvinfo : EIATTR_CBANK_PARAM_SIZE
	.align		4
.L_62:
        /*5c94*/ 	.byte	0x03, 0x19
        /*5c96*/ 	.short	0x0050


	//----- nvinfo : EIATTR_PARAM_CBANK
	.align		4
        /*5c98*/ 	.byte	0x04, 0x0a
        /*5c9a*/ 	.short	(.L_64 - .L_63)
	.align		4
.L_63:
        /*5c9c*/ 	.word	index@(.nv.constant0.matmul_kernel)
        /*5ca0*/ 	.short	0x0380
        /*5ca2*/ 	.short	0x0050


	//----- nvinfo : EIATTR_SW_WAR
	.align		4
.L_64:
        /*5ca4*/ 	.byte	0x04, 0x36
        /*5ca6*/ 	.short	(.L_66 - .L_65)
.L_65:
        /*5ca8*/ 	.word	0x00000008
.L_66:


//--------------------- .nv.compat                --------------------------
	.section	.nv.compat,"",@"SHT_CUDA_COMPAT_INFO"
	.align	4
        /*0000*/ 	.byte	0x02, 0x02, 0x02, 0x00, 0x02, 0x05, 0x05, 0x00, 0x02, 0x03, 0x00, 0x00, 0x02, 0x06, 0x01, 0x00


//--------------------- .nv.callgraph             --------------------------
	.section	.nv.callgraph,"",@"SHT_CUDA_CALLGRAPH"
	.align	4
	.sectionentsize	8
	.align		4
        /*0000*/ 	.word	0x00000000
	.align		4
        /*0004*/ 	.word	0xffffffff
	.align		4
        /*0008*/ 	.word	0x00000000
	.align		4
        /*000c*/ 	.word	0xfffffffe
	.align		4
        /*0010*/ 	.word	0x00000000
	.align		4
        /*0014*/ 	.word	0xfffffffd
	.align		4
        /*0018*/ 	.word	0x00000000
	.align		4
        /*001c*/ 	.word	0xfffffffc


//--------------------- .text.matmul_kernel       --------------------------
	.section	.text.matmul_kernel,"ax",@progbits
	.align	128
        .global         matmul_kernel
        .type           matmul_kernel,@function
        .size           matmul_kernel,(.L_x_20 - matmul_kernel)
        .other          matmul_kernel,@"STO_CUDA_ENTRY STV_DEFAULT"
matmul_kernel:
.text.matmul_kernel:
[----:B------:R-:W0:Y:S01]  /*0000*/  LDC R1, c[0x0][0x37c] ;  /* 0x0000df00ff017b82 */ /* 0x000e220000000800 */
[----:B------:R-:W1:Y:S01]  /*0010*/  S2R R0, SR_TID.X ;  /* 0x0000000000007919 */ /* 0x000e620000002100 */
[----:B0-----:R-:W-:Y:S01]  /*0020*/  VIADD R1, R1, 0xfffff730 ;  /* 0xfffff73001017836 */ /* 0x001fe20000000000 */
[----:B-1----:R-:W-:-:S13]  /*0030*/  ISETP.GE.U32.AND P0, PT, R0, 0x20, PT ;  /* 0x000000200000780c */ /* 0x002fda0003f06070 */
[----:B------:R-:W-:Y:S02]  /*0040*/  VOTEU.ANY UP0, P0 ;  /* 0x0000000000ff7886 */ /* 0x000fe40000000100 */
[----:B------:R-:W-:Y:S05]  /*0050*/  BRA.U UP0, `(.L_x_0) ;  /* 0x0000000100b87547 */ /* 0x000fea000b800000 */
[----:B------:R-:W0:Y:S01]  /*0060*/  S2UR UR6, SR_CgaCtaId ;  /* 0x00000000000679c3 */ /* 0x000e220000008800 */
[----:B------:R-:W-:Y:S01]  /*0070*/  NOP ;  /* 0x0000000000007918 */ /* 0x000fe20000000000 */
[----:B------:R-:W-:Y:S02]  /*0080*/  UMOV UR4, 0x40 ;  /* 0x0000004000047882 */ /* 0x000fe40000000000 */
[----:B0-----:R-:W-:-:S09]  /*0090*/  ULEA UR4, UR6, UR4, 0x18 ;  /* 0x0000000406047291 */ /* 0x001fd2000f8ec0ff */
[----:B------:R-:W0:Y:S01]  /*00a0*/  LDS.U8 R0, [UR4] ;  /* 0x00000004ff007984 */ /* 0x000e220008000000 */
[----:B------:R-:W-:Y:S02]  /*00b0*/  UMOV UR4, 0x400 ;  /* 0x0000040000047882 */ /* 0x000fe40000000000 */
[----:B------:R-:W-:Y:S01]  /*00c0*/  ULEA UR4, UR6, UR4, 0x18 ;  /* 0x0000000406047291 */ /* 0x000fe2000f8ec0ff */
[----:B0-----:R-:W-:-:S13]  /*00d0*/  ISETP.NE.AND P0, PT, R0, RZ, PT ;  /* 0x000000ff0000720c */ /* 0x001fda0003f05270 */
[----:B------:R-:W-:Y:S05]  /*00e0*/  @P0 BRA `(.L_x_1) ;  /* 0x00000000007c0947 */ /* 0x000fea0003800000 */
[----:B------:R-:W-:-:S13]  /*00f0*/  ELECT P0, URZ, PT ;  /* 0x0000000000ff782f */ /* 0x000fda0003800000 */
[----:B------:R-:W-:Y:S05]  /*0100*/  @!P0 BRA `(.L_x_2) ;  /* 0x0000000000848947 */ /* 0x000fea0003800000 */
[----:B------:R-:W-:Y:S01]  /*0110*/  UMOV UR5, 0x8 ;  /* 0x0000000800057882 */ /* 0x000fe20000000000 */
[----:B------:R-:W-:Y:S02]  /*0120*/  IMAD.MOV.U32 R4, RZ, RZ, 0x1 ;  /* 0x00000001ff047424 */ /* 0x000fe400078e00ff */
[----:B------:R-:W-:Y:S02]  /*0130*/  IMAD.MOV.U32 R5, RZ, RZ, 0xff ;  /* 0x000000ffff057424 */ /* 0x000fe400078e00ff */
[----:B------:R-:W-:Y:S04]  /*0140*/  DEPBAR.LE SB0, 0x36 ;  /* 0x00008d800000791a */ /* 0x000fe80000000000 */
[----:B------:R-:W0:Y:S02]  /*0150*/  UTCATOMSWS.FIND_AND_SET.ALIGN UP1, UR5, UR5 ;  /* 0x00000005000575e3 */ /* 0x000e240008020800 */
[----:B0-----:R-:W-:-:S04]  /*0160*/  PLOP3.LUT P0, PT, PT, PT, UP1, 0x80, 0x8 ;  /* 0x000000000008781c */ /* 0x001fc80003f0f018 */
[----:B------:R-:W-:-:S04]  /*0170*/  SEL R0, RZ, 0xffffffff, !P0 ;  /* 0xffffffffff007807 */ /* 0x000fc80004000000 */
[----:B------:R-:W-:Y:S01]  /*0180*/  ISETP.NE.AND P0, PT, R0, RZ, PT ;  /* 0x000000ff0000720c */ /* 0x000fe20003f05270 */
[----:B------:R-:W-:-:S12]  /*0190*/  IMAD.U32 R0, RZ, RZ, UR5 ;  /* 0x00000005ff007e24 */ /* 0x000fd8000f8e00ff */
[----:B------:R-:W-:Y:S05]  /*01a0*/  @P0 BRA `(.L_x_3) ;  /* 0x0000000000240947 */ /* 0x000fea0003800000 */
.L_x_4:
[----:B------:R-:W-:Y:S05]  /*01b0*/  NANOSLEEP 0x64 ;  /* 0x000000640000795d */ /* 0x000fea0003800000 */
[----:B------:R-:W-:-:S05]  /*01c0*/  UMOV UR5, 0x8 ;  /* 0x0000000800057882 */ /* 0x000fca0000000000 */
[----:B------:R-:W-:Y:S04]  /*01d0*/  DEPBAR.LE SB0, 0x36 ;  /* 0x00008d800000791a */ /* 0x000fe80000000000 */
[----:B------:R-:W0:Y:S02]  /*01e0*/  UTCATOMSWS.FIND_AND_SET.ALIGN UP1, UR5, UR5 ;  /* 0x00000005000575e3 */ /* 0x000e240008020800 */
[----:B0-----:R-:W-:-:S04]  /*01f0*/  PLOP3.LUT P0, PT, PT, PT, UP1, 0x80, 0x8 ;  /* 0x000000000008781c */ /* 0x001fc80003f0f018 */
[----:B------:R-:W-:-:S04]  /*0200*/  SEL R0, RZ, 0xffffffff, !P0 ;  /* 0xffffffffff007807 */ /* 0x000fc80004000000 */
[----:B------:R-:W-:Y:S01]  /*0210*/  ISETP.NE.AND P0, PT, R0, RZ, PT ;  /* 0x000000ff0000720c */ /* 0x000fe20003f05270 */
[----:B------:R-:W-:-:S12]  /*0220*/  IMAD.U32 R0, RZ, RZ, UR5 ;  /* 0x00000005ff007e24 */ /* 0x000fd8000f8e00ff */
[----:B------:R-:W-:Y:S05]  /*0230*/  @!P0 BRA `(.L_x_4) ;  /* 0xfffffffc00dc8947 */ /* 0x000fea000383ffff */
.L_x_3:
[C---:B------:R-:W-:Y:S01]  /*0240*/  VIADD R3, R0.reuse, 0x10 ;  /* 0x0000001000037836 */ /* 0x040fe20000000000 */
[----:B------:R-:W-:Y:S01]  /*0250*/  UMOV UR5, 0x50 ;  /* 0x0000005000057882 */ /* 0x000fe20000000000 */
[----:B------:R-:W-:Y:S01]  /*0260*/  SHF.L.U32 R2, R5, R0, RZ ;  /* 0x0000000005027219 */ /* 0x000fe200000006ff */
[----:B------:R-:W-:Y:S01]  /*0270*/  ULEA UR5, UR6, UR5, 0x18 ;  /* 0x0000000506057291 */ /* 0x000fe2000f8ec0ff */
[----:B------:R-:W-:Y:S01]  /*0280*/  IMAD.SHL.U32 R0, R0, 0x20, RZ ;  /* 0x0000002000007824 */ /* 0x000fe200078e00ff */
[----:B------:R-:W-:-:S04]  /*0290*/  SHF.L.U32 R3, R4, R3, RZ ;  /* 0x0000000304037219 */ /* 0x000fc800000006ff */
[----:B------:R-:W-:-:S05]  /*02a0*/  LOP3.LUT R2, R3, R2, RZ, 0xfc, !PT ;  /* 0x0000000203027212 */ /* 0x000fca00078efcff */
[----:B------:R0:W-:Y:S04]  /*02b0*/  ATOMS.OR RZ, [UR5], R2 ;  /* 0x00000002ffff798c */ /* 0x0001e8000b000005 */
[----:B------:R0:W-:Y:S01]  /*02c0*/  STS [UR4], R0 ;  /* 0x00000000ff007988 */ /* 0x0001e20008000804 */
[----:B------:R-:W-:Y:S05]  /*02d0*/  BRA `(.L_x_2) ;  /* 0x0000000000107947 */ /* 0x000fea0003800000 */
.L_x_1:
[----:B------:R-:W-:Y:S01]  /*02e0*/  IMAD.MOV.U32 R0, RZ, RZ, -0x1 ;  /* 0xffffffffff007424 */ /* 0x000fe200078e00ff */
[----:B------:R-:W-:-:S04]  /*02f0*/  MOV R2, 0x320 ;  /* 0x0000032000027802 */ /* 0x000fc80000000f00 */
[----:B------:R0:W-:Y:S03]  /*0300*/  STS [UR4], R0 ;  /* 0x00000000ff007988 */ /* 0x0001e60008000804 */
[----:B0-----:R-:W-:Y:S05]  /*0310*/  CALL.REL.NOINC `($__internal_1_$__cuda_sm10x_tcgen05_guardrail_trap_phase_invalid_during_alloc) ;  /* 0x0000026400e07944 */ /* 0x001fea0003c00000 */
.L_x_2:
[----:B------:R-:W-:Y:S05]  /*0320*/  WARPSYNC.ALL ;  /* 0x0000000000007948 */ /* 0x000fea0003800000 */
[----:B------:R-:W-:Y:S01]  /*0330*/  NOP ;  /* 0x0000000000007918 */ /* 0x000fe20000000000 */
.L_x_0:
[----:B------:R-:W1:Y:S01]  /*0340*/  LDC.64 R8, c[0x0][0x398] ;  /* 0x0000e600ff087b82 */ /* 0x000e620000000a00 */
[----:B------:R-:W2:Y:S01]  /*0350*/  S2R R5, SR_CTAID.X ;  /* 0x0000000000057919 */ /* 0x000ea20000002500 */
[----:B------:R-:W-:Y:S01]  /*0360*/  UMOV UR9, 0x400 ;  /* 0x0000040000097882 */ /* 0x000fe20000000000 */
[----:B------:R-:W3:Y:S01]  /*0370*/  LDCU UR20, c[0x0][0x3a4] ;  /* 0x00007480ff1477ac */ /* 0x000ee20008000800 */
[----:B------:R-:W4:Y:S04]  /*0380*/  S2R R74, SR_TID.X ;  /* 0x00000000004a7919 */ /* 0x000f280000002100 */
[----:B------:R-:W0:Y:S08]  /*0390*/  S2UR UR5, SR_CgaCtaId ;  /* 0x00000000000579c3 */ /* 0x000e300000008800 */
[----:B------:R-:W-:Y:S06]  /*03a0*/  BAR.SYNC.DEFER_BLOCKING 0x0 ;  /* 0x0000000000007b1d */ /* 0x000fec0000010000 */
[----:B------:R-:W0:Y:S01]  /*03b0*/  LDCU.64 UR24, c[0x0][0x358] ;  /* 0x00006b00ff1877ac */ /* 0x000e220008000a00 */
[----:B------:R-:W0:Y:S01]  /*03c0*/  LDCU.64 UR12, c[0x0][0x3a8] ;  /* 0x00007500ff0c77ac */ /* 0x000e220008000a00 */
[----:B------:R-:W0:Y:S02]  /*03d0*/  LDCU.128 UR16, c[0x0][0x380] ;  /* 0x00007000ff1077ac */ /* 0x000e240008000c00 */
[----:B01----:R-:W-:Y:S01]  /*03e0*/  VIADD R0, R9, 0x7f ;  /* 0x0000007f09007836 */ /* 0x003fe20000000000 */
[----:B------:R-:W-:Y:S04]  /*03f0*/  STL [R1+0x6f0], R9 ;  /* 0x0006f00901007387 */ /* 0x000fe80000100800 */
[----:B------:R-:W-:Y:S01]  /*0400*/  SHF.R.S32.HI R3, RZ, 0x1f, R0 ;  /* 0x0000001fff037819 */ /* 0x000fe20000011400 */
[----:B------:R-:W-:-:S03]  /*0410*/  ULEA UR9, UR5, UR9, 0x18 ;  /* 0x0000000905097291 */ /* 0x000fc6000f8ec0ff */
[----:B------:R-:W-:Y:S02]  /*0420*/  LEA.HI R3, R3, R0, RZ, 0x7 ;  /* 0x0000000003037211 */ /* 0x000fe400078f38ff */
[----:B--2---:R-:W-:Y:S02]  /*0430*/  IABS R10, R5 ;  /* 0x00000005000a7213 */ /* 0x004fe40000000000 */
[----:B------:R-:W-:-:S04]  /*0440*/  SHF.R.S32.HI R4, RZ, 0x7, R3 ;  /* 0x00000007ff047819 */ /* 0x000fc80000011403 */
[-C--:B------:R-:W-:Y:S02]  /*0450*/  IABS R7, R4.reuse ;  /* 0x0000000400077213 */ /* 0x080fe40000000000 */
[----:B------:R-:W-:Y:S02]  /*0460*/  IABS R12, R4 ;  /* 0x00000004000c7213 */ /* 0x000fe40000000000 */
[----:B------:R-:W0:Y:S08]  /*0470*/  I2F.RP R0, R7 ;  /* 0x0000000700007306 */ /* 0x000e300000209400 */
[----:B0-----:R-:W0:Y:S02]  /*0480*/  MUFU.RCP R0, R0 ;  /* 0x0000000000007308 */ /* 0x001e240000001000 */
[----:B0-----:R-:W-:-:S02]  /*0490*/  VIADD R2, R0, 0xffffffe ;  /* 0x0ffffffe00027836 */ /* 0x001fc40000000000 */
[----:B------:R-:W-:-:S04]  /*04a0*/  IMAD.MOV R0, RZ, RZ, -R12 ;  /* 0x000000ffff007224 */ /* 0x000fc800078e0a0c */
[----:B------:R0:W1:Y:S02]  /*04b0*/  F2I.FTZ.U32.TRUNC.NTZ R3, R2 ;  /* 0x0000000200037305 */ /* 0x000064000021f000 */
[----:B0-----:R-:W-:Y:S02]  /*04c0*/  IMAD.MOV.U32 R2, RZ, RZ, RZ ;  /* 0x000000ffff027224 */ /* 0x001fe400078e00ff */
[----:B-1----:R-:W-:-:S04]  /*04d0*/  IMAD.MOV R6, RZ, RZ, -R3 ;  /* 0x000000ffff067224 */ /* 0x002fc800078e0a03 */
[----:B------:R-:W-:Y:S02]  /*04e0*/  IMAD R11, R6, R7, RZ ;  /* 0x00000007060b7224 */ /* 0x000fe400078e02ff */
[----:B------:R-:W-:Y:S02]  /*04f0*/  IMAD.MOV.U32 R6, RZ, RZ, R10 ;  /* 0x000000ffff067224 */ /* 0x000fe400078e000a */
[----:B------:R-:W-:Y:S01]  /*0500*/  IMAD.HI.U32 R3, R3, R11, R2 ;  /* 0x0000000b03037227 */ /* 0x000fe200078e0002 */
[----:B------:R-:W-:-:S05]  /*0510*/  IABS R11, R9 ;  /* 0x00000009000b7213 */ /* 0x000fca0000000000 */
[----:B------:R-:W-:-:S04]  /*0520*/  IMAD.HI.U32 R3, R3, R6, RZ ;  /* 0x0000000603037227 */ /* 0x000fc800078e00ff */
[----:B------:R-:W-:-:S05]  /*0530*/  IMAD R0, R3, R0, R6 ;  /* 0x0000000003007224 */ /* 0x000fca00078e0206 */
[----:B------:R-:W-:-:S13]  /*0540*/  ISETP.GT.U32.AND P1, PT, R7, R0, PT ;  /* 0x000000000700720c */ /* 0x000fda0003f24070 */
[----:B------:R-:W-:Y:S02]  /*0550*/  @!P1 IMAD.IADD R0, R0, 0x1, -R7 ;  /* 0x0000000100009824 */ /* 0x000fe400078e0a07 */
[----:B------:R-:W-:Y:S01]  /*0560*/  @!P1 VIADD R3, R3, 0x1 ;  /* 0x0000000103039836 */ /* 0x000fe20000000000 */
[----:B------:R-:W-:Y:S02]  /*0570*/  ISETP.NE.AND P1, PT, R4, RZ, PT ;  /* 0x000000ff0400720c */ /* 0x000fe40003f25270 */
[----:B------:R-:W-:Y:S02]  /*0580*/  ISETP.GE.U32.AND P0, PT, R0, R7, PT ;  /* 0x000000070000720c */ /* 0x000fe40003f06070 */
[----:B------:R-:W-:Y:S01]  /*0590*/  LOP3.LUT R0, R5, R4, RZ, 0x3c, !PT ;  /* 0x0000000405007212 */ /* 0x000fe200078e3cff */
[----:B------:R-:W0:Y:S03]  /*05a0*/  I2F.RP R7, R11 ;  /* 0x0000000b00077306 */ /* 0x000e260000209400 */
[----:B------:R-:W-:Y:S01]  /*05b0*/  ISETP.GE.AND P2, PT, R0, RZ, PT ;  /* 0x000000ff0000720c */ /* 0x000fe20003f46270 */
[----:B------:R-:W-:-:S06]  /*05c0*/  VIADD R0, R8, 0xff ;  /* 0x000000ff08007836 */ /* 0x000fcc0000000000 */
[----:B------:R-:W-:-:S04]  /*05d0*/  @P0 VIADD R3, R3, 0x1 ;  /* 0x0000000103030836 */ /* 0x000fc80000000000 */
[----:B------:R-:W-:Y:S01]  /*05e0*/  IMAD.MOV.U32 R10, RZ, RZ, R3 ;  /* 0x000000ffff0a7224 */ /* 0x000fe200078e0003 */
[----:B------:R-:W-:Y:S01]  /*05f0*/  SHF.R.S32.HI R3, RZ, 0x1f, R0 ;  /* 0x0000001fff037819 */ /* 0x000fe20000011400 */
[----:B0-----:R-:W-:Y:S02]  /*0600*/  MUFU.RCP R7, R7 ;  /* 0x0000000700077308 */ /* 0x001fe40000001000 */
[----:B------:R-:W-:Y:S01]  /*0610*/  @!P2 IMAD.MOV R10, RZ, RZ, -R10 ;  /* 0x000000ffff0aa224 */ /* 0x000fe200078e0a0a */
[----:B------:R-:W-:Y:S02]  /*0620*/  LEA.HI R3, R3, R0, RZ, 0x8 ;  /* 0x0000000003037211 */ /* 0x000fe400078f40ff */
[----:B------:R-:W-:-:S04]  /*0630*/  @!P1 LOP3.LUT R10, RZ, R4, RZ, 0x33, !PT ;  /* 0x00000004ff0a9212 */ /* 0x000fc800078e33ff */
[----:B------:R-:W-:Y:S01]  /*0640*/  LEA.HI.SX32 R3, R3, -R10, 0x18 ;  /* 0x8000000a03037211 */ /* 0x000fe200078fc2ff */
[----:B------:R-:W-:-:S03]  /*0650*/  IMAD.MOV R6, RZ, RZ, -R10 ;  /* 0x000000ffff067224 */ /* 0x000fc600078e0a0a */
[----:B------:R-:W-:Y:S01]  /*0660*/  VIMNMX R17, PT, PT, R3, 0x1, PT ;  /* 0x0000000103117848 */ /* 0x000fe20003fe0100 */
[----:B------:R-:W-:Y:S01]  /*0670*/  IMAD R14, R4, R6, R5 ;  /* 0x00000006040e7224 */ /* 0x000fe200078e0205 */
[----:B------:R-:W-:Y:S02]  /*0680*/  IABS R4, R8 ;  /* 0x0000000800047213 */ /* 0x000fe40000000000 */
[-C--:B------:R-:W-:Y:S02]  /*0690*/  IABS R13, R17.reuse ;  /* 0x00000011000d7213 */ /* 0x080fe40000000000 */
[----:B------:R-:W-:Y:S02]  /*06a0*/  IABS R6, R17 ;  /* 0x0000001100067213 */ /* 0x000fe40000000000 */
[----:B------:R-:W0:Y:S08]  /*06b0*/  I2F.RP R0, R13 ;  /* 0x0000000d00007306 */ /* 0x000e300000209400 */
[----:B0-----:R-:W0:Y:S02]  /*06c0*/  MUFU.RCP R0, R0 ;  /* 0x0000000000007308 */ /* 0x001e240000001000 */
[----:B0-----:R-:W-:Y:S01]  /*06d0*/  VIADD R2, R0, 0xffffffe ;  /* 0x0ffffffe00027836 */ /* 0x001fe20000000000 */
[----:B------:R-:W-:-:S05]  /*06e0*/  IABS R0, R14 ;  /* 0x0000000e00007213 */ /* 0x000fca0000000000 */
[----:B------:R0:W1:Y:S02]  /*06f0*/  F2I.FTZ.U32.TRUNC.NTZ R3, R2 ;  /* 0x0000000200037305 */ /* 0x000064000021f000 */
[----:B0-----:R-:W-:Y:S02]  /*0700*/  IMAD.MOV.U32 R2, RZ, RZ, RZ ;  /* 0x000000ffff027224 */ /* 0x001fe400078e00ff */
[----:B-1----:R-:W-:-:S04]  /*0710*/  IMAD.MOV R12, RZ, RZ, -R3 ;  /* 0x000000ffff0c7224 */ /* 0x002fc800078e0a03 */
[----:B------:R-:W-:Y:S02]  /*0720*/  IMAD R5, R12, R13, RZ ;  /* 0x0000000d0c057224 */ /* 0x000fe400078e02ff */
[----:B------:R-:W0:Y:S02]  /*0730*/  LDS R12, [UR9] ;  /* 0x00000009ff0c7984 */ /* 0x000e240008000800 */
[----:B------:R-:W-:Y:S02]  /*0740*/  IMAD.HI.U32 R2, R3, R5, R2 ;  /* 0x0000000503027227 */ /* 0x000fe400078e0002 */
[----:B------:R-:W1:Y:S02]  /*0750*/  I2F.RP R5, R4 ;  /* 0x0000000400057306 */ /* 0x000e640000209400 */
[----:B------:R-:W-:Y:S02]  /*0760*/  IMAD.MOV.U32 R3, RZ, RZ, R0 ;  /* 0x000000ffff037224 */ /* 0x000fe400078e0000 */
[----:B------:R-:W-:-:S02]  /*0770*/  IMAD.MOV R0, RZ, RZ, -R6 ;  /* 0x000000ffff007224 */ /* 0x000fc400078e0a06 */
[----:B------:R-:W-:-:S04]  /*0780*/  IMAD.HI.U32 R2, R2, R3, RZ ;  /* 0x0000000302027227 */ /* 0x000fc800078e00ff */
[----:B------:R-:W-:Y:S02]  /*0790*/  IMAD R0, R2, R0, R3 ;  /* 0x0000000002007224 */ /* 0x000fe400078e0203 */
[----:B------:R-:W-:Y:S01]  /*07a0*/  VIADD R3, R7, 0xffffffe ;  /* 0x0ffffffe07037836 */ /* 0x000fe20000000000 */
[----:B------:R-:W-:Y:S02]  /*07b0*/  BAR.SYNC.DEFER_BLOCKING 0x0 ;  /* 0x0000000000007b1d */ /* 0x000fe40000010000 */
[----:B------:R-:W-:-:S04]  /*07c0*/  ISETP.GT.U32.AND P1, PT, R13, R0, PT ;  /* 0x000000000d00720c */ /* 0x000fc80003f24070 */
[----:B-1----:R-:W1:Y:S08]  /*07d0*/  MUFU.RCP R5, R5 ;  /* 0x0000000500057308 */ /* 0x002e700000001000 */
[----:B------:R-:W2:Y:S01]  /*07e0*/  F2I.FTZ.U32.TRUNC.NTZ R3, R3 ;  /* 0x0000000300037305 */ /* 0x000ea2000021f000 */
[----:B------:R-:W-:Y:S02]  /*07f0*/  @!P1 IMAD.IADD R0, R0, 0x1, -R13 ;  /* 0x0000000100009824 */ /* 0x000fe400078e0a0d */
[----:B------:R-:W-:Y:S01]  /*0800*/  @!P1 VIADD R2, R2, 0x1 ;  /* 0x0000000102029836 */ /* 0x000fe20000000000 */
[----:B------:R-:W-:-:S02]  /*0810*/  ISETP.NE.AND P1, PT, R17, RZ, PT ;  /* 0x000000ff1100720c */ /* 0x000fc40003f25270 */
[----:B------:R-:W-:Y:S02]  /*0820*/  ISETP.GE.U32.AND P0, PT, R0, R13, PT ;  /* 0x0000000d0000720c */ /* 0x000fe40003f06070 */
[----:B------:R-:W-:Y:S01]  /*0830*/  LOP3.LUT R0, R14, R17, RZ, 0x3c, !PT ;  /* 0x000000110e007212 */ /* 0x000fe200078e3cff */
[----:B-1----:R-:W-:Y:S01]  /*0840*/  VIADD R6, R5, 0xffffffe ;  /* 0x0ffffffe05067836 */ /* 0x002fe20000000000 */
[--C-:B----4-:R-:W-:Y:S02]  /*0850*/  SHF.R.U32.HI R13, RZ, 0x6, R74.reuse ;  /* 0x00000006ff0d7819 */ /* 0x110fe4000001164a */
[----:B------:R-:W-:Y:S01]  /*0860*/  ISETP.GE.AND P2, PT, R0, RZ, PT ;  /* 0x000000ff0000720c */ /* 0x000fe20003f46270 */
[----:B------:R-:W1:Y:S01]  /*0870*/  F2I.FTZ.U32.TRUNC.NTZ R7, R6 ;  /* 0x0000000600077305 */ /* 0x000e62000021f000 */
[----:B------:R-:W-:Y:S02]  /*0880*/  SHF.R.U32.HI R0, RZ, 0x5, R74 ;  /* 0x00000005ff007819 */ /* 0x000fe4000001164a */
[----:B------:R-:W-:-:S02]  /*0890*/  SGXT.U32 R13, R13, 0x1 ;  /* 0x000000010d0d781a */ /* 0x000fc40000000000 */
[----:B------:R-:W-:Y:S01]  /*08a0*/  R2UR UR7, R0 ;  /* 0x00000000000772ca */ /* 0x000fe200000e0000 */
[----:B------:R-:W-:Y:S01]  /*08b0*/  @P0 VIADD R2, R2, 0x1 ;  /* 0x0000000102020836 */ /* 0x000fe20000000000 */
[----:B0-----:R-:W-:Y:S01]  /*08c0*/  R2UR UR8, R12 ;  /* 0x000000000c0872ca */ /* 0x001fe200000e0000 */
[----:B--2---:R-:W-:Y:S02]  /*08d0*/  IMAD.MOV R0, RZ, RZ, -R3 ;  /* 0x000000ffff007224 */ /* 0x004fe400078e0a03 */
[----:B------:R-:W-:Y:S02]  /*08e0*/  IMAD.MOV.U32 R16, RZ, RZ, R2 ;  /* 0x000000ffff107224 */ /* 0x000fe400078e0002 */
[----:B------:R-:W-:Y:S02]  /*08f0*/  IMAD R5, R0, R11, RZ ;  /* 0x0000000b00057224 */ /* 0x000fe400078e02ff */
[----:B------:R-:W-:Y:S01]  /*0900*/  @!P2 IMAD.MOV R16, RZ, RZ, -R16 ;  /* 0x000000ffff10a224 */ /* 0x000fe200078e0a10 */
[----:B------:R-:W-:Y:S01]  /*0910*/  @!P1 LOP3.LUT R16, RZ, R17, RZ, 0x33, !PT ;  /* 0x00000011ff109212 */ /* 0x000fe200078e33ff */
[----:B------:R-:W-:-:S02]  /*0920*/  IMAD.MOV.U32 R2, RZ, RZ, RZ ;  /* 0x000000ffff027224 */ /* 0x000fc400078e00ff */
[----:B-1----:R-:W-:Y:S02]  /*0930*/  IMAD.MOV R15, RZ, RZ, -R7 ;  /* 0x000000ffff0f7224 */ /* 0x002fe400078e0a07 */
[----:B------:R-:W-:Y:S02]  /*0940*/  IMAD.SHL.U32 R0, R16, 0x80, RZ ;  /* 0x0000008010007824 */ /* 0x000fe400078e00ff */
[----:B------:R-:W-:-:S03]  /*0950*/  IMAD.HI.U32 R5, R3, R5, R2 ;  /* 0x0000000503057227 */ /* 0x000fc600078e0002 */
[----:B------:R-:W-:Y:S01]  /*0960*/  LOP3.LUT R12, R0, R13, RZ, 0xfc, !PT ;  /* 0x0000000d000c7212 */ /* 0x000fe200078efcff */
[----:B------:R-:W-:Y:S02]  /*0970*/  IMAD.MOV R2, RZ, RZ, -R16 ;  /* 0x000000ffff027224 */ /* 0x000fe400078e0a10 */
[----:B------:R-:W-:Y:S01]  /*0980*/  IMAD R15, R15, R4, RZ ;  /* 0x000000040f0f7224 */ /* 0x000fe200078e02ff */
[C---:B------:R-:W-:Y:S01]  /*0990*/  LOP3.LUT R20, R12.reuse, 0x2, RZ, 0xfc, !PT ;  /* 0x000000020c147812 */ /* 0x040fe200078efcff */
[----:B------:R-:W-:Y:S01]  /*09a0*/  IMAD R2, R17, R2, R14 ;  /* 0x0000000211027224 */ /* 0x000fe200078e020e */
[C---:B------:R-:W-:Y:S01]  /*09b0*/  LOP3.LUT R18, R12.reuse, 0x4, RZ, 0xfc, !PT ;  /* 0x000000040c127812 */ /* 0x040fe200078efcff */
[----:B------:R-:W-:Y:S01]  /*09c0*/  IMAD.MOV.U32 R6, RZ, RZ, RZ ;  /* 0x000000ffff067224 */ /* 0x000fe200078e00ff */
[----:B------:R-:W-:Y:S01]  /*09d0*/  IABS R3, R20 ;  /* 0x0000001400037213 */ /* 0x000fe20000000000 */
[----:B------:R0:W-:Y:S01]  /*09e0*/  STL [R1+0x60], R20 ;  /* 0x0000601401007387 */ /* 0x0001e20000100800 */
[----:B------:R-:W-:Y:S01]  /*09f0*/  IABS R16, R12 ;  /* 0x0000000c00107213 */ /* 0x000fe20000000000 */
[----:B------:R-:W-:Y:S01]  /*0a00*/  IMAD.HI.U32 R6, R7, R15, R6 ;  /* 0x0000000f07067227 */ /* 0x000fe200078e0006 */
[C---:B------:R-:W-:Y:S01]  /*0a10*/  LOP3.LUT R19, R12.reuse, 0x6, RZ, 0xfc, !PT ;  /* 0x000000060c137812 */ /* 0x040fe200078efcff */
[----:B------:R1:W-:Y:S01]  /*0a20*/  STL [R1+0x68], R18 ;  /* 0x0000681201007387 */ /* 0x0003e20000100800 */
[----:B------:R-:W-:Y:S01]  /*0a30*/  LOP3.LUT R9, R12, 0x8, RZ, 0xfc, !PT ;  /* 0x000000080c097812 */ /* 0x000fe200078efcff */
[----:B------:R-:W-:-:S02]  /*0a40*/  IMAD.MOV.U32 R14, RZ, RZ, R3 ;  /* 0x000000ffff0e7224 */ /* 0x000fc400078e0003 */
[C---:B------:R-:W-:Y:S01]  /*0a50*/  IMAD.HI.U32 R3, R5.reuse, R16, RZ ;  /* 0x0000001005037227 */ /* 0x040fe200078e00ff */
[----:B------:R-:W-:Y:S01]  /*0a60*/  STL [R1+0x70], R19 ;  /* 0x0000701301007387 */ /* 0x000fe20000100800 */
[----:B0-----:R-:W-:Y:S02]  /*0a70*/  IABS R20, R19 ;  /* 0x0000001300147213 */ /* 0x001fe40000000000 */
[----:B------:R-:W-:Y:S01]  /*0a80*/  IMAD.IADD R2, R10, 0x1, R2 ;  /* 0x000000010a027824 */ /* 0x000fe200078e0202 */
[----:B------:R0:W-:Y:S01]  /*0a90*/  STL [R1+0x6c], R9 ;  /* 0x00006c0901007387 */ /* 0x0001e20000100800 */
[----:B-1----:R-:W-:Y:S01]  /*0aa0*/  IABS R18, R18 ;  /* 0x0000001200127213 */ /* 0x002fe20000000000 */
[----:B------:R-:W-:-:S04]  /*0ab0*/  IMAD.HI.U32 R7, R5, R14, RZ ;  /* 0x0000000e05077227 */ /* 0x000fc800078e00ff */
[----:B------:R-:W-:Y:S02]  /*0ac0*/  IMAD.MOV R13, RZ, RZ, -R3 ;  /* 0x000000ffff0d7224 */ /* 0x000fe400078e0a03 */
[----:B------:R-:W-:-:S04]  /*0ad0*/  IMAD.HI.U32 R10, R5, R18, RZ ;  /* 0x00000012050a7227 */ /* 0x000fc800078e00ff */
[----:B------:R-:W-:Y:S02]  /*0ae0*/  IMAD.MOV R7, RZ, RZ, -R7 ;  /* 0x000000ffff077224 */ /* 0x000fe400078e0a07 */
[----:B------:R-:W-:Y:S01]  /*0af0*/  IMAD R16, R11, R13, R16 ;  /* 0x0000000d0b107224 */ /* 0x000fe200078e0210 */
[----:B------:R-:W-:Y:S01]  /*0b00*/  IABS R13, R9 ;  /* 0x00000009000d7213 */ /* 0x000fe20000000000 */
[----:B------:R-:W-:Y:S01]  /*0b10*/  IMAD.HI.U32 R3, R5, R20, RZ ;  /* 0x0000001405037227 */ /* 0x000fe200078e00ff */
[----:B0-----:R-:W-:Y:S02]  /*0b20*/  LOP3.LUT R9, R12, 0xa, RZ, 0xfc, !PT ;  /* 0x0000000a0c097812 */ /* 0x001fe400078efcff */
[----:B------:R0:W-:Y:S01]  /*0b30*/  STL [R1+0x6f4], R16 ;  /* 0x0006f41001007387 */ /* 0x0001e20000100800 */
[----:B------:R-:W-:Y:S02]  /*0b40*/  IMAD.MOV R10, RZ, RZ, -R10 ;  /* 0x000000ffff0a7224 */ /* 0x000fe400078e0a0a */
[----:B------:R-:W-:Y:S01]  /*0b50*/  IMAD R15, R11, R7, R14 ;  /* 0x000000070b0f7224 */ /* 0x000fe200078e020e */
[----:B------:R1:W-:Y:S01]  /*0b60*/  STL [R1+0x74], R9 ;  /* 0x0000740901007387 */ /* 0x0003e20000100800 */
[----:B------:R-:W-:-:S02]  /*0b70*/  IMAD.MOV R3, RZ, RZ, -R3 ;  /* 0x000000ffff037224 */ /* 0x000fc400078e0a03 */
[C---:B------:R-:W-:Y:S01]  /*0b80*/  IMAD R14, R11.reuse, R10, R18 ;  /* 0x0000000a0b0e7224 */ /* 0x040fe200078e0212 */
[----:B------:R-:W-:Y:S01]  /*0b90*/  LEA.HI R10, R74, R0, RZ, 0x1a ;  /* 0x000000004a0a7211 */ /* 0x000fe200078fd0ff */
[----:B------:R-:W-:Y:S01]  /*0ba0*/  IMAD.MOV.U32 R18, RZ, RZ, R13 ;  /* 0x000000ffff127224 */ /* 0x000fe200078e000d */
[----:B0-----:R-:W-:Y:S01]  /*0bb0*/  LOP3.LUT R16, R12, 0xc, RZ, 0xfc, !PT ;  /* 0x0000000c0c107812 */ /* 0x001fe200078efcff */
[----:B------:R-:W-:Y:S01]  /*0bc0*/  IMAD R13, R11, R3, R20 ;  /* 0x000000030b0d7224 */ /* 0x000fe200078e0214 */
[----:B------:R-:W-:Y:S01]  /*0bd0*/  IABS R20, R9 ;  /* 0x0000000900147213 */ /* 0x000fe20000000000 */
[----:B------:R-:W-:Y:S01]  /*0be0*/  IMAD.HI.U32 R3, R5, R18, RZ ;  /* 0x0000001205037227 */ /* 0x000fe200078e00ff */
[----:B------:R0:W-:Y:S01]  /*0bf0*/  STL [R1+0x6f8], R0 ;  /* 0x0006f80001007387 */ /* 0x0001e20000100800 */
[----:B------:R-:W-:Y:S02]  /*0c00*/  IABS R22, R16 ;  /* 0x0000001000167213 */ /* 0x000fe40000000000 */
[----:B-1----:R-:W-:Y:S01]  /*0c10*/  VIADD R9, R10, 0xe ;  /* 0x0000000e0a097836 */ /* 0x002fe20000000000 */
[----:B------:R1:W-:Y:S01]  /*0c20*/  STL [R1+0x7c], R16 ;  /* 0x00007c1001007387 */ /* 0x0003e20000100800 */
[----:B------:R-:W-:Y:S01]  /*0c30*/  IMAD.MOV R7, RZ, RZ, -R3 ;  /* 0x000000ffff077224 */ /* 0x000fe200078e0a03 */
[----:B------:R-:W-:Y:S01]  /*0c40*/  ISETP.GT.U32.AND P4, PT, R11, R14, PT ;  /* 0x0000000e0b00720c */ /* 0x000fe20003f84070 */
[----:B------:R-:W-:Y:S01]  /*0c50*/  IMAD.HI.U32 R3, R5, R20, RZ ;  /* 0x0000001405037227 */ /* 0x000fe200078e00ff */
[----:B------:R-:W-:Y:S01]  /*0c60*/  IABS R24, R9 ;  /* 0x0000000900187213 */ /* 0x000fe20000000000 */
[----:B------:R2:W-:Y:S01]  /*0c70*/  STL [R1+0x78], R9 ;  /* 0x0000780901007387 */ /* 0x0005e20000100800 */
[C---:B0-----:R-:W-:Y:S01]  /*0c80*/  LOP3.LUT R0, R12.reuse, 0x10, RZ, 0xfc, !PT ;  /* 0x000000100c007812 */ /* 0x041fe200078efcff */
[C---:B------:R-:W-:Y:S01]  /*0c90*/  IMAD R18, R11.reuse, R7, R18 ;  /* 0x000000070b127224 */ /* 0x040fe200078e0212 */
[----:B------:R-:W-:Y:S01]  /*0ca0*/  ISETP.GT.U32.AND P2, PT, R11, R15, PT ;  /* 0x0000000f0b00720c */ /* 0x000fe20003f44070 */
[----:B------:R-:W-:Y:S01]  /*0cb0*/  IMAD.HI.U32 R7, R5, R22, RZ ;  /* 0x0000001605077227 */ /* 0x000fe200078e00ff */
[----:B------:R-:W-:Y:S01]  /*0cc0*/  IABS R26, R0 ;  /* 0x00000000001a7213 */ /* 0x000fe20000000000 */
[----:B------:R0:W-:Y:S01]  /*0cd0*/  STL [R1+0x80], R0 ;  /* 0x0000800001007387 */ /* 0x0001e20000100800 */
[C---:B-1----:R-:W-:Y:S01]  /*0ce0*/  LOP3.LUT R16, R12.reuse, 0x20, RZ, 0xfc, !PT ;  /* 0x000000200c107812 */ /* 0x042fe200078efcff */
[----:B------:R-:W-:Y:S01]  /*0cf0*/  IMAD.MOV R17, RZ, RZ, -R3 ;  /* 0x000000ffff117224 */ /* 0x000fe200078e0a03 */
[----:B------:R-:W-:Y:S01]  /*0d00*/  ISETP.GT.U32.AND P5, PT, R11, R13, PT ;  /* 0x0000000d0b00720c */ /* 0x000fe20003fa4070 */
[----:B------:R-:W-:Y:S01]  /*0d10*/  IMAD.HI.U32 R3, R5, R24, RZ ;  /* 0x0000001805037227 */ /* 0x000fe200078e00ff */
[----:B--2---:R-:W-:-:S02]  /*0d20*/  LOP3.LUT R9, R12, 0x16, RZ, 0xfc, !PT ;  /* 0x000000160c097812 */ /* 0x004fc400078efcff */
[----:B------:R-:W-:Y:S01]  /*0d30*/  IABS R32, R16 ;  /* 0x0000001000207213 */ /* 0x000fe20000000000 */
[----:B------:R-:W-:Y:S01]  /*0d40*/  IMAD.MOV R7, RZ, RZ, -R7 ;  /* 0x000000ffff077224 */ /* 0x000fe200078e0a07 */
[----:B------:R-:W-:Y:S01]  /*0d50*/  ISETP.GT.U32.AND P6, PT, R11, R18, PT ;  /* 0x000000120b00720c */ /* 0x000fe20003fc4070 */
[----:B------:R-:W-:Y:S01]  /*0d60*/  IMAD.HI.U32 R19, R5, R26, RZ ;  /* 0x0000001a05137227 */ /* 0x000fe200078e00ff */
[----:B0-----:R-:W-:-:S03]  /*0d70*/  LOP3.LUT R0, R12, 0x12, RZ, 0xfc, !PT ;  /* 0x000000120c007812 */ /* 0x001fc600078efcff */
[----:B------:R-:W-:Y:S01]  /*0d80*/  IMAD.MOV R3, RZ, RZ, -R3 ;  /* 0x000000ffff037224 */ /* 0x000fe200078e0a03 */
[----:B------:R-:W-:Y:S01]  /*0d90*/  IABS R28, R0 ;  /* 0x00000000001c7213 */ /* 0x000fe20000000000 */
[----:B------:R0:W-:Y:S01]  /*0da0*/  STL [R1+0xa4], R0 ;  /* 0x0000a40001007387 */ /* 0x0001e20000100800 */
[C---:B------:R-:W-:Y:S01]  /*0db0*/  IMAD R22, R11.reuse, R7, R22 ;  /* 0x000000070b167224 */ /* 0x040fe200078e0216 */
[C---:B------:R-:W-:Y:S01]  /*0dc0*/  LOP3.LUT R7, R12.reuse, 0x18, RZ, 0xfc, !PT ;  /* 0x000000180c077812 */ /* 0x040fe200078efcff */
[----:B------:R-:W-:Y:S02]  /*0dd0*/  IMAD.MOV R19, RZ, RZ, -R19 ;  /* 0x000000ffff137224 */ /* 0x000fe400078e0a13 */
[C---:B------:R-:W-:Y:S01]  /*0de0*/  IMAD R21, R11.reuse, R3, R24 ;  /* 0x000000030b157224 */ /* 0x040fe200078e0218 */
[----:B------:R-:W-:Y:S01]  /*0df0*/  ISETP.GT.U32.AND P3, PT, R11, R22, PT ;  /* 0x000000160b00720c */ /* 0x000fe20003f64070 */
[----:B------:R-:W-:Y:S01]  /*0e00*/  IMAD.HI.U32 R3, R5, R28, RZ ;  /* 0x0000001c05037227 */ /* 0x000fe200078e00ff */
[----:B0-----:R-:W-:-:S03]  /*0e10*/  LOP3.LUT R0, R12, 0x14, RZ, 0xfc, !PT ;  /* 0x000000140c007812 */ /* 0x001fc600078efcff */
[C---:B------:R-:W-:Y:S01]  /*0e20*/  IMAD R17, R11.reuse, R17, R20 ;  /* 0x000000110b117224 */ /* 0x040fe200078e0214 */
[C---:B------:R-:W-:Y:S01]  /*0e30*/  ISETP.GT.U32.AND P0, PT, R11.reuse, R21, PT ;  /* 0x000000150b00720c */ /* 0x040fe20003f04070 */
[----:B------:R-:W-:Y:S01]  /*0e40*/  IMAD R20, R11, R19, R26 ;  /* 0x000000130b147224 */ /* 0x000fe200078e021a */
[----:B------:R-:W-:Y:S01]  /*0e50*/  IABS R24, R0 ;  /* 0x0000000000187213 */ /* 0x000fe20000000000 */
[----:B------:R0:W-:Y:S01]  /*0e60*/  STL [R1+0x98], R0 ;  /* 0x0000980001007387 */ /* 0x0001e20000100800 */
[----:B------:R-:W-:Y:S01]  /*0e70*/  IMAD.MOV R19, RZ, RZ, -R3 ;  /* 0x000000ffff137224 */ /* 0x000fe200078e0a03 */
[----:B------:R-:W-:Y:S01]  /*0e80*/  IABS R26, R9 ;  /* 0x00000009001a7213 */ /* 0x000fe20000000000 */
[----:B------:R-:W-:Y:S01]  /*0e90*/  @!P4 IMAD.IADD R14, R14, 0x1, -R11 ;  /* 0x000000010e0ec824 */ /* 0x000fe200078e0a0b */
[----:B------:R1:W-:Y:S01]  /*0ea0*/  STL [R1+0xb4], R9 ;  /* 0x0000b40901007387 */ /* 0x0003e20000100800 */
[----:B------:R-:W-:Y:S01]  /*0eb0*/  IMAD.HI.U32 R3, R5, R24, RZ ;  /* 0x0000001805037227 */ /* 0x000fe200078e00ff */
[----:B------:R-:W-:-:S02]  /*0ec0*/  ISETP.GT.U32.AND P1, PT, R11, R17, PT ;  /* 0x000000110b00720c */ /* 0x000fc40003f24070 */
[----:B------:R2:W-:Y:S01]  /*0ed0*/  STL [R1+0xd0], R7 ;  /* 0x0000d00701007387 */ /* 0x0005e20000100800 */
[----:B------:R-:W-:Y:S01]  /*0ee0*/  IMAD R19, R11, R19, R28 ;  /* 0x000000130b137224 */ /* 0x000fe200078e021c */
[C---:B0-----:R-:W-:Y:S01]  /*0ef0*/  LOP3.LUT R0, R12.reuse, 0x1a, RZ, 0xfc, !PT ;  /* 0x0000001a0c007812 */ /* 0x041fe200078efcff */
[----:B------:R-:W-:Y:S02]  /*0f00*/  IMAD.MOV R25, RZ, RZ, -R3 ;  /* 0x000000ffff197224 */ /* 0x000fe400078e0a03 */
[--C-:B------:R-:W-:Y:S01]  /*0f10*/  @!P2 IMAD.IADD R15, R15, 0x1, -R11.reuse ;  /* 0x000000010f0fa824 */ /* 0x100fe200078e0a0b */
[----:B------:R-:W-:Y:S01]  /*0f20*/  IABS R30, R0 ;  /* 0x00000000001e7213 */ /* 0x000fe20000000000 */
[----:B------:R0:W-:Y:S01]  /*0f30*/  STL [R1+0xcc], R0 ;  /* 0x0000cc0001007387 */ /* 0x0001e20000100800 */
[----:B------:R-:W-:Y:S01]  /*0f40*/  IMAD R24, R11, R25, R24 ;  /* 0x000000190b187224 */ /* 0x000fe200078e0218 */
[----:B-1----:R-:W-:Y:S01]  /*0f50*/  LOP3.LUT R9, R12, 0x22, RZ, 0xfc, !PT ;  /* 0x000000220c097812 */ /* 0x002fe200078efcff */
[----:B------:R-:W-:Y:S01]  /*0f60*/  @!P5 IMAD.IADD R13, R13, 0x1, -R11 ;  /* 0x000000010d0dd824 */ /* 0x000fe200078e0a0b */
[----:B--2---:R-:W-:Y:S01]  /*0f70*/  IABS R7, R7 ;  /* 0x0000000700077213 */ /* 0x004fe20000000000 */
[----:B------:R-:W-:Y:S01]  /*0f80*/  IMAD.HI.U32 R23, R5, R30, RZ ;  /* 0x0000001e05177227 */ /* 0x000fe200078e00ff */
[----:B------:R-:W-:-:S02]  /*0f90*/  IABS R34, R9 ;  /* 0x0000000900227213 */ /* 0x000fc40000000000 */
[----:B------:R-:W-:Y:S01]  /*0fa0*/  ISETP.GT.U32.AND P4, PT, R11, R19, PT ;  /* 0x000000130b00720c */ /* 0x000fe20003f84070 */
[----:B------:R-:W-:Y:S01]  /*0fb0*/  IMAD.MOV.U32 R28, RZ, RZ, R7 ;  /* 0x000000ffff1c7224 */ /* 0x000fe200078e0007 */
[----:B0-----:R-:W-:Y:S01]  /*0fc0*/  LOP3.LUT R0, R12, 0x1c, RZ, 0xfc, !PT ;  /* 0x0000001c0c007812 */ /* 0x001fe200078efcff */
[----:B------:R-:W-:Y:S01]  /*0fd0*/  IMAD.HI.U32 R7, R5, R26, RZ ;  /* 0x0000001a05077227 */ /* 0x000fe200078e00ff */
[----:B------:R-:W-:Y:S02]  /*0fe0*/  ISETP.GT.U32.AND P2, PT, R11, R20, PT ;  /* 0x000000140b00720c */ /* 0x000fe40003f44070 */
[----:B------:R-:W-:Y:S01]  /*0ff0*/  IABS R25, R0 ;  /* 0x0000000000197213 */ /* 0x000fe20000000000 */
[----:B------:R-:W-:Y:S01]  /*1000*/  IMAD.HI.U32 R3, R5, R28, RZ ;  /* 0x0000001c05037227 */ /* 0x000fe200078e00ff */
[----:B------:R0:W-:Y:S03]  /*1010*/  STL [R1+0xec], R0 ;  /* 0x0000ec0001007387 */ /* 0x0001e60000100800 */
[----:B------:R-:W-:-:S02]  /*1020*/  IMAD.MOV R7, RZ, RZ, -R7 ;  /* 0x000000ffff077224 */ /* 0x000fc400078e0a07 */
[----:B------:R-:W-:Y:S02]  /*1030*/  IMAD.MOV R27, RZ, RZ, -R23 ;  /* 0x000000ffff1b7224 */ /* 0x000fe400078e0a17 */
[----:B------:R-:W-:Y:S02]  /*1040*/  IMAD.MOV R3, RZ, RZ, -R3 ;  /* 0x000000ffff037224 */ /* 0x000fe400078e0a03 */
[C---:B------:R-:W-:Y:S02]  /*1050*/  IMAD R23, R11.reuse, R7, R26 ;  /* 0x000000070b177224 */ /* 0x040fe400078e021a */
[----:B------:R-:W-:Y:S02]  /*1060*/  IMAD.MOV.U32 R26, RZ, RZ, R25 ;  /* 0x000000ffff1a7224 */ /* 0x000fe400078e0019 */
[----:B0-----:R-:W-:Y:S02]  /*1070*/  VIADD R0, R10, 0x1e ;  /* 0x0000001e0a007836 */ /* 0x001fe40000000000 */
[----:B------:R-:W-:-:S02]  /*1080*/  IMAD R28, R11, R3, R28 ;  /* 0x000000030b1c7224 */ /* 0x000fc400078e021c */
[----:B------:R-:W-:Y:S01]  /*1090*/  IMAD.HI.U32 R3, R5, R26, RZ ;  /* 0x0000001a05037227 */ /* 0x000fe200078e00ff */
[----:B------:R0:W-:Y:S03]  /*10a0*/  STL [R1+0xf8], R0 ;  /* 0x0000f80001007387 */ /* 0x0001e60000100800 */
[----:B------:R-:W-:Y:S01]  /*10b0*/  IMAD R27, R11, R27, R30 ;  /* 0x0000001b0b1b7224 */ /* 0x000fe200078e021e */
[----:B------:R-:W-:Y:S01]  /*10c0*/  IABS R30, R0 ;  /* 0x00000000001e7213 */ /* 0x000fe20000000000 */
[----:B------:R-:W-:Y:S01]  /*10d0*/  IMAD.MOV R7, RZ, RZ, -R3 ;  /* 0x000000ffff077224 */ /* 0x000fe200078e0a03 */
[----:B------:R-:W-:Y:S01]  /*10e0*/  STL [R1+0xf4], R16 ;  /* 0x0000f41001007387 */ /* 0x000fe20000100800 */
[----:B------:R-:W-:Y:S02]  /*10f0*/  @!P1 IMAD.IADD R17, R17, 0x1, -R11 ;  /* 0x0000000111119824 */ /* 0x000fe400078e0a0b */
[----:B------:R-:W-:Y:S01]  /*1100*/  IMAD.HI.U32 R3, R5, R30, RZ ;  /* 0x0000001e05037227 */ /* 0x000fe200078e00ff */
[----:B0-----:R-:W-:Y:S01]  /*1110*/  LOP3.LUT R0, R12, 0x24, RZ, 0xfc, !PT ;  /* 0x000000240c007812 */ /* 0x001fe200078efcff */
[----:B------:R0:W-:Y:S02]  /*1120*/  STL [R1+0xfc], R9 ;  /* 0x0000fc0901007387 */ /* 0x0001e40000100800 */
[----:B------:R-:W-:Y:S01]  /*1130*/  IMAD R26, R11, R7, R26 ;  /* 0x000000070b1a7224 */ /* 0x000fe200078e021a */
[----:B------:R-:W-:Y:S01]  /*1140*/  IABS R36, R0 ;  /* 0x0000000000247213 */ /* 0x000fe20000000000 */
[----:B------:R1:W-:Y:S01]  /*1150*/  STL [R1+0x1ac], R0 ;  /* 0x0001ac0001007387 */ /* 0x0003e20000100800 */
[----:B------:R-:W-:-:S04]  /*1160*/  IMAD.HI.U32 R7, R5, R32, RZ ;  /* 0x0000002005077227 */ /* 0x000fc800078e00ff */
[----:B------:R-:W-:Y:S01]  /*1170*/  IMAD.MOV R25, RZ, RZ, -R3 ;  /* 0x000000ffff197224 */ /* 0x000fe200078e0a03 */
[C---:B0-----:R-:W-:Y:S01]  /*1180*/  LOP3.LUT R9, R12.reuse, 0x2a, RZ, 0xfc, !PT ;  /* 0x0000002a0c097812 */ /* 0x041fe200078efcff */
[----:B------:R-:W-:Y:S01]  /*1190*/  IMAD.HI.U32 R3, R5, R34, RZ ;  /* 0x0000002205037227 */ /* 0x000fe200078e00ff */
[----:B-1----:R-:W-:-:S03]  /*11a0*/  LOP3.LUT R0, R12, 0x26, RZ, 0xfc, !PT ;  /* 0x000000260c007812 */ /* 0x002fc600078efcff */
[----:B------:R-:W-:Y:S01]  /*11b0*/  IMAD.HI.U32 R29, R5, R36, RZ ;  /* 0x00000024051d7227 */ /* 0x000fe200078e00ff */
[----:B------:R-:W-:Y:S02]  /*11c0*/  IABS R38, R9 ;  /* 0x0000000900267213 */ /* 0x000fe40000000000 */
[----:B------:R-:W-:Y:S01]  /*11d0*/  IABS R33, R0 ;  /* 0x0000000000217213 */ /* 0x000fe20000000000 */
[----:B------:R-:W-:Y:S01]  /*11e0*/  IMAD.MOV R7, RZ, RZ, -R7 ;  /* 0x000000ffff077224 */ /* 0x000fe200078e0a07 */
[----:B------:R0:W-:Y:S01]  /*11f0*/  STL [R1+0x1a8], R0 ;  /* 0x0001a80001007387 */ /* 0x0001e20000100800 */
[----:B------:R-:W-:Y:S02]  /*1200*/  IMAD R25, R11, R25, R30 ;  /* 0x000000190b197224 */ /* 0x000fe400078e021e */
[----:B------:R-:W-:Y:S02]  /*1210*/  IMAD.MOV R3, RZ, RZ, -R3 ;  /* 0x000000ffff037224 */ /* 0x000fe400078e0a03 */
[----:B------:R-:W-:-:S02]  /*1220*/  IMAD.MOV R31, RZ, RZ, -R29 ;  /* 0x000000ffff1f7224 */ /* 0x000fc400078e0a1d */
[C---:B------:R-:W-:Y:S01]  /*1230*/  IMAD R30, R11.reuse, R7, R32 ;  /* 0x000000070b1e7224 */ /* 0x040fe200078e0220 */
[C---:B------:R-:W-:Y:S01]  /*1240*/  LOP3.LUT R7, R12.reuse, 0x2c, RZ, 0xfc, !PT ;  /* 0x0000002c0c077812 */ /* 0x040fe200078efcff */
[----:B------:R-:W-:Y:S01]  /*1250*/  IMAD.MOV.U32 R32, RZ, RZ, R33 ;  /* 0x000000ffff207224 */ /* 0x000fe200078e0021 */
[----:B0-----:R-:W-:Y:S01]  /*1260*/  LOP3.LUT R0, R12, 0x28, RZ, 0xfc, !PT ;  /* 0x000000280c007812 */ /* 0x001fe200078efcff */
[C---:B------:R-:W-:Y:S01]  /*1270*/  IMAD R29, R11.reuse, R3, R34 ;  /* 0x000000030b1d7224 */ /* 0x040fe200078e0222 */
[----:B------:R-:W-:Y:S01]  /*1280*/  IABS R40, R7 ;  /* 0x0000000700287213 */ /* 0x000fe20000000000 */
[----:B------:R-:W-:Y:S01]  /*1290*/  IMAD R34, R11, R31, R36 ;  /* 0x0000001f0b227224 */ /* 0x000fe200078e0224 */
[----:B------:R-:W-:Y:S01]  /*12a0*/  IABS R36, R0 ;  /* 0x0000000000247213 */ /* 0x000fe20000000000 */
[C---:B------:R-:W-:Y:S01]  /*12b0*/  IMAD.HI.U32 R3, R5.reuse, R32, RZ ;  /* 0x0000002005037227 */ /* 0x040fe200078e00ff */
[----:B------:R0:W-:Y:S03]  /*12c0*/  STL [R1+0x1b4], R0 ;  /* 0x0001b40001007387 */ /* 0x0001e60000100800 */
[----:B------:R-:W-:Y:S01]  /*12d0*/  IMAD.MOV R33, RZ, RZ, -R3 ;  /* 0x000000ffff217224 */ /* 0x000fe200078e0a03 */
[----:B------:R1:W-:Y:S01]  /*12e0*/  STL [R1+0x258], R9 ;  /* 0x0002580901007387 */ /* 0x0003e20000100800 */
[----:B------:R-:W-:-:S03]  /*12f0*/  IMAD.HI.U32 R3, R5, R36, RZ ;  /* 0x0000002405037227 */ /* 0x000fc600078e00ff */
[----:B------:R2:W-:Y:S01]  /*1300*/  STL [R1+0x254], R7 ;  /* 0x0002540701007387 */ /* 0x0005e20000100800 */
[----:B------:R-:W-:Y:S02]  /*1310*/  IMAD R33, R11, R33, R32 ;  /* 0x000000210b217224 */ /* 0x000fe400078e0220 */
[----:B0-----:R-:W-:Y:S02]  /*1320*/  VIADD R0, R10, 0x2e ;  /* 0x0000002e0a007836 */ /* 0x001fe40000000000 */
[----:B------:R-:W-:Y:S01]  /*1330*/  IMAD.MOV R32, RZ, RZ, -R3 ;  /* 0x000000ffff207224 */ /* 0x000fe200078e0a03 */
[----:B-1----:R-:W-:Y:S01]  /*1340*/  LOP3.LUT R9, R12, 0x34, RZ, 0xfc, !PT ;  /* 0x000000340c097812 */ /* 0x002fe200078efcff */
[C---:B------:R-:W-:Y:S01]  /*1350*/  IMAD.HI.U32 R3, R5.reuse, R40, RZ ;  /* 0x0000002805037227 */ /* 0x040fe200078e00ff */
[----:B------:R-:W-:Y:S01]  /*1360*/  IABS R42, R0 ;  /* 0x00000000002a7213 */ /* 0x000fe20000000000 */
[----:B------:R0:W-:Y:S01]  /*1370*/  STL [R1+0x25c], R0 ;  /* 0x00025c0001007387 */ /* 0x0001e20000100800 */
[----:B------:R-:W-:Y:S01]  /*1380*/  IABS R44, R9 ;  /* 0x00000009002c7213 */ /* 0x000fe20000000000 */
[----:B--2---:R-:W-:-:S04]  /*1390*/  IMAD.HI.U32 R7, R5, R38, RZ ;  /* 0x0000002605077227 */ /* 0x004fc800078e00ff */
[----:B------:R-:W-:Y:S01]  /*13a0*/  IMAD.HI.U32 R31, R5, R42, RZ ;  /* 0x0000002a051f7227 */ /* 0x000fe200078e00ff */
[----:B0-----:R-:W-:-:S03]  /*13b0*/  LOP3.LUT R0, R12, 0x30, RZ, 0xfc, !PT ;  /* 0x000000300c007812 */ /* 0x001fc600078efcff */
[C---:B------:R-:W-:Y:S02]  /*13c0*/  IMAD R32, R11.reuse, R32, R36 ;  /* 0x000000200b207224 */ /* 0x040fe400078e0224 */
[----:B------:R-:W-:Y:S01]  /*13d0*/  IMAD.MOV R7, RZ, RZ, -R7 ;  /* 0x000000ffff077224 */ /* 0x000fe200078e0a07 */
[----:B------:R-:W-:Y:S01]  /*13e0*/  IABS R36, R0 ;  /* 0x0000000000247213 */ /* 0x000fe20000000000 */
[----:B------:R0:W-:Y:S01]  /*13f0*/  STL [R1+0x264], R0 ;  /* 0x0002640001007387 */ /* 0x0001e20000100800 */
[----:B------:R-:W-:Y:S02]  /*1400*/  IMAD.MOV R35, RZ, RZ, -R31 ;  /* 0x000000ffff237224 */ /* 0x000fe400078e0a1f */
[----:B------:R-:W-:Y:S02]  /*1410*/  IMAD.MOV R3, RZ, RZ, -R3 ;  /* 0x000000ffff037224 */ /* 0x000fe400078e0a03 */
[----:B------:R-:W-:Y:S01]  /*1420*/  IMAD R31, R11, R7, R38 ;  /* 0x000000070b1f7224 */ /* 0x000fe200078e0226 */
[----:B------:R-:W-:Y:S01]  /*1430*/  LOP3.LUT R7, R12, 0x36, RZ, 0xfc, !PT ;  /* 0x000000360c077812 */ /* 0x000fe200078efcff */
[----:B------:R-:W-:-:S02]  /*1440*/  IMAD.MOV.U32 R38, RZ, RZ, R36 ;  /* 0x000000ffff267224 */ /* 0x000fc400078e0024 */
[C---:B------:R-:W-:Y:S01]  /*1450*/  IMAD R35, R11.reuse, R35, R42 ;  /* 0x000000230b237224 */ /* 0x040fe200078e022a */
[----:B0-----:R-:W-:Y:S01]  /*1460*/  LOP3.LUT R0, R12, 0x32, RZ, 0xfc, !PT ;  /* 0x000000320c007812 */ /* 0x001fe200078efcff */
[----:B------:R-:W-:Y:S01]  /*1470*/  IMAD R36, R11, R3, R40 ;  /* 0x000000030b247224 */ /* 0x000fe200078e0228 */
[----:B------:R-:W-:Y:S01]  /*1480*/  IABS R46, R7 ;  /* 0x00000007002e7213 */ /* 0x000fe20000000000 */
[C---:B------:R-:W-:Y:S01]  /*1490*/  IMAD.HI.U32 R3, R5.reuse, R38, RZ ;  /* 0x0000002605037227 */ /* 0x040fe200078e00ff */
[----:B------:R-:W-:Y:S01]  /*14a0*/  IABS R42, R0 ;  /* 0x00000000002a7213 */ /* 0x000fe20000000000 */
[----:B------:R0:W-:Y:S02]  /*14b0*/  STL [R1+0x260], R0 ;  /* 0x0002600001007387 */ /* 0x0001e40000100800 */
[----:B------:R-:W-:Y:S02]  /*14c0*/  IMAD.MOV R40, RZ, RZ, -R3 ;  /* 0x000000ffff287224 */ /* 0x000fe400078e0a03 */
[----:B------:R-:W-:Y:S01]  /*14d0*/  STL [R1+0x268], R9 ;  /* 0x0002680901007387 */ /* 0x000fe20000100800 */
[----:B------:R-:W-:-:S03]  /*14e0*/  IMAD.HI.U32 R3, R5, R42, RZ ;  /* 0x0000002a05037227 */ /* 0x000fc600078e00ff */
[----:B------:R1:W-:Y:S01]  /*14f0*/  STL [R1+0x270], R7 ;  /* 0x0002700701007387 */ /* 0x0003e20000100800 */
[----:B------:R-:W-:Y:S01]  /*1500*/  IMAD.MOV R39, RZ, RZ, -R3 ;  /* 0x000000ffff277224 */ /* 0x000fe200078e0a03 */
[----:B0-----:R-:W-:Y:S01]  /*1510*/  LOP3.LUT R0, R12, 0x38, RZ, 0xfc, !PT ;  /* 0x000000380c007812 */ /* 0x001fe200078efcff */
[----:B------:R-:W-:-:S03]  /*1520*/  IMAD.HI.U32 R3, R5, R46, RZ ;  /* 0x0000002e05037227 */ /* 0x000fc600078e00ff */
[----:B------:R-:W-:Y:S01]  /*1530*/  IABS R48, R0 ;  /* 0x0000000000307213 */ /* 0x000fe20000000000 */
[----:B------:R0:W-:Y:S01]  /*1540*/  STL [R1+0x26c], R0 ;  /* 0x00026c0001007387 */ /* 0x0001e20000100800 */
[----:B------:R-:W-:Y:S02]  /*1550*/  IMAD R40, R11, R40, R38 ;  /* 0x000000280b287224 */ /* 0x000fe400078e0226 */
[----:B-1----:R-:W-:-:S04]  /*1560*/  IMAD.HI.U32 R7, R5, R44, RZ ;  /* 0x0000002c05077227 */ /* 0x002fc800078e00ff */
[----:B------:R-:W-:Y:S02]  /*1570*/  IMAD.MOV R7, RZ, RZ, -R7 ;  /* 0x000000ffff077224 */ /* 0x000fe400078e0a07 */
[----:B------:R-:W-:Y:S01]  /*1580*/  IMAD.HI.U32 R37, R5, R48, RZ ;  /* 0x0000003005257227 */ /* 0x000fe200078e00ff */
[----:B0-----:R-:W-:-:S03]  /*1590*/  LOP3.LUT R0, R12, 0x3a, RZ, 0xfc, !PT ;  /* 0x0000003a0c007812 */ /* 0x001fc600078efcff */
[----:B------:R-:W-:Y:S01]  /*15a0*/  IMAD.MOV R3, RZ, RZ, -R3 ;  /* 0x000000ffff037224 */ /* 0x000fe200078e0a03 */
[----:B------:R-:W-:Y:S01]  /*15b0*/  IABS R41, R0 ;  /* 0x0000000000297213 */ /* 0x000fe20000000000 */
[----:B------:R0:W-:Y:S01]  /*15c0*/  STL [R1+0x274], R0 ;  /* 0x0002740001007387 */ /* 0x0001e20000100800 */
[C---:B------:R-:W-:Y:S01]  /*15d0*/  IMAD R38, R11.reuse, R7, R44 ;  /* 0x000000070b267224 */ /* 0x040fe200078e022c */
[C---:B------:R-:W-:Y:S01]  /*15e0*/  LOP3.LUT R7, R12.reuse, 0x40, RZ, 0xfc, !PT ;  /* 0x000000400c077812 */ /* 0x040fe200078efcff */
[C---:B------:R-:W-:Y:S02]  /*15f0*/  IMAD R39, R11.reuse, R39, R42 ;  /* 0x000000270b277224 */ /* 0x040fe400078e022a */
[----:B------:R-:W-:Y:S01]  /*1600*/  IMAD.MOV.U32 R44, RZ, RZ, R41 ;  /* 0x000000ffff2c7224 */ /* 0x000fe200078e0029 */
[----:B------:R-:W-:Y:S01]  /*1610*/  IABS R50, R7 ;  /* 0x0000000700327213 */ /* 0x000fe20000000000 */
[----:B------:R-:W-:Y:S02]  /*1620*/  IMAD.MOV R42, RZ, RZ, -R37 ;  /* 0x000000ffff2a7224 */ /* 0x000fe400078e0a25 */
[----:B------:R-:W-:Y:S01]  /*1630*/  IMAD R37, R11, R3, R46 ;  /* 0x000000030b257224 */ /* 0x000fe200078e022e */
[----:B0-----:R-:W-:Y:S01]  /*1640*/  LOP3.LUT R0, R12, 0x3c, RZ, 0xfc, !PT ;  /* 0x0000003c0c007812 */ /* 0x001fe200078efcff */
[----:B------:R-:W-:-:S02]  /*1650*/  VIADD R9, R10, 0x3e ;  /* 0x0000003e0a097836 */ /* 0x000fc40000000000 */
[----:B------:R-:W-:Y:S01]  /*1660*/  IMAD.HI.U32 R3, R5, R44, RZ ;  /* 0x0000002c05037227 */ /* 0x000fe200078e00ff */
[----:B------:R-:W-:Y:S01]  /*1670*/  IABS R46, R0 ;  /* 0x00000000002e7213 */ /* 0x000fe20000000000 */
[----:B------:R0:W-:Y:S02]  /*1680*/  STL [R1+0x27c], R0 ;  /* 0x00027c0001007387 */ /* 0x0001e40000100800 */
[----:B------:R-:W-:Y:S01]  /*1690*/  IMAD R42, R11, R42, R48 ;  /* 0x0000002a0b2a7224 */ /* 0x000fe200078e0230 */
[----:B------:R-:W-:Y:S01]  /*16a0*/  IABS R48, R9 ;  /* 0x0000000900307213 */ /* 0x000fe20000000000 */
[----:B------:R-:W-:Y:S01]  /*16b0*/  IMAD.MOV R41, RZ, RZ, -R3 ;  /* 0x000000ffff297224 */ /* 0x000fe200078e0a03 */
[----:B------:R1:W-:Y:S01]  /*16c0*/  STL [R1+0x278], R9 ;  /* 0x0002780901007387 */ /* 0x0003e20000100800 */
[----:B------:R-:W-:-:S03]  /*16d0*/  IMAD.HI.U32 R3, R5, R46, RZ ;  /* 0x0000002e05037227 */ /* 0x000fc600078e00ff */
[----:B------:R2:W-:Y:S01]  /*16e0*/  STL [R1+0x280], R7 ;  /* 0x0002800701007387 */ /* 0x0005e20000100800 */
[C---:B0-----:R-:W-:Y:S01]  /*16f0*/  LOP3.LUT R0, R12.reuse, 0x42, RZ, 0xfc, !PT ;  /* 0x000000420c007812 */ /* 0x041fe200078efcff */
[----:B------:R-:W-:Y:S02]  /*1700*/  IMAD R41, R11, R41, R44 ;  /* 0x000000290b297224 */ /* 0x000fe400078e022c */
[----:B------:R-:W-:Y:S01]  /*1710*/  IMAD.MOV R44, RZ, RZ, -R3 ;  /* 0x000000ffff2c7224 */ /* 0x000fe200078e0a03 */
[----:B------:R-:W-:Y:S01]  /*1720*/  IABS R52, R0 ;  /* 0x0000000000347213 */ /* 0x000fe20000000000 */
[----:B------:R0:W-:Y:S01]  /*1730*/  STL [R1+0x288], R0 ;  /* 0x0002880001007387 */ /* 0x0001e20000100800 */
[----:B------:R-:W-:Y:S01]  /*1740*/  IMAD.HI.U32 R3, R5, R50, RZ ;  /* 0x0000003205037227 */ /* 0x000fe200078e00ff */
[----:B-1----:R-:W-:-:S03]  /*1750*/  LOP3.LUT R9, R12, 0x48, RZ, 0xfc, !PT ;  /* 0x000000480c097812 */ /* 0x002fc600078efcff */
[----:B--2---:R-:W-:-:S04]  /*1760*/  IMAD.HI.U32 R7, R5, R48, RZ ;  /* 0x0000003005077227 */ /* 0x004fc800078e00ff */
[----:B------:R-:W-:Y:S01]  /*1770*/  IMAD R46, R11, R44, R46 ;  /* 0x0000002c0b2e7224 */ /* 0x000fe200078e022e */
[C---:B0-----:R-:W-:Y:S01]  /*1780*/  LOP3.LUT R0, R12.reuse, 0x44, RZ, 0xfc, !PT ;  /* 0x000000440c007812 */ /* 0x041fe200078efcff */
[----:B------:R-:W-:Y:S02]  /*1790*/  IMAD.MOV R7, RZ, RZ, -R7 ;  /* 0x000000ffff077224 */ /* 0x000fe400078e0a07 */
[----:B------:R-:W-:Y:S01]  /*17a0*/  IMAD.HI.U32 R43, R5, R52, RZ ;  /* 0x00000034052b7227 */ /* 0x000fe200078e00ff */
[----:B------:R-:W-:Y:S01]  /*17b0*/  IABS R44, R0 ;  /* 0x00000000002c7213 */ /* 0x000fe20000000000 */
[----:B------:R0:W-:Y:S02]  /*17c0*/  STL [R1+0x284], R0 ;  /* 0x0002840001007387 */ /* 0x0001e40000100800 */
[----:B------:R-:W-:Y:S02]  /*17d0*/  IMAD.MOV R3, RZ, RZ, -R3 ;  /* 0x000000ffff037224 */ /* 0x000fe400078e0a03 */
[----:B------:R-:W-:Y:S01]  /*17e0*/  IMAD R45, R11, R7, R48 ;  /* 0x000000070b2d7224 */ /* 0x000fe200078e0230 */
[----:B------:R-:W-:Y:S01]  /*17f0*/  LOP3.LUT R7, R12, 0x4a, RZ, 0xfc, !PT ;  /* 0x0000004a0c077812 */ /* 0x000fe200078efcff */
[----:B------:R-:W-:-:S02]  /*1800*/  IMAD.MOV.U32 R48, RZ, RZ, R44 ;  /* 0x000000ffff307224 */ /* 0x000fc400078e002c */
[----:B------:R-:W-:Y:S01]  /*1810*/  IMAD.MOV R43, RZ, RZ, -R43 ;  /* 0x000000ffff2b7224 */ /* 0x000fe200078e0a2b */
[----:B------:R-:W-:Y:S01]  /*1820*/  IABS R54, R7 ;  /* 0x0000000700367213 */ /* 0x000fe20000000000 */
[----:B------:R-:W-:Y:S01]  /*1830*/  IMAD R44, R11, R3, R50 ;  /* 0x000000030b2c7224 */ /* 0x000fe200078e0232 */
[----:B0-----:R-:W-:Y:S01]  /*1840*/  LOP3.LUT R0, R12, 0x46, RZ, 0xfc, !PT ;  /* 0x000000460c007812 */ /* 0x001fe200078efcff */
[----:B------:R-:W-:-:S03]  /*1850*/  IMAD.HI.U32 R3, R5, R48, RZ ;  /* 0x0000003005037227 */ /* 0x000fc600078e00ff */
[----:B------:R-:W-:Y:S01]  /*1860*/  IABS R56, R0 ;  /* 0x0000000000387213 */ /* 0x000fe20000000000 */
[----:B------:R0:W-:Y:S01]  /*1870*/  STL [R1+0x28c], R0 ;  /* 0x00028c0001007387 */ /* 0x0001e20000100800 */
[----:B------:R-:W-:Y:S01]  /*1880*/  IMAD R43, R11, R43, R52 ;  /* 0x0000002b0b2b7224 */ /* 0x000fe200078e0234 */
[----:B------:R-:W-:Y:S01]  /*1890*/  IABS R52, R9 ;  /* 0x0000000900347213 */ /* 0x000fe20000000000 */
[----:B------:R-:W-:Y:S01]  /*18a0*/  IMAD.MOV R3, RZ, RZ, -R3 ;  /* 0x000000ffff037224 */ /* 0x000fe200078e0a03 */
[----:B------:R1:W-:Y:S01]  /*18b0*/  STL [R1+0x29c], R9 ;  /* 0x00029c0901007387 */ /* 0x0003e20000100800 */
[----:B------:R-:W-:-:S03]  /*18c0*/  IMAD.HI.U32 R51, R5, R54, RZ ;  /* 0x0000003605337227 */ /* 0x000fc600078e00ff */
[----:B------:R2:W-:Y:S01]  /*18d0*/  STL [R1+0x298], R7 ;  /* 0x0002980701007387 */ /* 0x0005e20000100800 */
[----:B------:R-:W-:Y:S01]  /*18e0*/  IMAD R48, R11, R3, R48 ;  /* 0x000000030b307224 */ /* 0x000fe200078e0230 */
[C---:B0-----:R-:W-:Y:S01]  /*18f0*/  LOP3.LUT R0, R12.reuse, 0x4c, RZ, 0xfc, !PT ;  /* 0x0000004c0c007812 */ /* 0x041fe200078efcff */
[----:B------:R-:W-:Y:S02]  /*1900*/  IMAD.MOV R51, RZ, RZ, -R51 ;  /* 0x000000ffff337224 */ /* 0x000fe400078e0a33 */
[----:B------:R-:W-:Y:S01]  /*1910*/  IMAD.HI.U32 R47, R5, R56, RZ ;  /* 0x00000038052f7227 */ /* 0x000fe200078e00ff */
[----:B------:R-:W-:Y:S01]  /*1920*/  IABS R50, R0 ;  /* 0x0000000000327213 */ /* 0x000fe20000000000 */
[----:B------:R0:W-:Y:S01]  /*1930*/  STL [R1+0x2bc], R0 ;  /* 0x0002bc0001007387 */ /* 0x0001e20000100800 */
[----:B-1----:R-:W-:Y:S01]  /*1940*/  LOP3.LUT R9, R12, 0x52, RZ, 0xfc, !PT ;  /* 0x000000520c097812 */ /* 0x002fe200078efcff */
[----:B------:R-:W-:Y:S02]  /*1950*/  IMAD R51, R11, R51, R54 ;  /* 0x000000330b337224 */ /* 0x000fe400078e0236 */
[----:B--2---:R-:W-:Y:S01]  /*1960*/  IMAD.HI.U32 R7, R5, R52, RZ ;  /* 0x0000003405077227 */ /* 0x004fe200078e00ff */
[----:B------:R-:W-:-:S03]  /*1970*/  IABS R53, R9 ;  /* 0x0000000900357213 */ /* 0x000fc60000000000 */
[----:B------:R-:W-:-:S04]  /*1980*/  IMAD.HI.U32 R3, R5, R50, RZ ;  /* 0x0000003205037227 */ /* 0x000fc800078e00ff */
[----:B0-----:R-:W-:Y:S02]  /*1990*/  VIADD R0, R10, 0x4e ;  /* 0x0000004e0a007836 */ /* 0x001fe40000000000 */
[----:B------:R-:W-:Y:S02]  /*19a0*/  IMAD.MOV R7, RZ, RZ, -R7 ;  /* 0x000000ffff077224 */ /* 0x000fe400078e0a07 */
[----:B------:R-:W-:Y:S01]  /*19b0*/  IMAD.MOV R3, RZ, RZ, -R3 ;  /* 0x000000ffff037224 */ /* 0x000fe200078e0a03 */
[----:B------:R0:W-:Y:S01]  /*19c0*/  STL [R1+0x2dc], R0 ;  /* 0x0002dc0001007387 */ /* 0x0001e20000100800 */
[----:B------:R-:W-:Y:S01]  /*19d0*/  IABS R49, R0 ;  /* 0x0000000000317213 */ /* 0x000fe20000000000 */
[C---:B------:R-:W-:Y:S01]  /*19e0*/  IMAD R52, R11.reuse, R7, R52 ;  /* 0x000000070b347224 */ /* 0x040fe200078e0234 */
[C---:B------:R-:W-:Y:S01]  /*19f0*/  LOP3.LUT R7, R12.reuse, 0x54, RZ, 0xfc, !PT ;  /* 0x000000540c077812 */ /* 0x040fe200078efcff */
[----:B------:R-:W-:Y:S02]  /*1a00*/  IMAD R50, R11, R3, R50 ;  /* 0x000000030b327224 */ /* 0x000fe400078e0232 */
[----:B------:R-:W-:Y:S01]  /*1a10*/  IMAD.MOV R47, RZ, RZ, -R47 ;  /* 0x000000ffff2f7224 */ /* 0x000fe200078e0a2f */
[----:B------:R-:W-:Y:S01]  /*1a20*/  IABS R58, R7 ;  /* 0x00000007003a7213 */ /* 0x000fe20000000000 */
[----:B------:R-:W-:Y:S01]  /*1a30*/  IMAD.HI.U32 R3, R5, R49, RZ ;  /* 0x0000003105037227 */ /* 0x000fe200078e00ff */
[----:B0-----:R-:W-:-:S03]  /*1a40*/  LOP3.LUT R0, R12, 0x50, RZ, 0xfc, !PT ;  /* 0x000000500c007812 */ /* 0x001fc600078efcff */
[----:B------:R-:W-:Y:S01]  /*1a50*/  IMAD R47, R11, R47, R56 ;  /* 0x0000002f0b2f7224 */ /* 0x000fe200078e0238 */
[----:B------:R-:W-:Y:S01]  /*1a60*/  IABS R54, R0 ;  /* 0x0000000000367213 */ /* 0x000fe20000000000 */
[----:B------:R0:W-:Y:S01]  /*1a70*/  STL [R1+0x2d8], R0 ;  /* 0x0002d80001007387 */ /* 0x0001e20000100800 */
[----:B------:R-:W-:Y:S02]  /*1a80*/  IMAD.MOV R3, RZ, RZ, -R3 ;  /* 0x000000ffff037224 */ /* 0x000fe400078e0a03 */
[C---:B------:R-:W-:Y:S01]  /*1a90*/  IMAD.HI.U32 R55, R5.reuse, R53, RZ ;  /* 0x0000003505377227 */ /* 0x040fe200078e00ff */
[----:B------:R-:W-:Y:S03]  /*1aa0*/  STL [R1+0x724], R50 ;  /* 0x0007243201007387 */ /* 0x000fe60000100800 */
[----:B------:R-:W-:Y:S01]  /*1ab0*/  IMAD.HI.U32 R56, R5, R54, RZ ;  /* 0x0000003605387227 */ /* 0x000fe200078e00ff */
[----:B------:R1:W-:Y:S01]  /*1ac0*/  STL [R1+0x2ec], R9 ;  /* 0x0002ec0901007387 */ /* 0x0003e20000100800 */
[----:B0-----:R-:W-:-:S02]  /*1ad0*/  LOP3.LUT R0, R12, 0x56, RZ, 0xfc, !PT ;  /* 0x000000560c007812 */ /* 0x001fc400078efcff */
[C---:B------:R-:W-:Y:S01]  /*1ae0*/  IMAD R49, R11.reuse, R3, R49 ;  /* 0x000000030b317224 */ /* 0x040fe200078e0231 */
[----:B------:R0:W-:Y:S01]  /*1af0*/  STL [R1+0x2fc], R7 ;  /* 0x0002fc0701007387 */ /* 0x0001e20000100800 */
[----:B------:R-:W-:Y:S01]  /*1b00*/  IMAD.MOV R56, RZ, RZ, -R56 ;  /* 0x000000ffff387224 */ /* 0x000fe200078e0a38 */
[----:B------:R-:W-:Y:S01]  /*1b10*/  IABS R57, R0 ;  /* 0x0000000000397213 */ /* 0x000fe20000000000 */
[----:B------:R-:W-:Y:S01]  /*1b20*/  IMAD.MOV R55, RZ, RZ, -R55 ;  /* 0x000000ffff377224 */ /* 0x000fe200078e0a37 */
[----:B------:R2:W-:Y:S01]  /*1b30*/  STL [R1+0x2f8], R0 ;  /* 0x0002f80001007387 */ /* 0x0005e20000100800 */
[----:B------:R-:W-:Y:S01]  /*1b40*/  IMAD R54, R11, R56, R54 ;  /* 0x000000380b367224 */ /* 0x000fe200078e0236 */
[C---:B-1----:R-:W-:Y:S01]  /*1b50*/  LOP3.LUT R9, R12.reuse, 0x5c, RZ, 0xfc, !PT ;  /* 0x0000005c0c097812 */ /* 0x042fe200078efcff */
[C---:B------:R-:W-:Y:S01]  /*1b60*/  IMAD.HI.U32 R3, R5.reuse, R57, RZ ;  /* 0x0000003905037227 */ /* 0x040fe200078e00ff */
[----:B------:R-:W-:Y:S02]  /*1b70*/  STL [R1+0x70c], R49 ;  /* 0x00070c3101007387 */ /* 0x000fe40000100800 */
[----:B------:R-:W-:Y:S01]  /*1b80*/  IABS R60, R9 ;  /* 0x00000009003c7213 */ /* 0x000fe20000000000 */
[----:B0-----:R-:W-:Y:S01]  /*1b90*/  IMAD.HI.U32 R7, R5, R58, RZ ;  /* 0x0000003a05077227 */ /* 0x001fe200078e00ff */
[----:B--2---:R-:W-:-:S03]  /*1ba0*/  LOP3.LUT R0, R12, 0x58, RZ, 0xfc, !PT ;  /* 0x000000580c007812 */ /* 0x004fc600078efcff */
[----:B------:R-:W-:Y:S02]  /*1bb0*/  IMAD.MOV R7, RZ, RZ, -R7 ;  /* 0x000000ffff077224 */ /* 0x000fe400078e0a07 */
[----:B------:R-:W-:Y:S01]  /*1bc0*/  IMAD.MOV R3, RZ, RZ, -R3 ;  /* 0x000000ffff037224 */ /* 0x000fe200078e0a03 */
[----:B------:R-:W-:Y:S01]  /*1bd0*/  IABS R56, R0 ;  /* 0x0000000000387213 */ /* 0x000fe20000000000 */
[----:B------:R0:W-:Y:S01]  /*1be0*/  STL [R1+0x2f0], R0 ;  /* 0x0002f00001007387 */ /* 0x0001e20000100800 */
[C---:B------:R-:W-:Y:S02]  /*1bf0*/  IMAD R53, R11.reuse, R55, R53 ;  /* 0x000000370b357224 */ /* 0x040fe400078e0235 */
[C---:B------:R-:W-:Y:S01]  /*1c00*/  IMAD R58, R11.reuse, R7, R58 ;  /* 0x000000070b3a7224 */ /* 0x040fe200078e023a */
[----:B------:R-:W-:Y:S01]  /*1c10*/  STL [R1+0x704], R54 ;  /* 0x0007043601007387 */ /* 0x000fe20000100800 */
[----:B------:R-:W-:Y:S02]  /*1c20*/  VIADD R7, R10, 0x5e ;  /* 0x0000005e0a077836 */ /* 0x000fe40000000000 */
[----:B------:R-:W-:Y:S01]  /*1c30*/  IMAD R57, R11, R3, R57 ;  /* 0x000000030b397224 */ /* 0x000fe200078e0239 */
[----:B------:R-:W-:Y:S01]  /*1c40*/  STL [R1+0x6fc], R53 ;  /* 0x0006fc3501007387 */ /* 0x000fe20000100800 */
[----:B------:R-:W-:Y:S01]  /*1c50*/  IMAD.HI.U32 R3, R5, R56, RZ ;  /* 0x0000003805037227 */ /* 0x000fe200078e00ff */
[----:B0-----:R-:W-:-:S02]  /*1c60*/  LOP3.LUT R0, R12, 0x5a, RZ, 0xfc, !PT ;  /* 0x0000005a0c007812 */ /* 0x001fc400078efcff */
[----:B------:R-:W-:Y:S01]  /*1c70*/  STL [R1+0x700], R58 ;  /* 0x0007003a01007387 */ /* 0x000fe20000100800 */
[----:B------:R-:W-:Y:S01]  /*1c80*/  IABS R59, R7 ;  /* 0x00000007003b7213 */ /* 0x000fe20000000000 */
[----:B------:R-:W-:Y:S01]  /*1c90*/  IMAD.MOV R3, RZ, RZ, -R3 ;  /* 0x000000ffff037224 */ /* 0x000fe200078e0a03 */
[----:B------:R-:W-:Y:S01]  /*1ca0*/  IABS R55, R0 ;  /* 0x0000000000377213 */ /* 0x000fe20000000000 */
[----:B------:R0:W-:Y:S01]  /*1cb0*/  STL [R1+0x2e8], R0 ;  /* 0x0002e80001007387 */ /* 0x0001e20000100800 */
[----:B------:R-:W-:-:S03]  /*1cc0*/  IMAD.HI.U32 R61, R5, R60, RZ ;  /* 0x0000003c053d7227 */ /* 0x000fc600078e00ff */
[----:B------:R-:W-:Y:S01]  /*1cd0*/  STL [R1+0x708], R57 ;  /* 0x0007083901007387 */ /* 0x000fe20000100800 */
[----:B------:R-:W-:-:S03]  /*1ce0*/  IMAD.HI.U32 R62, R5, R55, RZ ;  /* 0x00000037053e7227 */ /* 0x000fc600078e00ff */
[----:B------:R1:W-:Y:S01]  /*1cf0*/  STL [R1+0x2d4], R9 ;  /* 0x0002d40901007387 */ /* 0x0003e20000100800 */
[C---:B------:R-:W-:Y:S01]  /*1d00*/  IMAD R56, R11.reuse, R3, R56 ;  /* 0x000000030b387224 */ /* 0x040fe200078e0238 */
[C---:B0-----:R-:W-:Y:S01]  /*1d10*/  LOP3.LUT R0, R12.reuse, 0x60, RZ, 0xfc, !PT ;  /* 0x000000600c007812 */ /* 0x041fe200078efcff */
[----:B------:R-:W-:Y:S01]  /*1d20*/  IMAD.MOV R62, RZ, RZ, -R62 ;  /* 0x000000ffff3e7224 */ /* 0x000fe200078e0a3e */
[----:B------:R0:W-:Y:S01]  /*1d30*/  STL [R1+0x2e4], R7 ;  /* 0x0002e40701007387 */ /* 0x0001e20000100800 */
[----:B------:R-:W-:Y:S01]  /*1d40*/  IMAD.MOV R61, RZ, RZ, -R61 ;  /* 0x000000ffff3d7224 */ /* 0x000fe200078e0a3d */
[----:B------:R-:W-:Y:S01]  /*1d50*/  IABS R64, R0 ;  /* 0x0000000000407213 */ /* 0x000fe20000000000 */
[C---:B------:R-:W-:Y:S01]  /*1d60*/  IMAD R55, R11.reuse, R62, R55 ;  /* 0x0000003e0b377224 */ /* 0x040fe200078e0237 */
        /* <DEDUP_REMOVED lines=12> */
[C---:B------:R-:W-:Y:S01]  /*1e30*/  IMAD R59, R11.reuse, R7, R59 ;  /* 0x000000070b3b7224 */ /* 0x040fe200078e023b */
[----:B------:R-:W-:Y:S01]  /*1e40*/  LOP3.LUT R7, R12, 0x68, RZ, 0xfc, !PT ;  /* 0x000000680c077812 */ /* 0x000fe200078efcff */
[----:B------:R-:W-:Y:S01]  /*1e50*/  IMAD R64, R11, R3, R64 ;  /* 0x000000030b407224 */ /* 0x000fe200078e0240 */
[----:B------:R-:W-:Y:S01]  /*1e60*/  STL [R1+0x714], R55 ;  /* 0x0007143701007387 */ /* 0x000fe20000100800 */
[----:B------:R-:W-:Y:S01]  /*1e70*/  IMAD.HI.U32 R3, R5, R63, RZ ;  /* 0x0000003f05037227 */ /* 0x000fe200078e00ff */
[----:B------:R-:W-:-:S02]  /*1e80*/  IABS R66, R7 ;  /* 0x0000000700427213 */ /* 0x000fc40000000000 */
[----:B------:R-:W-:Y:S01]  /*1e90*/  STL [R1+0x718], R60 ;  /* 0x0007183c01007387 */ /* 0x000fe20000100800 */
[----:B------:R-:W-:Y:S01]  /*1ea0*/  IMAD.MOV R3, RZ, RZ, -R3 ;  /* 0x000000ffff037224 */ /* 0x000fe200078e0a03 */
[C---:B0-----:R-:W-:Y:S01]  /*1eb0*/  LOP3.LUT R0, R12.reuse, 0x64, RZ, 0xfc, !PT ;  /* 0x000000640c007812 */ /* 0x041fe200078efcff */
[----:B------:R-:W-:Y:S01]  /*1ec0*/  IMAD.HI.U32 R67, R5, R61, RZ ;  /* 0x0000003d05437227 */ /* 0x000fe200078e00ff */
[----:B------:R-:W-:Y:S02]  /*1ed0*/  STL [R1+0x71c], R59 ;  /* 0x00071c3b01007387 */ /* 0x000fe40000100800 */
[----:B------:R-:W-:Y:S01]  /*1ee0*/  IABS R62, R0 ;  /* 0x00000000003e7213 */ /* 0x000fe20000000000 */
[----:B------:R-:W-:Y:S01]  /*1ef0*/  IMAD R63, R11, R3, R63 ;  /* 0x000000030b3f7224 */ /* 0x000fe200078e023f */
[----:B------:R0:W-:Y:S01]  /*1f00*/  STL [R1+0x2c8], R0 ;  /* 0x0002c80001007387 */ /* 0x0001e20000100800 */
[----:B------:R-:W-:Y:S02]  /*1f10*/  IMAD.MOV R67, RZ, RZ, -R67 ;  /* 0x000000ffff437224 */ /* 0x000fe400078e0a43 */
[----:B------:R-:W-:Y:S01]  /*1f20*/  IMAD.HI.U32 R68, R5, R62, RZ ;  /* 0x0000003e05447227 */ /* 0x000fe200078e00ff */
[----:B------:R-:W-:Y:S03]  /*1f30*/  STL [R1+0x720], R64 ;  /* 0x0007204001007387 */ /* 0x000fe60000100800 */
[----:B------:R-:W-:Y:S01]  /*1f40*/  IMAD.MOV R68, RZ, RZ, -R68 ;  /* 0x000000ffff447224 */ /* 0x000fe200078e0a44 */
[----:B------:R1:W-:Y:S01]  /*1f50*/  STL [R1+0x2c4], R9 ;  /* 0x0002c40901007387 */ /* 0x0003e20000100800 */
[C---:B------:R-:W-:Y:S01]  /*1f60*/  IMAD R61, R11.reuse, R67, R61 ;  /* 0x000000430b3d7224 */ /* 0x040fe200078e023d */
[----:B0-----:R-:W-:Y:S01]  /*1f70*/  LOP3.LUT R0, R12, 0x6a, RZ, 0xfc, !PT ;  /* 0x0000006a0c007812 */ /* 0x001fe200078efcff */
[----:B------:R-:W-:Y:S01]  /*1f80*/  IMAD R62, R11, R68, R62 ;  /* 0x000000440b3e7224 */ /* 0x000fe200078e023e */
[----:B------:R0:W-:Y:S01]  /*1f90*/  STL [R1+0x2c0], R7 ;  /* 0x0002c00701007387 */ /* 0x0001e20000100800 */
[--C-:B------:R-:W-:Y:S01]  /*1fa0*/  @!P3 IMAD.IADD R22, R22, 0x1, -R11.reuse ;  /* 0x000000011616b824 */ /* 0x100fe200078e0a0b */
[----:B------:R-:W-:Y:S01]  /*1fb0*/  IABS R65, R0 ;  /* 0x0000000000417213 */ /* 0x000fe20000000000 */
[--C-:B------:R-:W-:Y:S01]  /*1fc0*/  @!P0 IMAD.IADD R21, R21, 0x1, -R11.reuse ;  /* 0x0000000115158824 */ /* 0x100fe200078e0a0b */
[----:B------:R2:W-:Y:S01]  /*1fd0*/  STL [R1+0x2d0], R0 ;  /* 0x0002d00001007387 */ /* 0x0005e20000100800 */
[----:B------:R-:W-:Y:S01]  /*1fe0*/  ISETP.GT.U32.AND P3, PT, R11, R23, PT ;  /* 0x000000170b00720c */ /* 0x000fe20003f64070 */
[----:B------:R-:W-:Y:S01]  /*1ff0*/  @!P4 IMAD.IADD R19, R19, 0x1, -R11 ;  /* 0x000000011313c824 */ /* 0x000fe200078e0a0b */
[----:B-1----:R-:W-:Y:S01]  /*2000*/  LOP3.LUT R9, R12, 0x72, RZ, 0xfc, !PT ;  /* 0x000000720c097812 */ /* 0x002fe200078efcff */
[----:B------:R-:W-:Y:S01]  /*2010*/  IMAD.HI.U32 R3, R5, R65, RZ ;  /* 0x0000004105037227 */ /* 0x000fe200078e00ff */
[----:B------:R-:W-:Y:S01]  /*2020*/  STL [R1+0x728], R63 ;  /* 0x0007283f01007387 */ /* 0x000fe20000100800 */
[----:B------:R-:W-:-:S02]  /*2030*/  ISETP.GT.U32.AND P0, PT, R11, R28, PT ;  /* 0x0000001c0b00720c */ /* 0x000fc40003f04070 */
[----:B0-----:R-:W-:Y:S01]  /*2040*/  IMAD.HI.U32 R7, R5, R66, RZ ;  /* 0x0000004205077227 */ /* 0x001fe200078e00ff */
[----:B------:R-:W-:Y:S02]  /*2050*/  IABS R68, R9 ;  /* 0x0000000900447213 */ /* 0x000fe40000000000 */
[C---:B--2---:R-:W-:Y:S01]  /*2060*/  LOP3.LUT R0, R12.reuse, 0x6c, RZ, 0xfc, !PT ;  /* 0x0000006c0c007812 */ /* 0x044fe200078efcff */
[----:B------:R-:W-:Y:S01]  /*2070*/  IMAD.MOV R7, RZ, RZ, -R7 ;  /* 0x000000ffff077224 */ /* 0x000fe200078e0a07 */
[C---:B------:R-:W-:Y:S01]  /*2080*/  ISETP.GT.U32.AND P4, PT, R11.reuse, R26, PT ;  /* 0x0000001a0b00720c */ /* 0x040fe20003f84070 */
        /* <DEDUP_REMOVED lines=11> */
[----:B0-----:R-:W-:Y:S01]  /*2140*/  LOP3.LUT R0, R12, 0x70, RZ, 0xfc, !PT ;  /* 0x000000700c007812 */ /* 0x001fe200078efcff */
[--C-:B------:R-:W-:Y:S01]  /*2150*/  @!P2 IMAD.IADD R20, R20, 0x1, -R11.reuse ;  /* 0x000000011414a824 */ /* 0x100fe200078e0a0b */
[----:B------:R-:W-:Y:S01]  /*2160*/  STL [R1+0x734], R66 ;  /* 0x0007344201007387 */ /* 0x000fe20000100800 */
[----:B------:R-:W-:Y:S01]  /*2170*/  IMAD R70, R11, R3, R70 ;  /* 0x000000030b467224 */ /* 0x000fe200078e0246 */
[----:B------:R-:W-:Y:S01]  /*2180*/  IABS R69, R0 ;  /* 0x0000000000457213 */ /* 0x000fe20000000000 */
[--C-:B------:R-:W-:Y:S01]  /*2190*/  @!P3 IMAD.IADD R23, R23, 0x1, -R11.reuse ;  /* 0x000000011717b824 */ /* 0x100fe200078e0a0b */
[----:B------:R0:W-:Y:S01]  /*21a0*/  STL [R1+0x2b0], R0 ;  /* 0x0002b00001007387 */ /* 0x0001e20000100800 */
[C---:B------:R-:W-:Y:S01]  /*21b0*/  ISETP.GT.U32.AND P2, PT, R11.reuse, R27, PT ;  /* 0x0000001b0b00720c */ /* 0x040fe20003f44070 */
[----:B------:R-:W-:Y:S01]  /*21c0*/  @!P0 IMAD.IADD R28, R28, 0x1, -R11 ;  /* 0x000000011c1c8824 */ /* 0x000fe200078e0a0b */
[----:B------:R-:W-:Y:S01]  /*21d0*/  ISETP.GT.U32.AND P0, PT, R11, R29, PT ;  /* 0x0000001d0b00720c */ /* 0x000fe20003f04070 */
[----:B------:R-:W-:Y:S01]  /*21e0*/  STL [R1+0x738], R65 ;  /* 0x0007384101007387 */ /* 0x000fe20000100800 */
[----:B------:R-:W-:-:S03]  /*21f0*/  IMAD.HI.U32 R71, R5, R69, RZ ;  /* 0x0000004505477227 */ /* 0x000fc600078e00ff */
[----:B------:R1:W-:Y:S01]  /*2200*/  STL [R1+0x2a8], R9 ;  /* 0x0002a80901007387 */ /* 0x0003e20000100800 */
[----:B------:R-:W-:Y:S01]  /*2210*/  IMAD.MOV R71, RZ, RZ, -R71 ;  /* 0x000000ffff477224 */ /* 0x000fe200078e0a47 */
[----:B0-----:R-:W-:Y:S01]  /*2220*/  LOP3.LUT R0, R12, 0x76, RZ, 0xfc, !PT ;  /* 0x000000760c007812 */ /* 0x001fe200078efcff */
[----:B------:R-:W-:Y:S01]  /*2230*/  @!P4 IMAD.IADD R26, R26, 0x1, -R11 ;  /* 0x000000011a1ac824 */ /* 0x000fe200078e0a0b */
[----:B------:R0:W-:Y:S01]  /*2240*/  STL [R1+0x2b8], R7 ;  /* 0x0002b80701007387 */ /* 0x0001e20000100800 */
[----:B------:R-:W-:Y:S01]  /*2250*/  IMAD R69, R11, R71, R69 ;  /* 0x000000470b457224 */ /* 0x000fe200078e0245 */
        /* <DEDUP_REMOVED lines=9> */
[----:B------:R-:W-:Y:S01]  /*22f0*/  IMAD.MOV R3, RZ, RZ, -R3 ;  /* 0x000000ffff037224 */ /* 0x000fe200078e0a03 */
[----:B------:R-:W-:Y:S01]  /*2300*/  ISETP.GT.U32.AND P0, PT, R11, R35, PT ;  /* 0x000000230b00720c */ /* 0x000fe20003f04070 */
[----:B0-----:R-:W-:Y:S01]  /*2310*/  IMAD.HI.U32 R7, R5, R67, RZ ;  /* 0x0000004305077227 */ /* 0x001fe200078e00ff */
[----:B--2---:R-:W-:-:S03]  /*2320*/  LOP3.LUT R0, R12, 0x78, RZ, 0xfc, !PT ;  /* 0x000000780c007812 */ /* 0x004fc600078efcff */
[----:B------:R-:W-:Y:S01]  /*2330*/  IMAD R72, R11, R3, R72 ;  /* 0x000000030b487224 */ /* 0x000fe200078e0248 */
[----:B------:R-:W-:Y:S01]  /*2340*/  IABS R71, R0 ;  /* 0x0000000000477213 */ /* 0x000fe20000000000 */
[----:B------:R0:W-:Y:S01]  /*2350*/  STL [R1+0x2a4], R0 ;  /* 0x0002a40001007387 */ /* 0x0001e20000100800 */
[----:B------:R-:W-:Y:S02]  /*2360*/  IMAD.MOV R7, RZ, RZ, -R7 ;  /* 0x000000ffff077224 */ /* 0x000fe400078e0a07 */
[----:B------:R-:W-:Y:S01]  /*2370*/  @!P4 IMAD.IADD R33, R33, 0x1, -R11 ;  /* 0x000000012121c824 */ /* 0x000fe200078e0a0b */
[----:B------:R-:W-:Y:S01]  /*2380*/  STL [R1+0x740], R69 ;  /* 0x0007404501007387 */ /* 0x000fe20000100800 */
[----:B------:R-:W-:Y:S01]  /*2390*/  IMAD.HI.U32 R3, R5, R71, RZ ;  /* 0x0000004705037227 */ /* 0x000fe200078e00ff */
[----:B------:R-:W-:-:S03]  /*23a0*/  ISETP.GT.U32.AND P4, PT, R11, R40, PT ;  /* 0x000000280b00720c */ /* 0x000fc60003f84070 */
[C---:B------:R-:W-:Y:S01]  /*23b0*/  IMAD R67, R11.reuse, R7, R67 ;  /* 0x000000070b437224 */ /* 0x040fe200078e0243 */
[----:B0-----:R-:W-:Y:S01]  /*23c0*/  LOP3.LUT R0, R12, 0x7a, RZ, 0xfc, !PT ;  /* 0x0000007a0c007812 */ /* 0x001fe200078efcff */
[----:B------:R-:W-:Y:S02]  /*23d0*/  IMAD.MOV R3, RZ, RZ, -R3 ;  /* 0x000000ffff037224 */ /* 0x000fe400078e0a03 */
[----:B------:R-:W-:Y:S01]  /*23e0*/  VIADD R7, R10, 0x6e ;  /* 0x0000006e0a077836 */ /* 0x000fe20000000000 */
[----:B------:R-:W-:Y:S01]  /*23f0*/  IABS R75, R0 ;  /* 0x00000000004b7213 */ /* 0x000fe20000000000 */
[----:B------:R0:W-:Y:S01]  /*2400*/  STL [R1+0x2a0], R0 ;  /* 0x0002a00001007387 */ /* 0x0001e20000100800 */
[----:B------:R-:W-:Y:S02]  /*2410*/  IMAD R71, R11, R3, R71 ;  /* 0x000000030b477224 */ /* 0x000fe400078e0247 */
[----:B------:R-:W-:Y:S01]  /*2420*/  IABS R76, R7 ;  /* 0x00000007004c7213 */ /* 0x000fe20000000000 */
[C---:B------:R-:W-:Y:S01]  /*2430*/  IMAD.HI.U32 R78, R5.reuse, R75, RZ ;  /* 0x0000004b054e7227 */ /* 0x040fe200078e00ff */
[----:B------:R1:W-:Y:S03]  /*2440*/  STL [R1+0x294], R9 ;  /* 0x0002940901007387 */ /* 0x0003e60000100800 */
[----:B------:R-:W-:Y:S01]  /*2450*/  IMAD.MOV R78, RZ, RZ, -R78 ;  /* 0x000000ffff4e7224 */ /* 0x000fe200078e0a4e */
[----:B------:R2:W-:Y:S01]  /*2460*/  STL [R1+0x2ac], R7 ;  /* 0x0002ac0701007387 */ /* 0x0005e20000100800 */
[----:B0-----:R-:W-:Y:S01]  /*2470*/  LOP3.LUT R0, R74, 0x7f, RZ, 0xc0, !PT ;  /* 0x0000007f4a007812 */ /* 0x001fe200078ec0ff */
[----:B------:R-:W-:Y:S01]  /*2480*/  IMAD.HI.U32 R73, R5, R68, RZ ;  /* 0x0000004405497227 */ /* 0x000fe200078e00ff */
[----:B------:R-:W-:-:S03]  /*2490*/  IABS R74, R9 ;  /* 0x00000009004a7213 */ /* 0x000fc60000000000 */
[----:B------:R-:W-:Y:S01]  /*24a0*/  IMAD R2, R2, 0x100, R0 ;  /* 0x0000010002027824 */ /* 0x000fe200078e0200 */
[----:B-1----:R-:W0:Y:S01]  /*24b0*/  LDC R9, c[0x0][0x3a0] ;  /* 0x0000e800ff097b82 */ /* 0x002e220000000800 */
[----:B------:R-:W-:-:S03]  /*24c0*/  IMAD.HI.U32 R77, R5, R74, RZ ;  /* 0x0000004a054d7227 */ /* 0x000fc600078e00ff */
[----:B--2---:R-:W-:Y:S01]  /*24d0*/  IABS R7, R2 ;  /* 0x0000000200077213 */ /* 0x004fe20000000000 */
[----:B------:R-:W-:Y:S02]  /*24e0*/  VIADD R3, R2, 0x80 ;  /* 0x0000008002037836 */ /* 0x000fe40000000000 */
[----:B------:R-:W-:Y:S02]  /*24f0*/  IMAD.MOV R77, RZ, RZ, -R77 ;  /* 0x000000ffff4d7224 */ /* 0x000fe400078e0a4d */
[C---:B------:R-:W-:Y:S01]  /*2500*/  IMAD R75, R11.reuse, R78, R75 ;  /* 0x0000004e0b4b7224 */ /* 0x040fe200078e024b */
[----:B------:R-:W-:Y:S01]  /*2510*/  IABS R78, R3 ;  /* 0x00000003004e7213 */ /* 0x000fe20000000000 */
[----:B------:R-:W-:Y:S02]  /*2520*/  IMAD R74, R11, R77, R74 ;  /* 0x0000004d0b4a7224 */ /* 0x000fe400078e024a */
[----:B------:R-:W-:-:S04]  /*2530*/  IMAD.HI.U32 R77, R6, R7, RZ ;  /* 0x00000007064d7227 */ /* 0x000fc800078e00ff */
[----:B------:R-:W-:Y:S02]  /*2540*/  VIADD R0, R10, 0x7e ;  /* 0x0000007e0a007836 */ /* 0x000fe40000000000 */
[----:B------:R-:W-:Y:S02]  /*2550*/  IMAD.MOV.U32 R10, RZ, RZ, R78 ;  /* 0x000000ffff0a7224 */ /* 0x000fe400078e004e */
[----:B------:R-:W-:Y:S01]  /*2560*/  IMAD.MOV R77, RZ, RZ, -R77 ;  /* 0x000000ffff4d7224 */ /* 0x000fe200078e0a4d */
[----:B------:R1:W-:Y:S01]  /*2570*/  STL [R1+0x290], R0 ;  /* 0x0002900001007387 */ /* 0x0003e20000100800 */
[----:B------:R-:W-:-:S04]  /*2580*/  IMAD.HI.U32 R6, R6, R10, RZ ;  /* 0x0000000a06067227 */ /* 0x000fc800078e00ff */
[----:B------:R-:W-:Y:S02]  /*2590*/  IMAD R7, R4, R77, R7 ;  /* 0x0000004d04077224 */ /* 0x000fe400078e0207 */
[----:B------:R-:W-:Y:S02]  /*25a0*/  IMAD.MOV R6, RZ, RZ, -R6 ;  /* 0x000000ffff067224 */ /* 0x000fe400078e0a06 */
[--C-:B------:R-:W-:Y:S01]  /*25b0*/  @!P2 IMAD.IADD R34, R34, 0x1, -R11.reuse ;  /* 0x000000012222a824 */ /* 0x100fe200078e0a0b */
[C---:B------:R-:W-:Y:S01]  /*25c0*/  ISETP.GT.U32.AND P5, PT, R4.reuse, R7, PT ;  /* 0x000000070400720c */ /* 0x040fe20003fa4070 */
[----:B------:R-:W-:Y:S01]  /*25d0*/  IMAD R6, R4, R6, R10 ;  /* 0x0000000604067224 */ /* 0x000fe200078e020a */
[----:B------:R-:W-:Y:S01]  /*25e0*/  ISETP.GE.AND P2, PT, R2, RZ, PT ;  /* 0x000000ff0200720c */ /* 0x000fe20003f46270 */
[----:B------:R-:W-:Y:S01]  /*25f0*/  @!P6 IMAD.IADD R18, R18, 0x1, -R11 ;  /* 0x000000011212e824 */ /* 0x000fe200078e0a0b */
[----:B------:R-:W-:Y:S01]  /*2600*/  ISETP.GT.U32.AND P6, PT, R11, R24, PT ;  /* 0x000000180b00720c */ /* 0x000fe20003fc4070 */
[----:B------:R-:W-:Y:S01]  /*2610*/  IMAD.MOV R73, RZ, RZ, -R73 ;  /* 0x000000ffff497224 */ /* 0x000fe200078e0a49 */
[----:B------:R-:W-:Y:S01]  /*2620*/  ISETP.GT.U32.AND P1, PT, R4, R6, PT ;  /* 0x000000060400720c */ /* 0x000fe20003f24070 */
[----:B------:R-:W-:Y:S01]  /*2630*/  @!P0 IMAD.IADD R35, R35, 0x1, -R11 ;  /* 0x0000000123238824 */ /* 0x000fe200078e0a0b */
[C---:B------:R-:W-:Y:S01]  /*2640*/  ISETP.GT.U32.AND P0, PT, R11.reuse, R38, PT ;  /* 0x000000260b00720c */ /* 0x040fe20003f04070 */
[----:B------:R-:W-:-:S02]  /*2650*/  IMAD R68, R11, R73, R68 ;  /* 0x000000490b447224 */ /* 0x000fc400078e0244 */
[----:B------:R-:W-:-:S04]  /*2660*/  IMAD.HI.U32 R73, R5, R76, RZ ;  /* 0x0000004c05497227 */ /* 0x000fc800078e00ff */
[--C-:B------:R-:W-:Y:S01]  /*2670*/  @!P5 IMAD.IADD R7, R7, 0x1, -R4.reuse ;  /* 0x000000010707d824 */ /* 0x100fe200078e0a04 */
[C---:B------:R-:W-:Y:S01]  /*2680*/  ISETP.GT.U32.AND P5, PT, R11.reuse, R25, PT ;  /* 0x000000190b00720c */ /* 0x040fe20003fa4070 */
[----:B------:R-:W-:Y:S02]  /*2690*/  IMAD.MOV R73, RZ, RZ, -R73 ;  /* 0x000000ffff497224 */ /* 0x000fe400078e0a49 */
[----:B------:R-:W-:Y:S01]  /*26a0*/  @!P1 IMAD.IADD R6, R6, 0x1, -R4 ;  /* 0x0000000106069824 */ /* 0x000fe200078e0a04 */
[----:B------:R-:W-:Y:S01]  /*26b0*/  ISETP.GT.U32.AND P1, PT, R4, R7, PT ;  /* 0x000000070400720c */ /* 0x000fe20003f24070 */
[--C-:B------:R-:W-:Y:S01]  /*26c0*/  @!P4 IMAD.IADD R40, R40, 0x1, -R11.reuse ;  /* 0x000000012828c824 */ /* 0x100fe200078e0a0b */
[C---:B------:R-:W-:Y:S01]  /*26d0*/  ISETP.GT.U32.AND P4, PT, R11.reuse, R42, PT ;  /* 0x0000002a0b00720c */ /* 0x040fe20003f84070 */
[C---:B------:R-:W-:Y:S01]  /*26e0*/  IMAD R76, R11.reuse, R73, R76 ;  /* 0x000000490b4c7224 */ /* 0x040fe200078e024c */
[----:B------:R-:W-:Y:S01]  /*26f0*/  ISETP.GT.U32.AND P3, PT, R4, R6, PT ;  /* 0x000000060400720c */ /* 0x000fe20003f64070 */
[--C-:B------:R-:W-:Y:S01]  /*2700*/  @!P6 IMAD.IADD R24, R24, 0x1, -R11.reuse ;  /* 0x000000011818e824 */ /* 0x100fe200078e0a0b */
[----:B------:R-:W-:Y:S01]  /*2710*/  IABS R73, R0 ;  /* 0x0000000000497213 */ /* 0x000fe20000000000 */
[--C-:B------:R-:W-:Y:S01]  /*2720*/  @!P0 IMAD.IADD R38, R38, 0x1, -R11.reuse ;  /* 0x0000000126268824 */ /* 0x100fe200078e0a0b */
[----:B------:R-:W-:Y:S01]  /*2730*/  ISETP.GT.U32.AND P6, PT, R11, R30, PT ;  /* 0x0000001e0b00720c */ /* 0x000fe20003fc4070 */
[----:B------:R-:W-:Y:S01]  /*2740*/  @!P5 IMAD.IADD R25, R25, 0x1, -R11 ;  /* 0x000000011919d824 */ /* 0x000fe200078e0a0b */
[----:B------:R-:W-:Y:S01]  /*2750*/  ISETP.GT.U32.AND P5, PT, R11, R32, PT ;  /* 0x000000200b00720c */ /* 0x000fe20003fa4070 */
[----:B------:R-:W-:Y:S01]  /*2760*/  IMAD.HI.U32 R5, R5, R73, RZ ;  /* 0x0000004905057227 */ /* 0x000fe200078e00ff */
[----:B------:R-:W-:-:S03]  /*2770*/  ISETP.GT.U32.AND P0, PT, R11, R44, PT ;  /* 0x0000002c0b00720c */ /* 0x000fc60003f04070 */
[--C-:B------:R-:W-:Y:S01]  /*2780*/  @!P1 IMAD.IADD R7, R7, 0x1, -R4.reuse ;  /* 0x0000000107079824 */ /* 0x100fe200078e0a04 */
[C---:B------:R-:W-:Y:S01]  /*2790*/  ISETP.GT.U32.AND P1, PT, R11.reuse, R31, PT ;  /* 0x0000001f0b00720c */ /* 0x040fe20003f24070 */
[----:B------:R-:W-:Y:S01]  /*27a0*/  @!P3 IMAD.IADD R6, R6, 0x1, -R4 ;  /* 0x000000010606b824 */ /* 0x000fe200078e0a04 */
[C---:B------:R-:W-:Y:S01]  /*27b0*/  ISETP.GT.U32.AND P3, PT, R11.reuse, R36, PT ;  /* 0x000000240b00720c */ /* 0x040fe20003f64070 */
[----:B------:R-:W-:Y:S01]  /*27c0*/  @!P2 IMAD.MOV R7, RZ, RZ, -R7 ;  /* 0x000000ffff07a224 */ /* 0x000fe200078e0a07 */
[C---:B------:R-:W-:Y:S01]  /*27d0*/  ISETP.GT.U32.AND P2, PT, R11.reuse, R41, PT ;  /* 0x000000290b00720c */ /* 0x040fe20003f44070 */
[--C-:B------:R-:W-:Y:S01]  /*27e0*/  @!P4 IMAD.IADD R42, R42, 0x1, -R11.reuse ;  /* 0x000000012a2ac824 */ /* 0x100fe200078e0a0b */
[----:B------:R-:W-:Y:S01]  /*27f0*/  ISETP.GT.U32.AND P4, PT, R11, R48, PT ;  /* 0x000000300b00720c */ /* 0x000fe20003f84070 */
[----:B------:R-:W-:Y:S01]  /*2800*/  @!P5 IMAD.IADD R32, R32, 0x1, -R11 ;  /* 0x000000012020d824 */ /* 0x000fe200078e0a0b */
[----:B------:R-:W-:Y:S01]  /*2810*/  ISETP.GE.AND P5, PT, R3, RZ, PT ;  /* 0x000000ff0300720c */ /* 0x000fe20003fa6270 */
[----:B------:R-:W-:-:S02]  /*2820*/  IMAD.MOV R5, RZ, RZ, -R5 ;  /* 0x000000ffff057224 */ /* 0x000fc400078e0a05 */
[--C-:B------:R-:W-:Y:S01]  /*2830*/  @!P6 IMAD.IADD R30, R30, 0x1, -R11.reuse ;  /* 0x000000011e1ee824 */ /* 0x100fe200078e0a0b */
[----:B------:R-:W-:Y:S01]  /*2840*/  ISETP.GT.U32.AND P6, PT, R11, R39, PT ;  /* 0x000000270b00720c */ /* 0x000fe20003fc4070 */
[--C-:B------:R-:W-:Y:S01]  /*2850*/  @!P1 IMAD.IADD R31, R31, 0x1, -R11.reuse ;  /* 0x000000011f1f9824 */ /* 0x100fe200078e0a0b */
[----:B------:R-:W-:Y:S01]  /*2860*/  ISETP.NE.AND P1, PT, R8, RZ, PT ;  /* 0x000000ff0800720c */ /* 0x000fe20003f25270 */
[----:B------:R-:W-:Y:S01]  /*2870*/  @!P3 IMAD.IADD R36, R36, 0x1, -R11 ;  /* 0x000000012424b824 */ /* 0x000fe200078e0a0b */
[C---:B------:R-:W-:Y:S01]  /*2880*/  ISETP.GT.U32.AND P3, PT, R11.reuse, R37, PT ;  /* 0x000000250b00720c */ /* 0x040fe20003f64070 */
[----:B------:R-:W-:Y:S01]  /*2890*/  IMAD R73, R11, R5, R73 ;  /* 0x000000050b497224 */ /* 0x000fe200078e0249 */
[----:B------:R-:W-:Y:S01]  /*28a0*/  LOP3.LUT R8, RZ, R8, RZ, 0x33, !PT ;  /* 0x00000008ff087212 */ /* 0x000fe200078e33ff */
[--C-:B------:R-:W-:Y:S02]  /*28b0*/  @!P2 IMAD.IADD R41, R41, 0x1, -R11.reuse ;  /* 0x000000012929a824 */ /* 0x100fe400078e0a0b */
[----:B------:R-:W-:Y:S01]  /*28c0*/  @!P5 IMAD.MOV R6, RZ, RZ, -R6 ;  /* 0x000000ffff06d224 */ /* 0x000fe200078e0a06 */
[----:B------:R-:W-:Y:S01]  /*28d0*/  SEL R4, R8, R7, !P1 ;  /* 0x0000000708047207 */ /* 0x000fe20004800000 */
[----:B0-----:R-:W-:Y:S01]  /*28e0*/  VIADD R5, R9, 0xfffffff7 ;  /* 0xfffffff709057836 */ /* 0x001fe20000000000 */
[C---:B------:R-:W-:Y:S01]  /*28f0*/  ISETP.GT.U32.AND P5, PT, R11.reuse, R46, PT ;  /* 0x0000002e0b00720c */ /* 0x040fe20003fa4070 */
[--C-:B------:R-:W-:Y:S01]  /*2900*/  @!P0 IMAD.IADD R44, R44, 0x1, -R11.reuse ;  /* 0x000000012c2c8824 */ /* 0x100fe200078e0a0b */
[----:B-1----:R-:W-:Y:S01]  /*2910*/  SEL R0, R8, R6, !P1 ;  /* 0x0000000608007207 */ /* 0x002fe20004800000 */
[----:B------:R0:W-:Y:S01]  /*2920*/  STL [R1+0x58], R4 ;  /* 0x0000580401007387 */ /* 0x0001e20000100800 */
[----:B------:R-:W-:Y:S01]  /*2930*/  ISETP.GT.U32.AND P1, PT, R11, R45, PT ;  /* 0x0000002d0b00720c */ /* 0x000fe20003f24070 */
[--C-:B------:R-:W-:Y:S01]  /*2940*/  @!P3 IMAD.IADD R37, R37, 0x1, -R11.reuse ;  /* 0x000000012525b824 */ /* 0x100fe200078e0a0b */
[C---:B------:R-:W-:Y:S01]  /*2950*/  ISETP.GT.U32.AND P3, PT, R11.reuse, R43, PT ;  /* 0x0000002b0b00720c */ /* 0x040fe20003f64070 */
[--C-:B------:R-:W-:Y:S01]  /*2960*/  @!P4 IMAD.IADD R48, R48, 0x1, -R11.reuse ;  /* 0x000000013030c824 */ /* 0x100fe200078e0a0b */
[----:B------:R-:W-:Y:S01]  /*2970*/  ISETP.GT.U32.AND P0, PT, R11, R51, PT ;  /* 0x000000330b00720c */ /* 0x000fe20003f04070 */
[----:B------:R-:W-:Y:S01]  /*2980*/  @!P6 IMAD.IADD R39, R39, 0x1, -R11 ;  /* 0x000000012727e824 */ /* 0x000fe200078e0a0b */
[----:B------:R1:W-:Y:S01]  /*2990*/  STL [R1+0x54], R0 ;  /* 0x0000540001007387 */ /* 0x0003e20000100800 */
[----:B------:R-:W-:-:S02]  /*29a0*/  VIADD R10, R9, 0xffffffe0 ;  /* 0xffffffe0090a7836 */ /* 0x000fc40000000000 */
[----:B0-----:R-:W-:Y:S02]  /*29b0*/  VIADD R4, R9, 0xffffffff ;  /* 0xffffffff09047836 */ /* 0x001fe40000000000 */
[--C-:B------:R-:W-:Y:S01]  /*29c0*/  @!P5 IMAD.IADD R46, R46, 0x1, -R11.reuse ;  /* 0x000000012e2ed824 */ /* 0x100fe200078e0a0b */
[----:B------:R-:W-:Y:S01]  /*29d0*/  ISETP.GT.U32.AND P5, PT, R11, R47, PT ;  /* 0x0000002f0b00720c */ /* 0x000fe20003fa4070 */
[--C-:B------:R-:W-:Y:S01]  /*29e0*/  @!P1 IMAD.IADD R45, R45, 0x1, -R11.reuse ;  /* 0x000000012d2d9824 */ /* 0x100fe200078e0a0b */
[----:B------:R-:W-:Y:S01]  /*29f0*/  ISETP.GT.U32.AND P1, PT, R11, R52, PT ;  /* 0x000000340b00720c */ /* 0x000fe20003f24070 */
[----:B------:R-:W-:Y:S01]  /*2a00*/  @!P3 IMAD.IADD R43, R43, 0x1, -R11 ;  /* 0x000000012b2bb824 */ /* 0x000fe200078e0a0b */
[----:B------:R-:W-:Y:S01]  /*2a10*/  ISETP.GE.U32.AND P2, PT, R4, 0x7fffffc0, PT ;  /* 0x7fffffc00400780c */ /* 0x000fe20003f46070 */
[----:B------:R-:W-:Y:S01]  /*2a20*/  VIADD R4, R9, 0xffffffec ;  /* 0xffffffec09047836 */ /* 0x000fe20000000000 */
[----:B------:R-:W-:Y:S01]  /*2a30*/  ISETP.GE.U32.AND P3, PT, R5, 0x7fffffb8, PT ;  /* 0x7fffffb80500780c */ /* 0x000fe20003f66070 */
[----:B------:R-:W-:-:S02]  /*2a40*/  VIADD R5, R9, 0xffffffed ;  /* 0xffffffed09057836 */ /* 0x000fc40000000000 */
[--C-:B------:R-:W-:Y:S01]  /*2a50*/  @!P0 IMAD.IADD R51, R51, 0x1, -R11.reuse ;  /* 0x0000000133338824 */ /* 0x100fe200078e0a0b */
[----:B------:R-:W-:Y:S01]  /*2a60*/  ISETP.GE.U32.AND P4, PT, R4, 0x7fffffad, PT ;  /* 0x7fffffad0400780c */ /* 0x000fe20003f86070 */
[----:B------:R-:W-:Y:S01]  /*2a70*/  VIADD R4, R9, 0xffffffee ;  /* 0xffffffee09047836 */ /* 0x000fe20000000000 */
[----:B------:R-:W-:Y:S01]  /*2a80*/  ISETP.GE.U32.AND P6, PT, R5, 0x7fffffae, PT ;  /* 0x7fffffae0500780c */ /* 0x000fe20003fc6070 */
[C---:B------:R-:W-:Y:S01]  /*2a90*/  VIADD R5, R9.reuse, 0xffffffef ;  /* 0xffffffef09057836 */ /* 0x040fe20000000000 */
[----:B------:R-:W-:Y:S01]  /*2aa0*/  SEL R79, RZ, 0x1, P4 ;  /* 0x00000001ff4f7807 */ /* 0x000fe20002000000 */
[--C-:B------:R-:W-:Y:S01]  /*2ab0*/  @!P1 IMAD.IADD R52, R52, 0x1, -R11.reuse ;  /* 0x0000000134349824 */ /* 0x100fe200078e0a0b */
[----:B------:R-:W-:Y:S01]  /*2ac0*/  ISETP.GE.U32.AND P1, PT, R4, 0x7fffffaf, PT ;  /* 0x7fffffaf0400780c */ /* 0x000fe20003f26070 */
[----:B------:R-:W-:Y:S01]  /*2ad0*/  VIADD R4, R9, 0xffffffe8 ;  /* 0xffffffe809047836 */ /* 0x000fe20000000000 */
[----:B------:R-:W-:Y:S01]  /*2ae0*/  SEL R77, RZ, 0x1fffe, P6 ;  /* 0x0001fffeff4d7807 */ /* 0x000fe20003000000 */
[----:B------:R-:W-:Y:S01]  /*2af0*/  @!P5 IMAD.IADD R47, R47, 0x1, -R11 ;  /* 0x000000012f2fd824 */ /* 0x000fe200078e0a0b */
[----:B------:R-:W-:Y:S01]  /*2b00*/  ISETP.GE.U32.AND P5, PT, R5, 0x7fffffb0, PT ;  /* 0x7fffffb00500780c */ /* 0x000fe20003fa6070 */
[C---:B------:R-:W-:Y:S01]  /*2b10*/  VIADD R5, R9.reuse, 0xffffffe9 ;  /* 0xffffffe909057836 */ /* 0x040fe20000000000 */
[----:B------:R-:W-:Y:S01]  /*2b20*/  ISETP.GE.U32.AND P0, PT, R4, 0x7fffffa9, PT ;  /* 0x7fffffa90400780c */ /* 0x000fe20003f06070 */
[C---:B------:R-:W-:Y:S01]  /*2b30*/  VIADD R4, R9.reuse, 0xffffffea ;  /* 0xffffffea09047836 */ /* 0x040fe20000000000 */
[----:B------:R-:W-:Y:S01]  /*2b40*/  SEL R7, RZ, 0x4, P1 ;  /* 0x00000004ff077807 */ /* 0x000fe20000800000 */
[----:B------:R-:W-:Y:S01]  /*2b50*/  VIADD R78, R9, 0xffffffcd ;  /* 0xffffffcd094e7836 */ /* 0x000fe20000000000 */
        /* <DEDUP_REMOVED lines=14> */
[----:B------:R-:W-:Y:S01]  /*2c40*/  SEL R80, RZ, 0x1fffe, P4 ;  /* 0x0001fffeff507807 */ /* 0x000fe20002000000 */
        /* <DEDUP_REMOVED lines=8> */
[----:B------:R-:W-:Y:S01]  /*2cd0*/  VIADD R89, R9, 0xffffffd9 ;  /* 0xffffffd909597836 */ /* 0x000fe20000000000 */
[----:B------:R-:W-:Y:S01]  /*2ce0*/  ISETP.GE.U32.AND P1, PT, R4, 0x7fffffa2, PT ;  /* 0x7fffffa20400780c */ /* 0x000fe20003f26070 */
[----:B------:R-:W-:Y:S01]  /*2cf0*/  IMAD.IADD R77, R79, 0x1, R77 ;  /* 0x000000014f4d7824 */ /* 0x000fe200078e024d */
[----:B------:R-:W-:Y:S01]  /*2d00*/  SEL R4, RZ, 0x1, P5 ;  /* 0x00000001ff047807 */ /* 0x000fe20002800000 */
[----:B------:R-:W-:Y:S01]  /*2d10*/  IMAD.IADD R6, R6, 0x1, R80 ;  /* 0x0000000106067824 */ /* 0x000fe200078e0250 */
[----:B------:R-:W-:Y:S01]  /*2d20*/  ISETP.GE.U32.AND P5, PT, R10, 0x7fffffa1, PT ;  /* 0x7fffffa10a00780c */ /* 0x000fe20003fa6070 */
[C---:B------:R-:W-:Y:S01]  /*2d30*/  VIADD R10, R9.reuse, 0xffffffe3 ;  /* 0xffffffe3090a7836 */ /* 0x040fe20000000000 */
[----:B------:R-:W-:Y:S01]  /*2d40*/  SEL R81, RZ, 0x1fffe, P0 ;  /* 0x0001fffeff517807 */ /* 0x000fe20000000000 */
[----:B------:R-:W-:Y:S01]  /*2d50*/  VIADD R90, R9, 0xffffffd5 ;  /* 0xffffffd5095a7836 */ /* 0x000fe20000000000 */
[----:B------:R-:W-:Y:S01]  /*2d60*/  ISETP.GE.U32.AND P0, PT, R5, 0x7fffffa3, PT ;  /* 0x7fffffa30500780c */ /* 0x000fe20003f06070 */
[C---:B------:R-:W-:Y:S01]  /*2d70*/  VIADD R5, R9.reuse, 0xffffffcc ;  /* 0xffffffcc09057836 */ /* 0x040fe20000000000 */
[----:B------:R-:W-:Y:S01]  /*2d80*/  SEL R84, RZ, 0x4, P4 ;  /* 0x00000004ff547807 */ /* 0x000fe20002000000 */
[----:B------:R-:W-:Y:S01]  /*2d90*/  IMAD.IADD R4, R4, 0x1, R81 ;  /* 0x0000000104047824 */ /* 0x000fe200078e0251 */
[----:B------:R-:W-:Y:S01]  /*2da0*/  ISETP.GE.U32.AND P4, PT, R10, 0x7fffffa4, PT ;  /* 0x7fffffa40a00780c */ /* 0x000fe20003f86070 */
[----:B------:R-:W-:Y:S01]  /*2db0*/  VIADD R92, R9, 0xffffffd1 ;  /* 0xffffffd1095c7836 */ /* 0x000fe20000000000 */
[----:B------:R-:W-:-:S02]  /*2dc0*/  SEL R10, RZ, 0x7fff8, P6 ;  /* 0x0007fff8ff0a7807 */ /* 0x000fc40003000000 */
[----:B------:R-:W-:Y:S02]  /*2dd0*/  ISETP.GE.U32.AND P6, PT, R5, 0x7fffff8d, PT ;  /* 0x7fffff8d0500780c */ /* 0x000fe40003fc6070 */
[----:B------:R-:W-:Y:S02]  /*2de0*/  SEL R5, RZ, 0x1fffe, P1 ;  /* 0x0001fffeff057807 */ /* 0x000fe40000800000 */
[----:B------:R-:W-:Y:S02]  /*2df0*/  ISETP.GE.U32.AND P1, PT, R78, 0x7fffff8e, PT ;  /* 0x7fffff8e4e00780c */ /* 0x000fe40003f26070 */
[----:B------:R-:W-:Y:S02]  /*2e00*/  SEL R78, RZ, 0x4, P0 ;  /* 0x00000004ff4e7807 */ /* 0x000fe40000000000 */
[----:B------:R-:W-:Y:S02]  /*2e10*/  ISETP.GE.U32.AND P0, PT, R85, 0x7fffff8f, PT ;  /* 0x7fffff8f5500780c */ /* 0x000fe40003f06070 */
[----:B------:R-:W-:-:S02]  /*2e20*/  SEL R85, RZ, 0x7fff8, P4 ;  /* 0x0007fff8ff557807 */ /* 0x000fc40002000000 */
[----:B------:R-:W-:Y:S01]  /*2e30*/  ISETP.GE.U32.AND P4, PT, R86, 0x7fffff90, PT ;  /* 0x7fffff905600780c */ /* 0x000fe20003f86070 */
[----:B------:R-:W-:Y:S01]  /*2e40*/  VIADD R86, R9, 0xffffffca ;  /* 0xffffffca09567836 */ /* 0x000fe20000000000 */
[----:B------:R-:W-:Y:S02]  /*2e50*/  SEL R70, RZ, 0x1, P6 ;  /* 0x00000001ff467807 */ /* 0x000fe40003000000 */
[----:B------:R-:W-:Y:S01]  /*2e60*/  ISETP.GE.U32.AND P6, PT, R87, 0x7fffff89, PT ;  /* 0x7fffff895700780c */ /* 0x000fe20003fc6070 */
[C---:B------:R-:W-:Y:S01]  /*2e70*/  VIADD R87, R9.reuse, 0xffffffcb ;  /* 0xffffffcb09577836 */ /* 0x040fe20000000000 */
[----:B------:R-:W-:Y:S02]  /*2e80*/  SEL R64, RZ, 0x4, P0 ;  /* 0x00000004ff407807 */ /* 0x000fe40000000000 */
[----:B------:R-:W-:Y:S01]  /*2e90*/  ISETP.GE.U32.AND P0, PT, R86, 0x7fffff8b, PT ;  /* 0x7fffff8b5600780c */ /* 0x000fe20003f06070 */
[----:B------:R-:W-:Y:S01]  /*2ea0*/  VIADD R86, R9, 0xffffffc4 ;  /* 0xffffffc409567836 */ /* 0x000fe20000000000 */
[----:B------:R-:W-:-:S02]  /*2eb0*/  SEL R59, RZ, 0x7fff8, P4 ;  /* 0x0007fff8ff3b7807 */ /* 0x000fc40002000000 */
[----:B------:R-:W-:Y:S02]  /*2ec0*/  SEL R69, RZ, 0x1fffe, P1 ;  /* 0x0001fffeff457807 */ /* 0x000fe40000800000 */
[----:B------:R-:W-:Y:S01]  /*2ed0*/  ISETP.GE.U32.AND P4, PT, R87, 0x7fffff8c, PT ;  /* 0x7fffff8c5700780c */ /* 0x000fe20003f86070 */
[C---:B------:R-:W-:Y:S01]  /*2ee0*/  VIADD R87, R9.reuse, 0xffffffc5 ;  /* 0xffffffc509577836 */ /* 0x040fe20000000000 */
[----:B------:R-:W-:Y:S01]  /*2ef0*/  ISETP.GE.U32.AND P1, PT, R88, 0x7fffff8a, PT ;  /* 0x7fffff8a5800780c */ /* 0x000fe20003f26070 */
[C---:B------:R-:W-:Y:S01]  /*2f00*/  VIADD R88, R9.reuse, 0xffffffd8 ;  /* 0xffffffd809587836 */ /* 0x040fe20000000000 */
[----:B------:R-:W-:Y:S01]  /*2f10*/  SEL R66, RZ, 0x1, P6 ;  /* 0x00000001ff427807 */ /* 0x000fe20003000000 */
[----:B------:R-:W-:Y:S01]  /*2f20*/  IMAD.IADD R80, R70, 0x1, R69 ;  /* 0x0000000146507824 */ /* 0x000fe200078e0245 */
[----:B------:R-:W-:Y:S01]  /*2f30*/  ISETP.GE.U32.AND P6, PT, R86, 0x7fffff85, PT ;  /* 0x7fffff855600780c */ /* 0x000fe20003fc6070 */
[----:B------:R-:W-:Y:S01]  /*2f40*/  VIADD R86, R9, 0xffffffc6 ;  /* 0xffffffc609567836 */ /* 0x000fe20000000000 */
[----:B------:R-:W-:Y:S01]  /*2f50*/  SEL R65, RZ, 0x1fffe, P1 ;  /* 0x0001fffeff417807 */ /* 0x000fe20000800000 */
[----:B------:R0:W5:Y:S01]  /*2f60*/  LDL.LU R69, [R1+0x740] ;  /* 0x0007400001457983 */ /* 0x0001620000300800 */
[----:B------:R-:W-:Y:S01]  /*2f70*/  ISETP.GE.U32.AND P1, PT, R87, 0x7fffff86, PT ;  /* 0x7fffff865700780c */ /* 0x000fe20003f26070 */
[C---:B------:R-:W-:Y:S01]  /*2f80*/  VIADD R87, R9.reuse, 0xffffffc7 ;  /* 0xffffffc709577836 */ /* 0x040fe20000000000 */
[----:B------:R-:W-:Y:S01]  /*2f90*/  SEL R60, RZ, 0x4, P0 ;  /* 0x00000004ff3c7807 */ /* 0x000fe20000000000 */
[----:B------:R0:W5:Y:S01]  /*2fa0*/  LDL.LU R70, [R1+0x73c] ;  /* 0x00073c0001467983 */ /* 0x0001620000300800 */
[----:B------:R-:W-:Y:S01]  /*2fb0*/  ISETP.GE.U32.AND P0, PT, R86, 0x7fffff87, PT ;  /* 0x7fffff875600780c */ /* 0x000fe20003f06070 */
[----:B------:R-:W-:Y:S01]  /*2fc0*/  VIADD R86, R9, 0xffffffc1 ;  /* 0xffffffc109567836 */ /* 0x000fe20000000000 */
[----:B------:R-:W-:-:S02]  /*2fd0*/  SEL R55, RZ, 0x7fff8, P4 ;  /* 0x0007fff8ff377807 */ /* 0x000fc40002000000 */
[----:B------:R-:W-:Y:S01]  /*2fe0*/  ISETP.GE.U32.AND P4, PT, R87, 0x7fffff88, PT ;  /* 0x7fffff885700780c */ /* 0x000fe20003f86070 */
[C---:B------:R-:W-:Y:S01]  /*2ff0*/  VIADD R87, R9.reuse, 0xffffffc0 ;  /* 0xffffffc009577836 */ /* 0x040fe20000000000 */
[----:B------:R-:W-:Y:S02]  /*3000*/  SEL R61, RZ, 0x1, P6 ;  /* 0x00000001ff3d7807 */ /* 0x000fe40003000000 */
[----:B------:R-:W-:Y:S01]  /*3010*/  ISETP.GE.U32.AND P6, PT, R86, 0x7fffff82, PT ;  /* 0x7fffff825600780c */ /* 0x000fe20003fc6070 */
[----:B------:R-:W-:Y:S01]  /*3020*/  VIADD R86, R9, 0xffffffc2 ;  /* 0xffffffc209567836 */ /* 0x000fe20000000000 */
[----:B------:R-:W-:Y:S02]  /*3030*/  SEL R93, RZ, 0x1fffe, P1 ;  /* 0x0001fffeff5d7807 */ /* 0x000fe40000800000 */
[----:B------:R-:W-:Y:S01]  /*3040*/  ISETP.GE.U32.AND P1, PT, R87, 0x7fffff81, PT ;  /* 0x7fffff815700780c */ /* 0x000fe20003f26070 */
[----:B------:R-:W-:Y:S01]  /*3050*/  VIADD R87, R9, 0xffffffc3 ;  /* 0xffffffc309577836 */ /* 0x000fe20000000000 */
        /* <DEDUP_REMOVED lines=10> */
[----:B------:R-:W-:Y:S01]  /*3100*/  ISETP.GE.U32.AND P0, PT, R87, 0x7fffff9e, PT ;  /* 0x7fffff9e5700780c */ /* 0x000fe20003f06070 */
[----:B------:R-:W-:Y:S01]  /*3110*/  VIADD R87, R9, 0xffffffdf ;  /* 0xffffffdf09577836 */ /* 0x000fe20000000000 */
[----:B------:R-:W-:Y:S02]  /*3120*/  SEL R54, RZ, 0x7fff8, P4 ;  /* 0x0007fff8ff367807 */ /* 0x000fe40002000000 */
[----:B------:R-:W-:Y:S02]  /*3130*/  ISETP.GE.U32.AND P4, PT, R86, 0x7fffff9f, PT ;  /* 0x7fffff9f5600780c */ /* 0x000fe40003f86070 */
[----:B------:R-:W-:Y:S02]  /*3140*/  SEL R63, RZ, 0x1, P6 ;  /* 0x00000001ff3f7807 */ /* 0x000fe40003000000 */
[----:B------:R-:W-:Y:S01]  /*3150*/  ISETP.GE.U32.AND P6, PT, R87, 0x7fffffa0, PT ;  /* 0x7fffffa05700780c */ /* 0x000fe20003fc6070 */
[----:B------:R-:W-:Y:S01]  /*3160*/  VIADD R87, R9, 0xffffffda ;  /* 0xffffffda09577836 */ /* 0x000fe20000000000 */
[----:B------:R-:W-:-:S02]  /*3170*/  SEL R86, RZ, 0x1fffe, P0 ;  /* 0x0001fffeff567807 */ /* 0x000fc40000000000 */
[----:B------:R-:W-:Y:S02]  /*3180*/  SEL R58, RZ, 0x4, P4 ;  /* 0x00000004ff3a7807 */ /* 0x000fe40002000000 */
[----:B------:R-:W-:Y:S02]  /*3190*/  ISETP.GE.U32.AND P0, PT, R88, 0x7fffff99, PT ;  /* 0x7fffff995800780c */ /* 0x000fe40003f06070 */
[----:B------:R-:W-:Y:S02]  /*31a0*/  SEL R53, RZ, 0x7fff8, P6 ;  /* 0x0007fff8ff357807 */ /* 0x000fe40003000000 */
[----:B------:R-:W-:Y:S01]  /*31b0*/  SEL R79, RZ, 0x1, P1 ;  /* 0x00000001ff4f7807 */ /* 0x000fe20000800000 */
[----:B------:R-:W-:Y:S01]  /*31c0*/  IMAD.IADD R81, R66, 0x1, R65 ;  /* 0x0000000142517824 */ /* 0x000fe200078e0241 */
[----:B------:R-:W-:Y:S01]  /*31d0*/  ISETP.GE.U32.AND P4, PT, R89, 0x7fffff9a, PT ;  /* 0x7fffff9a5900780c */ /* 0x000fe20003f86070 */
[----:B------:R0:W5:Y:S01]  /*31e0*/  LDL.LU R65, [R1+0x738] ;  /* 0x0007380001417983 */ /* 0x0001620000300800 */
[----:B------:R-:W-:Y:S01]  /*31f0*/  ISETP.GE.U32.AND P6, PT, R87, 0x7fffff9b, PT ;  /* 0x7fffff9b5700780c */ /* 0x000fe20003fc6070 */
[----:B------:R-:W-:Y:S01]  /*3200*/  IMAD.IADD R93, R61, 0x1, R93 ;  /* 0x000000013d5d7824 */ /* 0x000fe200078e025d */
[----:B------:R-:W-:Y:S01]  /*3210*/  SEL R50, RZ, 0x1, P0 ;  /* 0x00000001ff327807 */ /* 0x000fe20000000000 */
[----:B------:R0:W5:Y:S01]  /*3220*/  LDL.LU R66, [R1+0x734] ;  /* 0x0007340001427983 */ /* 0x0001620000300800 */
[----:B------:R-:W-:Y:S01]  /*3230*/  SEL R87, RZ, 0x1fffe, P4 ;  /* 0x0001fffeff577807 */ /* 0x000fe20002000000 */
[----:B------:R-:W-:-:S02]  /*3240*/  IMAD.IADD R79, R79, 0x1, R62 ;  /* 0x000000014f4f7824 */ /* 0x000fc400078e023e */
[----:B------:R-:W-:Y:S01]  /*3250*/  IMAD.IADD R86, R63, 0x1, R86 ;  /* 0x000000013f567824 */ /* 0x000fe200078e0256 */
[----:B------:R0:W5:Y:S01]  /*3260*/  LDL.LU R61, [R1+0x730] ;  /* 0x00073000013d7983 */ /* 0x0001620000300800 */
[----:B------:R-:W-:Y:S01]  /*3270*/  IMAD.IADD R87, R50, 0x1, R87 ;  /* 0x0000000132577824 */ /* 0x000fe200078e0257 */
[----:B------:R-:W-:Y:S01]  /*3280*/  LOP3.LUT R80, R80, 0x3, RZ, 0xc0, !PT ;  /* 0x0000000350507812 */ /* 0x000fe200078ec0ff */
[----:B------:R-:W-:Y:S01]  /*3290*/  VIADD R88, R9, 0xffffffdb ;  /* 0xffffffdb09587836 */ /* 0x000fe20000000000 */
[----:B------:R0:W5:Y:S01]  /*32a0*/  LDL.LU R62, [R1+0x72c] ;  /* 0x00072c00013e7983 */ /* 0x0001620000300800 */
[----:B------:R-:W-:Y:S01]  /*32b0*/  LOP3.LUT R81, R81, 0x3, RZ, 0xc0, !PT ;  /* 0x0000000351517812 */ /* 0x000fe200078ec0ff */
[----:B------:R-:W-:Y:S01]  /*32c0*/  VIADD R89, R9, 0xffffffd4 ;  /* 0xffffffd409597836 */ /* 0x000fe20000000000 */
[----:B-1----:R-:W-:Y:S01]  /*32d0*/  SEL R0, RZ, 0x4, P6 ;  /* 0x00000004ff007807 */ /* 0x002fe20003000000 */
[----:B------:R0:W5:Y:S01]  /*32e0*/  LDL.LU R63, [R1+0x728] ;  /* 0x00072800013f7983 */ /* 0x0001620000300800 */
[----:B------:R-:W-:-:S02]  /*32f0*/  IADD3 R80, PT, PT, R80, R59, R64 ;  /* 0x0000003b50507210 */ /* 0x000fc40007ffe040 */
[----:B------:R-:W-:Y:S01]  /*3300*/  LOP3.LUT R93, R93, 0x3, RZ, 0xc0, !PT ;  /* 0x000000035d5d7812 */ /* 0x000fe200078ec0ff */
[----:B------:R-:W2:Y:S01]  /*3310*/  LDL.LU R50, [R1+0x724] ;  /* 0x0007240001327983 */ /* 0x000ea20000300800 */
[----:B------:R-:W-:Y:S02]  /*3320*/  IADD3 R81, PT, PT, R81, R55, R60 ;  /* 0x0000003751517210 */ /* 0x000fe40007ffe03c */
[----:B------:R-:W-:Y:S01]  /*3330*/  LOP3.LUT R79, R79, 0x3, RZ, 0xc0, !PT ;  /* 0x000000034f4f7812 */ /* 0x000fe200078ec0ff */
[----:B------:R0:W5:Y:S01]  /*3340*/  LDL.LU R64, [R1+0x720] ;  /* 0x0007200001407983 */ /* 0x0001620000300800 */
[----:B------:R-:W-:Y:S02]  /*3350*/  LOP3.LUT R86, R86, 0x3, RZ, 0xc0, !PT ;  /* 0x0000000356567812 */ /* 0x000fe400078ec0ff */
[----:B------:R-:W-:Y:S01]  /*3360*/  ISETP.GE.U32.AND P0, PT, R88, 0x7fffff9c, PT ;  /* 0x7fffff9c5800780c */ /* 0x000fe20003f06070 */
[----:B------:R0:W5:Y:S01]  /*3370*/  LDL.LU R59, [R1+0x71c] ;  /* 0x00071c00013b7983 */ /* 0x0001620000300800 */
[----:B------:R-:W-:Y:S01]  /*3380*/  IADD3 R93, PT, PT, R93, R49, R56 ;  /* 0x000000315d5d7210 */ /* 0x000fe20007ffe038 */
[----:B------:R-:W-:Y:S01]  /*3390*/  VIADD R88, R9, 0xffffffd6 ;  /* 0xffffffd609587836 */ /* 0x000fe20000000000 */
[----:B------:R-:W-:Y:S01]  /*33a0*/  IADD3 R79, PT, PT, R79, R54, R57 ;  /* 0x000000364f4f7210 */ /* 0x000fe20007ffe039 */
[----:B------:R0:W5:Y:S01]  /*33b0*/  LDL.LU R60, [R1+0x718] ;  /* 0x00071800013c7983 */ /* 0x0001620000300800 */
[----:B------:R-:W-:-:S02]  /*33c0*/  IADD3 R86, PT, PT, R86, R53, R58 ;  /* 0x0000003556567210 */ /* 0x000fc40007ffe03a */
[----:B------:R-:W-:Y:S01]  /*33d0*/  ISETP.GE.U32.AND P4, PT, R89, 0x7fffff95, PT ;  /* 0x7fffff955900780c */ /* 0x000fe20003f86070 */
[----:B------:R-:W4:Y:S01]  /*33e0*/  LDL.LU R55, [R1+0x714] ;  /* 0x0007140001377983 */ /* 0x000f220000300800 */
[C---:B------:R-:W-:Y:S01]  /*33f0*/  VIADD R89, R9.reuse, 0xffffffd7 ;  /* 0xffffffd709597836 */ /* 0x040fe20000000000 */
[----:B------:R-:W-:Y:S01]  /*3400*/  ISETP.GE.U32.AND P6, PT, R90, 0x7fffff96, PT ;  /* 0x7fffff965a00780c */ /* 0x000fe20003fc6070 */
[----:B------:R-:W-:Y:S01]  /*3410*/  VIADD R90, R9, 0xffffffd0 ;  /* 0xffffffd0095a7836 */ /* 0x000fe20000000000 */
[----:B------:R-:W3:Y:S01]  /*3420*/  LDL.LU R56, [R1+0x710] ;  /* 0x0007100001387983 */ /* 0x000ee20000300800 */
[----:B------:R-:W-:Y:S02]  /*3430*/  SEL R16, RZ, 0x7fff8, P0 ;  /* 0x0007fff8ff107807 */ /* 0x000fe40000000000 */
[----:B------:R-:W-:Y:S01]  /*3440*/  ISETP.GE.U32.AND P0, PT, R88, 0x7fffff97, PT ;  /* 0x7fffff975800780c */ /* 0x000fe20003f06070 */
[----:B------:R-:W3:Y:S01]  /*3450*/  LDL.LU R49, [R1+0x70c] ;  /* 0x00070c0001317983 */ /* 0x000ee20000300800 */
[----:B------:R-:W-:-:S02]  /*3460*/  SEL R88, RZ, 0x1, P4 ;  /* 0x00000001ff587807 */ /* 0x000fc40002000000 */
[----:B------:R-:W-:Y:S01]  /*3470*/  ISETP.GE.U32.AND P4, PT, R89, 0x7fffff98, PT ;  /* 0x7fffff985900780c */ /* 0x000fe20003f86070 */
[----:B------:R-:W4:Y:S01]  /*3480*/  LDL.LU R57, [R1+0x708] ;  /* 0x0007080001397983 */ /* 0x000f220000300800 */
[----:B------:R-:W-:Y:S02]  /*3490*/  SEL R89, RZ, 0x1fffe, P6 ;  /* 0x0001fffeff597807 */ /* 0x000fe40003000000 */
[----:B------:R-:W-:Y:S01]  /*34a0*/  ISETP.GE.U32.AND P6, PT, R90, 0x7fffff91, PT ;  /* 0x7fffff915a00780c */ /* 0x000fe20003fc6070 */
[----:B------:R-:W4:Y:S01]  /*34b0*/  LDL.LU R54, [R1+0x704] ;  /* 0x0007040001367983 */ /* 0x000f220000300800 */
[----:B------:R-:W1:Y:S01]  /*34c0*/  LDC R90, c[0x0][0x3a0] ;  /* 0x0000e800ff5a7b82 */ /* 0x000e620000000800 */
[----:B------:R-:W-:Y:S02]  /*34d0*/  SEL R9, RZ, 0x4, P0 ;  /* 0x00000004ff097807 */ /* 0x000fe40000000000 */
[----:B------:R-:W4:Y:S01]  /*34e0*/  LDL.LU R58, [R1+0x700] ;  /* 0x00070000013a7983 */ /* 0x000f220000300800 */
[----:B------:R-:W-:-:S03]  /*34f0*/  ISETP.GE.U32.AND P0, PT, R92, 0x7fffff92, PT ;  /* 0x7fffff925c00780c */ /* 0x000fc60003f06070 */
[----:B------:R-:W4:Y:S01]  /*3500*/  LDL.LU R53, [R1+0x6fc] ;  /* 0x0006fc0001357983 */ /* 0x000f220000300800 */
[C---:B-1----:R-:W-:Y:S02]  /*3510*/  VIADD R91, R90.reuse, 0xffffffd2 ;  /* 0xffffffd25a5b7836 */ /* 0x042fe40000000000 */
[----:B------:R-:W-:Y:S01]  /*3520*/  VIADD R92, R90, 0xffffffd3 ;  /* 0xffffffd35a5c7836 */ /* 0x000fe20000000000 */
[----:B------:R-:W-:Y:S02]  /*3530*/  SEL R90, RZ, 0x1, P6 ;  /* 0x00000001ff5a7807 */ /* 0x000fe40003000000 */
[----:B------:R-:W-:Y:S02]  /*3540*/  ISETP.GE.U32.AND P6, PT, R91, 0x7fffff93, PT ;  /* 0x7fffff935b00780c */ /* 0x000fe40003fc6070 */
[----:B------:R-:W-:Y:S02]  /*3550*/  SEL R91, RZ, 0x1fffe, P0 ;  /* 0x0001fffeff5b7807 */ /* 0x000fe40000000000 */
[----:B------:R-:W-:-:S02]  /*3560*/  ISETP.GE.U32.AND P0, PT, R92, 0x7fffff94, PT ;  /* 0x7fffff945c00780c */ /* 0x000fc40003f06070 */
[----:B------:R-:W-:-:S05]  /*3570*/  SEL R92, RZ, 0x1, P5 ;  /* 0x00000001ff5c7807 */ /* 0x000fca0002800000 */
[----:B------:R-:W-:Y:S01]  /*3580*/  IMAD.IADD R5, R92, 0x1, R5 ;  /* 0x000000015c057824 */ /* 0x000fe200078e0205 */
[----:B------:R-:W-:Y:S01]  /*3590*/  LOP3.LUT R77, R77, 0x3, RZ, 0xc0, !PT ;  /* 0x000000034d4d7812 */ /* 0x000fe200078ec0ff */
[----:B------:R-:W-:Y:S01]  /*35a0*/  IMAD.IADD R90, R90, 0x1, R91 ;  /* 0x000000015a5a7824 */ /* 0x000fe200078e025b */
[----:B------:R-:W-:Y:S02]  /*35b0*/  LOP3.LUT R4, R4, 0x3, RZ, 0xc0, !PT ;  /* 0x0000000304047812 */ /* 0x000fe400078ec0ff */
[----:B------:R-:W-:Y:S01]  /*35c0*/  LOP3.LUT R5, R5, 0x3, RZ, 0xc0, !PT ;  /* 0x0000000305057812 */ /* 0x000fe200078ec0ff */
[----:B------:R-:W-:Y:S01]  /*35d0*/  IMAD.IADD R88, R88, 0x1, R89 ;  /* 0x0000000158587824 */ /* 0x000fe200078e0259 */
[----:B------:R-:W-:Y:S02]  /*35e0*/  LOP3.LUT R6, R6, 0x3, RZ, 0xc0, !PT ;  /* 0x0000000306067812 */ /* 0x000fe400078ec0ff */
[----:B------:R-:W-:Y:S02]  /*35f0*/  IADD3 R7, PT, PT, R77, R83, R7 ;  /* 0x000000534d077210 */ /* 0x000fe40007ffe007 */
[----:B------:R-:W-:-:S02]  /*3600*/  IADD3 R4, PT, PT, R4, R10, R84 ;  /* 0x0000000a04047210 */ /* 0x000fc40007ffe054 */
[----:B------:R-:W-:Y:S02]  /*3610*/  IADD3 R5, PT, PT, R5, R85, R78 ;  /* 0x0000005505057210 */ /* 0x000fe40007ffe04e */
[----:B------:R-:W-:Y:S02]  /*3620*/  LOP3.LUT R87, R87, 0x3, RZ, 0xc0, !PT ;  /* 0x0000000357577812 */ /* 0x000fe400078ec0ff */
[----:B------:R-:W-:Y:S02]  /*3630*/  SEL R10, RZ, 0x4, P6 ;  /* 0x00000004ff0a7807 */ /* 0x000fe40003000000 */
[----:B------:R-:W-:Y:S02]  /*3640*/  SEL R77, RZ, 0x7fff8, P0 ;  /* 0x0007fff8ff4d7807 */ /* 0x000fe40000000000 */
[----:B------:R-:W-:Y:S02]  /*3650*/  LOP3.LUT R90, R90, 0x3, RZ, 0xc0, !PT ;  /* 0x000000035a5a7812 */ /* 0x000fe400078ec0ff */
[----:B------:R-:W-:-:S02]  /*3660*/  IADD3 R6, PT, PT, R6, R82, R8 ;  /* 0x0000005206067210 */ /* 0x000fc40007ffe008 */
[----:B------:R-:W-:Y:S02]  /*3670*/  LOP3.LUT R5, R5, 0xf, RZ, 0xc0, !PT ;  /* 0x0000000f05057812 */ /* 0x000fe400078ec0ff */
[----:B------:R-:W-:Y:S02]  /*3680*/  SEL R8, RZ, 0x7fff8, P4 ;  /* 0x0007fff8ff087807 */ /* 0x000fe40002000000 */
[----:B------:R-:W-:Y:S02]  /*3690*/  IADD3 R87, PT, PT, R87, R16, R0 ;  /* 0x0000001057577210 */ /* 0x000fe40007ffe000 */
[----:B------:R-:W-:Y:S02]  /*36a0*/  LOP3.LUT R88, R88, 0x3, RZ, 0xc0, !PT ;  /* 0x0000000358587812 */ /* 0x000fe400078ec0ff */
[----:B------:R-:W-:Y:S01]  /*36b0*/  IADD3 R10, PT, PT, R90, R77, R10 ;  /* 0x0000004d5a0a7210 */ /* 0x000fe20007ffe00a */
[----:B------:R-:W-:Y:S01]  /*36c0*/  IMAD R4, R4, 0x10, R5 ;  /* 0x0000001004047824 */ /* 0x000fe200078e0205 */
[----:B------:R-:W-:Y:S01]  /*36d0*/  IADD3 R8, PT, PT, R88, R8, R9 ;  /* 0x0000000858087210 */ /* 0x000fe20007ffe009 */
[----:B------:R-:W-:Y:S01]  /*36e0*/  IMAD.SHL.U32 R5, R87, 0x100, RZ ;  /* 0x0000010057057824 */ /* 0x000fe200078e00ff */
[----:B------:R-:W-:Y:S01]  /*36f0*/  LOP3.LUT R10, R10, 0xf, RZ, 0xc0, !PT ;  /* 0x0000000f0a0a7812 */ /* 0x000fe200078ec0ff */
[----:B------:R-:W-:Y:S01]  /*3700*/  IMAD.SHL.U32 R6, R6, 0x100, RZ ;  /* 0x0000010006067824 */ /* 0x000fe200078e00ff */
[----:B------:R-:W1:Y:S02]  /*3710*/  S2R R92, SR_TID.X ;  /* 0x00000000005c7919 */ /* 0x000e640000002100 */
[----:B------:R-:W-:Y:S01]  /*3720*/  LOP3.LUT R5, R5, 0xf00, RZ, 0xe2, !PT ;  /* 0x00000f0005057812 */ /* 0x000fe200078ee2ff */
[----:B------:R-:W-:Y:S01]  /*3730*/  IMAD R8, R8, 0x10, R10 ;  /* 0x0000001008087824 */ /* 0x000fe200078e020a */
[----:B------:R-:W-:Y:S01]  /*3740*/  LOP3.LUT R6, R6, 0xf00, RZ, 0xe2, !PT ;  /* 0x00000f0006067812 */ /* 0x000fe200078ee2ff */
[----:B------:R0:W5:Y:S01]  /*3750*/  LDL.LU R0, [R1+0x6f8] ;  /* 0x0006f80001007983 */ /* 0x0001620000300800 */
[----:B------:R-:W-:Y:S01]  /*3760*/  LOP3.LUT R4, R4, 0xff, RZ, 0xc0, !PT ;  /* 0x000000ff04047812 */ /* 0x000fe200078ec0ff */
[----:B------:R-:W-:Y:S01]  /*3770*/  IMAD R5, R86, 0x1000, R5 ;  /* 0x0000100056057824 */ /* 0x000fe200078e0205 */
[----:B------:R-:W-:Y:S01]  /*3780*/  LOP3.LUT R8, R8, 0xff, RZ, 0xc0, !PT ;  /* 0x000000ff08087812 */ /* 0x000fe200078ec0ff */
[----:B------:R-:W-:Y:S01]  /*3790*/  IMAD R6, R7, 0x1000, R6 ;  /* 0x0000100007067824 */ /* 0x000fe200078e0206 */
[----:B------:R0:W5:Y:S03]  /*37a0*/  LDL.LU R16, [R1+0x6f4] ;  /* 0x0006f40001107983 */ /* 0x0001660000300800 */
[----:B------:R-:W-:Y:S01]  /*37b0*/  IMAD.IADD R8, R5, 0x1, R8 ;  /* 0x0000000105087824 */ /* 0x000fe200078e0208 */
[----:B------:R-:W-:Y:S01]  /*37c0*/  PRMT R5, RZ, 0x7610, R5 ;  /* 0x00007610ff057816 */ /* 0x000fe20000000005 */
[--C-:B------:R-:W-:Y:S01]  /*37d0*/  IMAD.IADD R10, R6, 0x1, R4.reuse ;  /* 0x00000001060a7824 */ /* 0x100fe200078e0204 */
[----:B------:R-:W-:Y:S01]  /*37e0*/  PRMT R4, RZ, 0x7610, R4 ;  /* 0x00007610ff047816 */ /* 0x000fe20000000004 */
[----:B------:R0:W5:Y:S01]  /*37f0*/  LDL.LU R9, [R1+0x6f0] ;  /* 0x0006f00001097983 */ /* 0x0001620000300800 */
[----:B------:R-:W-:Y:S01]  /*3800*/  LOP3.LUT R79, R79, 0xf, RZ, 0xc0, !PT ;  /* 0x0000000f4f4f7812 */ /* 0x000fe200078ec0ff */
[----:B------:R-:W-:-:S02]  /*3810*/  IMAD.SHL.U32 R81, R81, 0x100, RZ ;  /* 0x0000010051517824 */ /* 0x000fc400078e00ff */
[----:B------:R0:W-:Y:S04]  /*3820*/  STL.S16 [R1+0x250], R5 ;  /* 0x0002500501007387 */ /* 0x0001e80000100600 */
[----:B------:R0:W-:Y:S01]  /*3830*/  STL.S16 [R1+0x24c], R4 ;  /* 0x00024c0401007387 */ /* 0x0001e20000100600 */
[----:B------:R-:W-:Y:S01]  /*3840*/  IMAD R79, R93, 0x10, R79 ;  /* 0x000000105d4f7824 */ /* 0x000fe200078e024f */
[----:B------:R-:W-:Y:S01]  /*3850*/  LOP3.LUT R81, R81, 0xf00, RZ, 0xe2, !PT ;  /* 0x00000f0051517812 */ /* 0x000fe200078ee2ff */
[----:B------:R-:W-:-:S03]  /*3860*/  USHF.L.U32 UR4, UR7, 0x15, URZ ;  /* 0x0000001507047899 */ /* 0x000fc600080006ff */
[----:B------:R-:W-:Y:S01]  /*3870*/  LOP3.LUT R79, R79, 0xff, RZ, 0xc0, !PT ;  /* 0x000000ff4f4f7812 */ /* 0x000fe200078ec0ff */
[----:B------:R-:W-:Y:S01]  /*3880*/  IMAD R80, R80, 0x1000, R81 ;  /* 0x0000100050507824 */ /* 0x000fe200078e0251 */
[----:B-1----:R-:W-:Y:S01]  /*3890*/  LOP3.LUT R92, R92, 0x7f, RZ, 0xc0, !PT ;  /* 0x0000007f5c5c7812 */ /* 0x002fe200078ec0ff */
[----:B------:R-:W-:Y:S02]  /*38a0*/  ULOP3.LUT UR4, UR4, 0x600000, URZ, 0xc0, !UPT ;  /* 0x0060000004047892 */ /* 0x000fe4000f8ec0ff */
[----:B------:R-:W-:Y:S01]  /*38b0*/  IMAD.IADD R79, R80, 0x1, R79 ;  /* 0x00000001504f7824 */ /* 0x000fe200078e024f */
[----:B------:R-:W-:Y:S02]  /*38c0*/  UIADD3 UR11, UPT, UPT, UR9, 0xc000, URZ ;  /* 0x0000c000090b7890 */ /* 0x000fe4000fffe0ff */
[----:B------:R-:W-:Y:S02]  /*38d0*/  UIADD3 UR10, UPT, UPT, UR8, UR4, URZ ;  /* 0x00000004080a7290 */ /* 0x000fe4000fffe0ff */
[----:B------:R-:W-:Y:S01]  /*38e0*/  PRMT R8, R79, 0x5410, R8 ;  /* 0x000054104f087816 */ /* 0x000fe20000000008 */
[----:B------:R-:W-:Y:S01]  /*38f0*/  UMOV UR4, 0x1 ;  /* 0x0000000100047882 */ /* 0x000fe20000000000 */
[----:B--2---:R-:W-:-:S13]  /*3900*/  ISETP.GT.U32.AND P4, PT, R11, R50, PT ;  /* 0x000000320b00720c */ /* 0x004fda0003f84070 */
[----:B------:R-:W-:Y:S01]  /*3910*/  @!P4 IMAD.IADD R50, R50, 0x1, -R11 ;  /* 0x000000013232c824 */ /* 0x000fe200078e0a0b */
[C---:B---3--:R-:W-:Y:S02]  /*3920*/  ISETP.GT.U32.AND P6, PT, R11.reuse, R49, PT ;  /* 0x000000310b00720c */ /* 0x048fe40003fc4070 */
[C---:B----4-:R-:W-:Y:S02]  /*3930*/  ISETP.GT.U32.AND P0, PT, R11.reuse, R54, PT ;  /* 0x000000360b00720c */ /* 0x050fe40003f04070 */
[----:B------:R-:W-:-:S09]  /*3940*/  ISETP.GT.U32.AND P4, PT, R11, R53, PT ;  /* 0x000000350b00720c */ /* 0x000fd20003f84070 */
[--C-:B------:R-:W-:Y:S01]  /*3950*/  @!P6 IMAD.IADD R49, R49, 0x1, -R11.reuse ;  /* 0x000000013131e824 */ /* 0x100fe200078e0a0b */
[C---:B------:R-:W-:Y:S01]  /*3960*/  ISETP.GT.U32.AND P6, PT, R11.reuse, R56, PT ;  /* 0x000000380b00720c */ /* 0x040fe20003fc4070 */
[--C-:B------:R-:W-:Y:S01]  /*3970*/  @!P0 IMAD.IADD R54, R54, 0x1, -R11.reuse ;  /* 0x0000000136368824 */ /* 0x100fe200078e0a0b */
[----:B------:R-:W-:Y:S01]  /*3980*/  ISETP.GT.U32.AND P0, PT, R11, R58, PT ;  /* 0x0000003a0b00720c */ /* 0x000fe20003f04070 */
[----:B------:R-:W-:Y:S01]  /*3990*/  @!P4 IMAD.IADD R53, R53, 0x1, -R11 ;  /* 0x000000013535c824 */ /* 0x000fe200078e0a0b */
[----:B------:R-:W-:-:S09]  /*39a0*/  ISETP.GT.U32.AND P4, PT, R11, R57, PT ;  /* 0x000000390b00720c */ /* 0x000fd20003f84070 */
[--C-:B------:R-:W-:Y:S01]  /*39b0*/  @!P6 IMAD.IADD R56, R56, 0x1, -R11.reuse ;  /* 0x000000013838e824 */ /* 0x100fe200078e0a0b */
[----:B------:R-:W-:Y:S01]  /*39c0*/  ISETP.GT.U32.AND P6, PT, R11, R55, PT ;  /* 0x000000370b00720c */ /* 0x000fe20003fc4070 */
[--C-:B------:R-:W-:Y:S01]  /*39d0*/  @!P0 IMAD.IADD R58, R58, 0x1, -R11.reuse ;  /* 0x000000013a3a8824 */ /* 0x100fe200078e0a0b */
[----:B------:R-:W-:Y:S01]  /*39e0*/  ISETP.NE.U32.AND P0, PT, R92, RZ, PT ;  /* 0x000000ff5c00720c */ /* 0x000fe20003f05070 */
[----:B------:R-:W-:Y:S01]  /*39f0*/  @!P4 IMAD.IADD R57, R57, 0x1, -R11 ;  /* 0x000000013939c824 */ /* 0x000fe200078e0a0b */
[----:B0-----:R-:W-:Y:S11]  /*3a00*/  BRA.U UP0, `(.L_x_5) ;  /* 0x0000000100187547 */ /* 0x001ff6000b800000 */
[----:B------:R-:W-:Y:S01]  /*3a10*/  ELECT P4, URZ, PT ;  /* 0x0000000000ff782f */ /* 0x000fe20003880000 */
[----:B------:R-:W-:Y:S01]  /*3a20*/  IMAD.MOV.U32 R4, RZ, RZ, 0x1 ;  /* 0x00000001ff047424 */ /* 0x000fe200078e00ff */
[----:B------:R-:W-:Y:S01]  /*3a30*/  UMOV UR6, 0x40 ;  /* 0x0000004000067882 */ /* 0x000fe20000000000 */
[----:B------:R-:W-:Y:S01]  /*3a40*/  UVIRTCOUNT.DEALLOC.SMPOOL 0x80 ;  /* 0x000000800000784c */ /* 0x000fe20000000000 */
[----:B------:R-:W-:-:S09]  /*3a50*/  ULEA UR6, UR5, UR6, 0x18 ;  /* 0x0000000605067291 */ /* 0x000fd2000f8ec0ff */
[----:B------:R0:W-:Y:S03]  /*3a60*/  @P4 STS.U8 [UR6], R4 ;  /* 0x00000004ff004988 */ /* 0x0001e60008000006 */
.L_x_5:
[----:B------:R-:W2:Y:S01]  /*3a70*/  LDL.LU R5, [R1+0x58] ;  /* 0x0000580001057983 */ /* 0x000ea20000300800 */
[----:B------:R-:W-:Y:S03]  /*3a80*/  STTM.x64 tmem[UR10], RZ ;  /* 0x000000ff000079ed */ /* 0x000fe6000834000a */
[----:B0-----:R-:W3:Y:S01]  /*3a90*/  LDL.LU R4, [R1+0x54] ;  /* 0x0000540001047983 */ /* 0x001ee20000300800 */
[----:B------:R-:W-:Y:S01]  /*3aa0*/  VOTEU.ALL UP1, P0 ;  /* 0x0000000000ff7886 */ /* 0x000fe20000020000 */
[----:B------:R-:W-:Y:S01]  /*3ab0*/  VOTEU.ALL UP2, P0 ;  /* 0x0000000000ff7886 */ /* 0x000fe20000040000 */
[----:B-----5:R-:W-:Y:S01]  /*3ac0*/  ISETP.GT.U32.AND P4, PT, R11, R60, PT ;  /* 0x0000003c0b00720c */ /* 0x020fe20003f84070 */
[----:B------:R-:W-:Y:S01]  /*3ad0*/  STL [R1+0x8c8], R8 ;  /* 0x0008c80801007387 */ /* 0x000fe20000100800 */
[----:B------:R-:W-:Y:S01]  /*3ae0*/  P2R R6, PR, RZ, 0x2 ;  /* 0x00000002ff067803 */ /* 0x000fe20000000000 */
[----:B------:R-:W-:Y:S01]  /*3af0*/  @!P6 IMAD.IADD R55, R55, 0x1, -R11 ;  /* 0x000000013737e824 */ /* 0x000fe200078e0a0b */
[----:B------:R-:W-:Y:S01]  /*3b00*/  USHF.L.U32 UR5, UR12, 0x3, URZ ;  /* 0x000000030c057899 */ /* 0x000fe200080006ff */
[----:B------:R0:W-:Y:S01]  /*3b10*/  STL [R1+0x8c4], R65 ;  /* 0x0008c44101007387 */ /* 0x0001e20000100800 */
[----:B------:R-:W-:Y:S01]  /*3b20*/  LOP3.LUT R10, R10, 0xffff, RZ, 0xc0, !PT ;  /* 0x0000ffff0a0a7812 */ /* 0x000fe200078ec0ff */
[----:B------:R-:W1:Y:S01]  /*3b30*/  LDCU UR60, c[0x0][0x3b0] ;  /* 0x00007600ff3c77ac */ /* 0x000e620008000800 */
[----:B------:R-:W4:Y:S01]  /*3b40*/  LDCU UR62, c[0x0][0x3b0] ;  /* 0x00007600ff3e77ac */ /* 0x000f220008000800 */
[----:B0-----:R-:W2:Y:S01]  /*3b50*/  LDL R65, [R1+0x250] ;  /* 0x0002500001417983 */ /* 0x001ea20000100800 */
[----:B------:R-:W0:Y:S03]  /*3b60*/  LDCU UR57, c[0x0][0x3b0] ;  /* 0x00007600ff3977ac */ /* 0x000e260008000800 */
[----:B------:R-:W-:Y:S01]  /*3b70*/  STL [R1+0x8c0], R70 ;  /* 0x0008c04601007387 */ /* 0x000fe20000100800 */
        /* <DEDUP_REMOVED lines=75> */
[----:B------:R-:W-:Y:S04]  /*4030*/  STL [R1+0x828], R42 ;  /* 0x0008282a01007387 */ /* 0x000fe80000100800 */
        /* <DEDUP_REMOVED lines=48> */
[----:B------:R-:W4:Y:S01]  /*4340*/  LDL R77, [R1+0x24c] ;  /* 0x00024c00014d7983 */ /* 0x000f220000100800 */
[----:B------:R-:W-:-:S04]  /*4350*/  @!UP1 UIADD3 UR14, UPT, UPT, -UR4, 0x100000, URZ ;  /* 0x00100000040e9890 */ /* 0x000fc8000fffe1ff */
[----:B------:R-:W-:Y:S02]  /*4360*/  @!UP1 USHF.L.U32 UR15, UR14, 0xb, URZ ;  /* 0x0000000b0e0f9899 */ /* 0x000fe400080006ff */
[----:B------:R-:W-:Y:S01]  /*4370*/  @!UP1 USHF.L.U32 UR14, UR14, 0x1, URZ ;  /* 0x000000010e0e9899 */ /* 0x000fe200080006ff */
[----:B---3--:R-:W-:Y:S01]  /*4380*/  IMAD R7, R4, UR20, RZ ;  /* 0x0000001404077c24 */ /* 0x008fe2000f8e02ff */
[----:B------:R-:W-:Y:S01]  /*4390*/  ISETP.GT.U32.AND P6, PT, R11, R16, PT ;  /* 0x000000100b00720c */ /* 0x000fe20003fc4070 */
[----:B------:R-:W-:Y:S01]  /*43a0*/  STTM.x64 tmem[UR10+0x40], RZ ;  /* 0x000040ff000079ed */ /* 0x000fe2000834000a */
[----:B------:R-:W-:Y:S01]  /*43b0*/  STTM.x64 tmem[UR10+0x80], RZ ;  /* 0x000080ff000079ed */ /* 0x000fe2000834000a */
[----:B------:R-:W-:Y:S01]  /*43c0*/  STTM.x64 tmem[UR10+0xc0], RZ ;  /* 0x0000c0ff000079ed */ /* 0x000fe2000834000a */
[----:B------:R-:W3:Y:S02]  /*43d0*/  FENCE.VIEW.ASYNC.T ;  /* 0x00000000000073c6 */ /* 0x000ee40000000200 */
[----:B---3--:R-:W-:Y:S01]  /*43e0*/  BAR.SYNC.DEFER_BLOCKING 0x0 ;  /* 0x0000000000007b1d */ /* 0x008fe20000010000 */
[----:B------:R-:W-:-:S05]  /*43f0*/  @!P4 IMAD.IADD R60, R60, 0x1, -R11 ;  /* 0x000000013c3cc824 */ /* 0x000fca00078e0a0b */
[----:B------:R2:W-:Y:S01]  /*4400*/  STL [R1+0x300], R6 ;  /* 0x0003000601007387 */ /* 0x0005e20000100800 */
[----:B------:R-:W-:Y:S02]  /*4410*/  @!P6 IMAD.IADD R16, R16, 0x1, -R11 ;  /* 0x000000011010e824 */ /* 0x000fe400078e0a0b */
[----:B--2---:R-:W-:Y:S01]  /*4420*/  IMAD R6, R5, UR20, RZ ;  /* 0x0000001405067c24 */ /* 0x004fe2000f8e02ff */
[----:B------:R-:W-:-:S04]  /*4430*/  IADD3 R5, P6, PT, R7, UR16, RZ ;  /* 0x0000001007057c10 */ /* 0x000fc8000ffde0ff */
[C---:B------:R-:W-:Y:S01]  /*4440*/  IADD3 R4, P4, PT, R6.reuse, UR16, RZ ;  /* 0x0000001006047c10 */ /* 0x040fe2000ff9e0ff */
[----:B------:R-:W2:Y:S02]  /*4450*/  FENCE.VIEW.ASYNC.S ;  /* 0x00000000000073c6 */ /* 0x000ea40000000000 */
[----:B--2---:R2:W3:Y:S01]  /*4460*/  @!UP2 SYNCS.EXCH.64 URZ, [UR11], UR14 ;  /* 0x0000000e0bffa5b2 */ /* 0x0044e20008000100 */
[----:B------:R-:W-:Y:S02]  /*4470*/  LEA.HI.X.SX32 R7, R7, UR17, 0x1, P6 ;  /* 0x0000001107077c11 */ /* 0x000fe4000b0f0eff */
[----:B------:R-:W-:Y:S01]  /*4480*/  LEA.HI.X.SX32 R6, R6, UR17, 0x1, P4 ;  /* 0x0000001106067c11 */ /* 0x000fe2000a0f0eff */
[----:B------:R-:W-:Y:S01]  /*4490*/  @!P2 IMAD.MOV.U32 R78, RZ, RZ, R4 ;  /* 0x000000ffff4ea224 */ /* 0x000fe200078e0004 */
[----:B------:R-:W-:Y:S01]  /*44a0*/  ISETP.GT.U32.AND P4, PT, R11, R59, PT ;  /* 0x0000003b0b00720c */ /* 0x000fe20003f84070 */
[----:B------:R-:W-:Y:S01]  /*44b0*/  USHF.R.S32.HI UR6, URZ, 0x1f, UR5 ;  /* 0x0000001fff067899 */ /* 0x000fe20008011405 */
[----:B------:R-:W-:Y:S01]  /*44c0*/  PRMT R8, RZ, 0x7610, R8 ;  /* 0x00007610ff087816 */ /* 0x000fe20000000008 */
[----:B------:R-:W-:Y:S01]  /*44d0*/  @!P2 IMAD.MOV.U32 R79, RZ, RZ, R6 ;  /* 0x000000ffff4fa224 */ /* 0x000fe200078e0006 */
[----:B---3--:R-:W-:Y:S01]  /*44e0*/  BAR.SYNC.DEFER_BLOCKING 0x0 ;  /* 0x0000000000007b1d */ /* 0x008fe20000010000 */
[----:B------:R-:W-:-:S02]  /*44f0*/  PRMT R69, RZ, 0x7610, R69 ;  /* 0x00007610ff457816 */ /* 0x000fc40000000045 */
[----:B------:R-:W-:-:S03]  /*4500*/  ISETP.GT.U32.AND P6, PT, R11, R64, PT ;  /* 0x000000400b00720c */ /* 0x000fc60003fc4070 */
[----:B------:R3:W2:Y:S02]  /*4510*/  @!P2 LDG.E.U8 R65, desc[UR24][R78.64] ;  /* 0x000000184e41a981 */ /* 0x0006a4000c1e1100 */
[----:B---3--:R-:W-:Y:S02]  /*4520*/  @!P2 IMAD.MOV.U32 R78, RZ, RZ, R5 ;  /* 0x000000ffff4ea224 */ /* 0x008fe400078e0005 */
[----:B------:R-:W-:-:S05]  /*4530*/  @!P2 IMAD.MOV.U32 R79, RZ, RZ, R7 ;  /* 0x000000ffff4fa224 */ /* 0x000fca00078e0007 */
[----:B----4-:R3:W4:Y:S01]  /*4540*/  @!P2 LDG.E.U8 R77, desc[UR24][R78.64] ;  /* 0x000000184e4da981 */ /* 0x010722000c1e1100 */
[--C-:B------:R-:W-:Y:S02]  /*4550*/  @!P4 IMAD.IADD R59, R59, 0x1, -R11.reuse ;  /* 0x000000013b3bc824 */ /* 0x100fe400078e0a0b */
[----:B------:R-:W-:Y:S01]  /*4560*/  @!P6 IMAD.IADD R64, R64, 0x1, -R11 ;  /* 0x000000014040e824 */ /* 0x000fe200078e0a0b */
[----:B------:R-:W-:Y:S02]  /*4570*/  ISETP.GT.U32.AND P6, PT, R11, R63, PT ;  /* 0x0000003f0b00720c */ /* 0x000fe40003fc4070 */
[----:B---3--:R-:W-:-:S04]  /*4580*/  IADD3 R79, P4, PT, R4, UR5, RZ ;  /* 0x00000005044f7c10 */ /* 0x008fc8000ff9e0ff */
[----:B------:R-:W-:Y:S02]  /*4590*/  IADD3.X R78, PT, PT, R6, UR6, RZ, P4, !PT ;  /* 0x00000006064e7c10 */ /* 0x000fe4000a7fe4ff */
[----:B------:R-:W-:Y:S01]  /*45a0*/  ISETP.GT.U32.AND P4, PT, R11, R62, PT ;  /* 0x0000003e0b00720c */ /* 0x000fe20003f84070 */
[----:B----4-:R3:W-:Y:S04]  /*45b0*/  @!P2 STL [R1+0x24c], R77 ;  /* 0x00024c4d0100a387 */ /* 0x0107e80000100800 */
[----:B--2---:R2:W-:Y:S01]  /*45c0*/  @!P2 STL [R1+0x250], R65 ;  /* 0x000250410100a387 */ /* 0x0045e20000100800 */
[----:B------:R-:W-:-:S03]  /*45d0*/  IADD3 R91, P2, PT, R5, UR5, RZ ;  /* 0x00000005055b7c10 */ /* 0x000fc6000ff5e0ff */
[----:B------:R4:W-:Y:S01]  /*45e0*/  STL [R1+0x124], R79 ;  /* 0x0001244f01007387 */ /* 0x0009e20000100800 */
[----:B---3--:R-:W-:-:S03]  /*45f0*/  SHF.R.U32.HI R77, RZ, 0xf, R10 ;  /* 0x0000000fff4d7819 */ /* 0x008fc6000001160a */
[----:B------:R-:W-:Y:S01]  /*4600*/  STL [R1+0x12c], R91 ;  /* 0x00012c5b01007387 */ /* 0x000fe20000100800 */
[----:B--2---:R-:W-:-:S03]  /*4610*/  IADD3.X R65, PT, PT, R7, UR6, RZ, P2, !PT ;  /* 0x0000000607417c10 */ /* 0x004fc600097fe4ff */
[----:B------:R2:W-:Y:S01]  /*4620*/  STL [R1+0x120], R78 ;  /* 0x0001204e01007387 */ /* 0x0005e20000100800 */
[----:B------:R-:W-:Y:S01]  /*4630*/  USHF.L.U32 UR5, UR12, 0x4, URZ ;  /* 0x000000040c057899 */ /* 0x000fe200080006ff */
[-C--:B----4-:R-:W-:Y:S02]  /*4640*/  @!P3 LOP3.LUT R79, R79, R78.reuse, RZ, 0x3c, !PT ;  /* 0x0000004e4f4fb212 */ /* 0x090fe400078e3cff */
[----:B------:R-:W-:Y:S01]  /*4650*/  LOP3.LUT P2, RZ, R77, 0x1, RZ, 0xc0, !PT ;  /* 0x000000014dff7812 */ /* 0x000fe2000784c0ff */
[----:B------:R-:W-:Y:S01]  /*4660*/  @!P6 IMAD.IADD R63, R63, 0x1, -R11 ;  /* 0x000000013f3fe824 */ /* 0x000fe200078e0a0b */
[----:B------:R-:W-:Y:S01]  /*4670*/  STL [R1+0x128], R65 ;  /* 0x0001284101007387 */ /* 0x000fe20000100800 */
[----:B--2---:R-:W-:-:S04]  /*4680*/  @!P3 LOP3.LUT R78, R79, R78, RZ, 0x3c, !PT ;  /* 0x0000004e4f4eb212 */ /* 0x004fc800078e3cff */
[----:B------:R-:W-:-:S05]  /*4690*/  @!P3 LOP3.LUT R79, R79, R78, RZ, 0x3c, !PT ;  /* 0x0000004e4f4fb212 */ /* 0x000fca00078e3cff */
[----:B------:R2:W3:Y:S02]  /*46a0*/  @!P3 LDG.E.U8 R8, desc[UR24][R78.64] ;  /* 0x000000184e08b981 */ /* 0x0004e4000c1e1100 */
[----:B--2---:R-:W-:Y:S02]  /*46b0*/  @!P3 IMAD.MOV.U32 R78, RZ, RZ, R91 ;  /* 0x000000ffff4eb224 */ /* 0x004fe400078e005b */
[----:B------:R-:W-:-:S05]  /*46c0*/  @!P3 IMAD.MOV.U32 R79, RZ, RZ, R65 ;  /* 0x000000ffff4fb224 */ /* 0x000fca00078e0041 */
[----:B------:R2:W4:Y:S01]  /*46d0*/  @!P3 LDG.E.U8 R69, desc[UR24][R78.64] ;  /* 0x000000184e45b981 */ /* 0x000522000c1e1100 */
[----:B------:R-:W-:Y:S01]  /*46e0*/  USHF.R.S32.HI UR6, URZ, 0x1f, UR5 ;  /* 0x0000001fff067899 */ /* 0x000fe20008011405 */
[----:B------:R-:W-:Y:S01]  /*46f0*/  @!P4 IMAD.IADD R62, R62, 0x1, -R11 ;  /* 0x000000013e3ec824 */ /* 0x000fe200078e0a0b */
[----:B------:R-:W-:Y:S02]  /*4700*/  IADD3 R91, P4, PT, R5, UR5, RZ ;  /* 0x00000005055b7c10 */ /* 0x000fe4000ff9e0ff */
[----:B--2---:R-:W-:-:S04]  /*4710*/  IADD3 R79, P6, PT, R4, UR5, RZ ;  /* 0x00000005044f7c10 */ /* 0x004fc8000ffde0ff */
[----:B------:R-:W-:Y:S02]  /*4720*/  IADD3.X R78, PT, PT, R6, UR6, RZ, P6, !PT ;  /* 0x00000006064e7c10 */ /* 0x000fe4000b7fe4ff */
[----:B------:R-:W-:Y:S02]  /*4730*/  PRMT R70, RZ, 0x7610, R70 ;  /* 0x00007610ff467816 */ /* 0x000fe40000000046 */
[----:B------:R-:W-:Y:S01]  /*4740*/  PRMT R67, RZ, 0x7610, R67 ;  /* 0x00007610ff437816 */ /* 0x000fe20000000043 */
[----:B---3--:R2:W-:Y:S04]  /*4750*/  STL [R1+0x1b0], R8 ;  /* 0x0001b00801007387 */ /* 0x0085e80000100800 */
[----:B--2---:R-:W2:Y:S04]  /*4760*/  LDL.LU R8, [R1+0x8c8] ;  /* 0x0008c80001087983 */ /* 0x004ea80000300800 */
[----:B------:R-:W3:Y:S04]  /*4770*/  LDL.LU R65, [R1+0x8c4] ;  /* 0x0008c40001417983 */ /* 0x000ee80000300800 */
[----:B------:R0:W-:Y:S04]  /*4780*/  STL [R1+0x424], R79 ;  /* 0x0004244f01007387 */ /* 0x0001e80000100800 */
[----:B------:R-:W-:Y:S04]  /*4790*/  STL [R1+0x42c], R91 ;  /* 0x00042c5b01007387 */ /* 0x000fe80000100800 */
[----:B----4-:R-:W-:Y:S01]  /*47a0*/  STL [R1+0x248], R69 ;  /* 0x0002484501007387 */ /* 0x010fe20000100800 */
[----:B0-----:R-:W-:-:S03]  /*47b0*/  @P2 LOP3.LUT R79, R79, R78, RZ, 0x3c, !PT ;  /* 0x0000004e4f4f2212 */ /* 0x001fc600078e3cff */
[----:B------:R0:W-:Y:S02]  /*47c0*/  STL [R1+0x420], R78 ;  /* 0x0004204e01007387 */ /* 0x0001e40000100800 */
[----:B0-----:R-:W-:Y:S02]  /*47d0*/  @P2 LOP3.LUT R78, R79, R78, RZ, 0x3c, !PT ;  /* 0x0000004e4f4e2212 */ /* 0x001fe400078e3cff */
[----:B------:R-:W-:Y:S02]  /*47e0*/  IADD3.X R69, PT, PT, R7, UR6, RZ, P4, !PT ;  /* 0x0000000607457c10 */ /* 0x000fe4000a7fe4ff */
[----:B------:R-:W-:-:S05]  /*47f0*/  @P2 LOP3.LUT R79, R79, R78, RZ, 0x3c, !PT ;  /* 0x0000004e4f4f2212 */ /* 0x000fca00078e3cff */
[----:B------:R0:W4:Y:S02]  /*4800*/  @P2 LDG.E.U8 R70, desc[UR24][R78.64] ;  /* 0x000000184e462981 */ /* 0x000124000c1e1100 */
[----:B0-----:R-:W-:Y:S02]  /*4810*/  @P2 IMAD.MOV.U32 R78, RZ, RZ, R91 ;  /* 0x000000ffff4e2224 */ /* 0x001fe400078e005b */
[----:B------:R-:W-:-:S05]  /*4820*/  @P2 IMAD.MOV.U32 R79, RZ, RZ, R69 ;  /* 0x000000ffff4f2224 */ /* 0x000fca00078e0045 */
[----:B------:R0:W2:Y:S01]  /*4830*/  @P2 LDG.E.U8 R67, desc[UR24][R78.64] ;  /* 0x000000184e432981 */ /* 0x0000a2000c1e1100 */
[----:B------:R-:W-:Y:S02]  /*4840*/  ISETP.GT.U32.AND P3, PT, R11, R61, PT ;  /* 0x0000003d0b00720c */ /* 0x000fe40003f64070 */
[----:B------:R-:W-:Y:S01]  /*4850*/  SHF.R.U32.HI R77, RZ, 0x7, R10 ;  /* 0x00000007ff4d7819 */ /* 0x000fe2000001160a */
[----:B------:R-:W-:-:S03]  /*4860*/  UIMAD UR5, UR12, 0x18, URZ ;  /* 0x000000180c0578a4 */ /* 0x000fc6000f8e02ff */
[----:B------:R-:W-:Y:S01]  /*4870*/  LOP3.LUT P4, RZ, R77, 0x1, RZ, 0xc0, !PT ;  /* 0x000000014dff7812 */ /* 0x000fe2000788c0ff */
[----:B------:R-:W-:Y:S01]  /*4880*/  USHF.R.S32.HI UR6, URZ, 0x1f, UR5 ;  /* 0x0000001fff067899 */ /* 0x000fe20008011405 */
[----:B------:R-:W-:Y:S05]  /*4890*/  STL [R1+0x428], R69 ;  /* 0x0004284501007387 */ /* 0x000fea0000100800 */
[----:B------:R-:W-:Y:S01]  /*48a0*/  @!P3 IMAD.IADD R61, R61, 0x1, -R11 ;  /* 0x000000013d3db824 */ /* 0x000fe200078e0a0b */
[----:B0-----:R-:W-:Y:S02]  /*48b0*/  IADD3 R79, P3, PT, R4, UR5, RZ ;  /* 0x00000005044f7c10 */ /* 0x001fe4000ff7e0ff */
[----:B------:R-:W-:-:S02]  /*48c0*/  IADD3 R91, P2, PT, R5, UR5, RZ ;  /* 0x00000005055b7c10 */ /* 0x000fc4000ff5e0ff */
[----:B------:R-:W-:Y:S02]  /*48d0*/  IADD3.X R78, PT, PT, R6, UR6, RZ, P3, !PT ;  /* 0x00000006064e7c10 */ /* 0x000fe40009ffe4ff */
[----:B------:R-:W-:Y:S02]  /*48e0*/  PRMT R68, RZ, 0x7610, R68 ;  /* 0x00007610ff447816 */ /* 0x000fe40000000044 */
[----:B------:R-:W-:Y:S01]  /*48f0*/  PRMT R71, RZ, 0x7610, R71 ;  /* 0x00007610ff477816 */ /* 0x000fe20000000047 */
[----:B----4-:R0:W-:Y:S04]  /*4900*/  STL [R1+0x1cc], R70 ;  /* 0x0001cc4601007387 */ /* 0x0101e80000100800 */
[----:B0-----:R-:W4:Y:S04]  /*4910*/  LDL.LU R70, [R1+0x8c0] ;  /* 0x0008c00001467983 */ /* 0x001f280000300800 */
[----:B------:R-:W3:Y:S04]  /*4920*/  LDL.LU R69, [R1+0x8bc] ;  /* 0x0008bc0001457983 */ /* 0x000ee80000300800 */
[----:B------:R0:W-:Y:S04]  /*4930*/  STL [R1+0x494], R79 ;  /* 0x0004944f01007387 */ /* 0x0001e80000100800 */
[----:B------:R-:W-:Y:S04]  /*4940*/  STL [R1+0x49c], R91 ;  /* 0x00049c5b01007387 */ /* 0x000fe80000100800 */
[----:B--2---:R-:W-:Y:S01]  /*4950*/  STL [R1+0x1c8], R67 ;  /* 0x0001c84301007387 */ /* 0x004fe20000100800 */
[----:B0-----:R-:W-:-:S03]  /*4960*/  @P4 LOP3.LUT R79, R79, R78, RZ, 0x3c, !PT ;  /* 0x0000004e4f4f4212 */ /* 0x001fc600078e3cff */
[----:B------:R0:W-:Y:S02]  /*4970*/  STL [R1+0x490], R78 ;  /* 0x0004904e01007387 */ /* 0x0001e40000100800 */
[----:B0-----:R-:W-:Y:S02]  /*4980*/  @P4 LOP3.LUT R78, R79, R78, RZ, 0x3c, !PT ;  /* 0x0000004e4f4e4212 */ /* 0x001fe400078e3cff */
[----:B------:R-:W-:Y:S02]  /*4990*/  IADD3.X R67, PT, PT, R7, UR6, RZ, P2, !PT ;  /* 0x0000000607437c10 */ /* 0x000fe400097fe4ff */
[----:B------:R-:W-:-:S05]  /*49a0*/  @P4 LOP3.LUT R79, R79, R78, RZ, 0x3c, !PT ;  /* 0x0000004e4f4f4212 */ /* 0x000fca00078e3cff */
[----:B------:R0:W2:Y:S02]  /*49b0*/  @P4 LDG.E.U8 R68, desc[UR24][R78.64] ;  /* 0x000000184e444981 */ /* 0x0000a4000c1e1100 */
[----:B0-----:R-:W-:Y:S02]  /*49c0*/  @P4 IMAD.MOV.U32 R78, RZ, RZ, R91 ;  /* 0x000000ffff4e4224 */ /* 0x001fe400078e005b */
[----:B------:R-:W-:-:S05]  /*49d0*/  @P4 IMAD.MOV.U32 R79, RZ, RZ, R67 ;  /* 0x000000ffff4f4224 */ /* 0x000fca00078e0043 */
[----:B------:R0:W3:Y:S01]  /*49e0*/  @P4 LDG.E.U8 R71, desc[UR24][R78.64] ;  /* 0x000000184e474981 */ /* 0x0000e2000c1e1100 */
[----:B------:R-:W-:Y:S01]  /*49f0*/  SHF.R.U64 R77, R8, 0x1f, RZ ;  /* 0x0000001f084d7819 */ /* 0x000fe200000012ff */
[----:B------:R-:W-:-:S03]  /*4a00*/  USHF.L.U32 UR5, UR12, 0x5, URZ ;  /* 0x000000050c057899 */ /* 0x000fc600080006ff */
[----:B------:R-:W-:Y:S01]  /*4a10*/  LOP3.LUT P2, RZ, R77, 0x1, RZ, 0xc0, !PT ;  /* 0x000000014dff7812 */ /* 0x000fe2000784c0ff */
[----:B------:R-:W-:Y:S01]  /*4a20*/  USHF.R.S32.HI UR6, URZ, 0x1f, UR5 ;  /* 0x0000001fff067899 */ /* 0x000fe20008011405 */
[----:B------:R-:W-:Y:S01]  /*4a30*/  STL [R1+0x498], R67 ;  /* 0x0004984301007387 */ /* 0x000fe20000100800 */
[----:B0-----:R-:W-:-:S04]  /*4a40*/  IADD3 R79, P4, PT, R4, UR5, RZ ;  /* 0x00000005044f7c10 */ /* 0x001fc8000ff9e0ff */
[----:B------:R-:W-:Y:S02]  /*4a50*/  IADD3.X R78, PT, PT, R6, UR6, RZ, P4, !PT ;  /* 0x00000006064e7c10 */ /* 0x000fe4000a7fe4ff */
[----:B------:R-:W-:Y:S02]  /*4a60*/  PRMT R72, RZ, 0x7610, R72 ;  /* 0x00007610ff487816 */ /* 0x000fe40000000048 */
[----:B------:R-:W-:Y:S02]  /*4a70*/  PRMT R74, RZ, 0x7610, R74 ;  /* 0x00007610ff4a7816 */ /* 0x000fe4000000004a */
[----:B----4-:R-:W-:-:S13]  /*4a80*/  ISETP.GT.U32.AND P3, PT, R11, R70, PT ;  /* 0x000000460b00720c */ /* 0x010fda0003f64070 */
[----:B------:R-:W-:Y:S01]  /*4a90*/  @!P3 IMAD.IADD R70, R70, 0x1, -R11 ;  /* 0x000000014646b824 */ /* 0x000fe200078e0a0b */
[----:B------:R-:W-:Y:S01]  /*4aa0*/  IADD3 R91, P3, PT, R5, UR5, RZ ;  /* 0x00000005055b7c10 */ /* 0x000fe2000ff7e0ff */
[----:B--2---:R0:W-:Y:S04]  /*4ab0*/  STL [R1+0x244], R68 ;  /* 0x0002444401007387 */ /* 0x0041e80000100800 */
[----:B0-----:R-:W2:Y:S04]  /*4ac0*/  LDL.LU R68, [R1+0x8b8] ;  /* 0x0008b80001447983 */ /* 0x001ea80000300800 */
[----:B------:R-:W4:Y:S04]  /*4ad0*/  LDL.LU R67, [R1+0x8b4] ;  /* 0x0008b40001437983 */ /* 0x000f280000300800 */
[----:B------:R0:W-:Y:S04]  /*4ae0*/  STL [R1+0x564], R79 ;  /* 0x0005644f01007387 */ /* 0x0001e80000100800 */
[----:B------:R-:W-:Y:S04]  /*4af0*/  STL [R1+0x56c], R91 ;  /* 0x00056c5b01007387 */ /* 0x000fe80000100800 */
[----:B---3--:R-:W-:Y:S01]  /*4b00*/  STL [R1+0x1d4], R71 ;  /* 0x0001d44701007387 */ /* 0x008fe20000100800 */
[----:B0-----:R-:W-:-:S03]  /*4b10*/  @P2 LOP3.LUT R79, R79, R78, RZ, 0x3c, !PT ;  /* 0x0000004e4f4f2212 */ /* 0x001fc600078e3cff */
[----:B------:R0:W-:Y:S02]  /*4b20*/  STL [R1+0x560], R78 ;  /* 0x0005604e01007387 */ /* 0x0001e40000100800 */
[----:B0-----:R-:W-:Y:S02]  /*4b30*/  @P2 LOP3.LUT R78, R79, R78, RZ, 0x3c, !PT ;  /* 0x0000004e4f4e2212 */ /* 0x001fe400078e3cff */
[----:B------:R-:W-:Y:S02]  /*4b40*/  IADD3.X R71, PT, PT, R7, UR6, RZ, P3, !PT ;  /* 0x0000000607477c10 */ /* 0x000fe40009ffe4ff */
[----:B------:R-:W-:-:S05]  /*4b50*/  @P2 LOP3.LUT R79, R79, R78, RZ, 0x3c, !PT ;  /* 0x0000004e4f4f2212 */ /* 0x000fca00078e3cff */
[----:B------:R0:W3:Y:S02]  /*4b60*/  @P2 LDG.E.U8 R72, desc[UR24][R78.64] ;  /* 0x000000184e482981 */ /* 0x0000e4000c1e1100 */
[----:B0-----:R-:W-:Y:S02]  /*4b70*/  @P2 IMAD.MOV.U32 R78, RZ, RZ, R91 ;  /* 0x000000ffff4e2224 */ /* 0x001fe400078e005b */
[----:B------:R-:W-:-:S05]  /*4b80*/  @P2 IMAD.MOV.U32 R79, RZ, RZ, R71 ;  /* 0x000000ffff4f2224 */ /* 0x000fca00078e0047 */
[----:B------:R0:W4:Y:S01]  /*4b90*/  @P2 LDG.E.U8 R74, desc[UR24][R78.64] ;  /* 0x000000184e4a2981 */ /* 0x000122000c1e1100 */
[----:B------:R-:W-:Y:S01]  /*4ba0*/  SHF.R.U64 R77, R8, 0x17, RZ ;  /* 0x00000017084d7819 */ /* 0x000fe200000012ff */
[----:B------:R-:W-:-:S03]  /*4bb0*/  UIMAD UR5, UR12, 0x28, URZ ;  /* 0x000000280c0578a4 */ /* 0x000fc6000f8e02ff */
[----:B------:R-:W-:Y:S01]  /*4bc0*/  LOP3.LUT P3, RZ, R77, 0x1, RZ, 0xc0, !PT ;  /* 0x000000014dff7812 */ /* 0x000fe2000786c0ff */
[----:B------:R-:W-:Y:S01]  /*4bd0*/  USHF.R.S32.HI UR6, URZ, 0x1f, UR5 ;  /* 0x0000001fff067899 */ /* 0x000fe20008011405 */
[----:B------:R-:W-:Y:S01]  /*4be0*/  STL [R1+0x568], R71 ;  /* 0x0005684701007387 */ /* 0x000fe20000100800 */
[----:B0-----:R-:W-:-:S04]  /*4bf0*/  IADD3 R79, P2, PT, R4, UR5, RZ ;  /* 0x00000005044f7c10 */ /* 0x001fc8000ff5e0ff */
[----:B------:R-:W-:Y:S02]  /*4c00*/  IADD3.X R78, PT, PT, R6, UR6, RZ, P2, !PT ;  /* 0x00000006064e7c10 */ /* 0x000fe400097fe4ff */
[----:B------:R-:W-:Y:S02]  /*4c10*/  PRMT R75, RZ, 0x7610, R75 ;  /* 0x00007610ff4b7816 */ /* 0x000fe4000000004b */
[----:B------:R-:W-:Y:S02]  /*4c20*/  PRMT R73, RZ, 0x7610, R73 ;  /* 0x00007610ff497816 */ /* 0x000fe40000000049 */
[----:B--2---:R-:W-:-:S13]  /*4c30*/  ISETP.GT.U32.AND P4, PT, R11, R68, PT ;  /* 0x000000440b00720c */ /* 0x004fda0003f84070 */
[----:B------:R-:W-:Y:S01]  /*4c40*/  @!P4 IMAD.IADD R68, R68, 0x1, -R11 ;  /* 0x000000014444c824 */ /* 0x000fe200078e0a0b */
[----:B------:R-:W-:Y:S01]  /*4c50*/  IADD3 R91, P4, PT, R5, UR5, RZ ;  /* 0x00000005055b7c10 */ /* 0x000fe2000ff9e0ff */
[----:B---3--:R0:W-:Y:S04]  /*4c60*/  STL [R1+0x1d0], R72 ;  /* 0x0001d04801007387 */ /* 0x0081e80000100800 */
[----:B0-----:R-:W2:Y:S04]  /*4c70*/  LDL.LU R72, [R1+0x8b0] ;  /* 0x0008b00001487983 */ /* 0x001ea80000300800 */
        /* <DEDUP_REMOVED lines=12> */
[----:B------:R0:W3:Y:S01]  /*4d40*/  @P3 LDG.E.U8 R73, desc[UR24][R78.64] ;  /* 0x000000184e493981 */ /* 0x0000e2000c1e1100 */
[----:B------:R-:W-:Y:S01]  /*4d50*/  SHF.R.U64 R77, R8, 0xf, RZ ;  /* 0x0000000f084d7819 */ /* 0x000fe200000012ff */
[----:B------:R-:W-:-:S03]  /*4d60*/  UIMAD UR5, UR12, 0x30, URZ ;  /* 0x000000300c0578a4 */ /* 0x000fc6000f8e02ff */
[----:B------:R-:W-:Y:S01]  /*4d70*/  LOP3.LUT P4, RZ, R77, 0x1, RZ, 0xc0, !PT ;  /* 0x000000014dff7812 */ /* 0x000fe2000788c0ff */
[----:B------:R-:W-:Y:S01]  /*4d80*/  USHF.R.S32.HI UR6, URZ, 0x1f, UR5 ;  /* 0x0000001fff067899 */ /* 0x000fe20008011405 */
[----:B------:R-:W-:Y:S01]  /*4d90*/  STL [R1+0x5b8], R74 ;  /* 0x0005b84a01007387 */ /* 0x000fe20000100800 */
[----:B0-----:R-:W-:-:S04]  /*4da0*/  IADD3 R79, P3, PT, R4, UR5, RZ ;  /* 0x00000005044f7c10 */ /* 0x001fc8000ff7e0ff */
[----:B------:R-:W-:Y:S02]  /*4db0*/  IADD3.X R78, PT, PT, R6, UR6, RZ, P3, !PT ;  /* 0x00000006064e7c10 */ /* 0x000fe40009ffe4ff */
[----:B------:R-:W-:Y:S02]  /*4dc0*/  SHF.R.U64 R77, R8, 0x7, RZ ;  /* 0x00000007084d7819 */ /* 0x000fe400000012ff */
[----:B------:R-:W-:Y:S02]  /*4dd0*/  PRMT R3, RZ, 0x7610, R3 ;  /* 0x00007610ff037816 */ /* 0x000fe40000000003 */
[----:B------:R-:W-:Y:S02]  /*4de0*/  PRMT R13, RZ, 0x7610, R13 ;  /* 0x00007610ff0d7816 */ /* 0x000fe4000000000d */
[----:B--2---:R-:W-:-:S13]  /*4df0*/  ISETP.GT.U32.AND P2, PT, R11, R72, PT ;  /* 0x000000480b00720c */ /* 0x004fda0003f44070 */
[----:B------:R-:W-:Y:S01]  /*4e00*/  @!P2 IMAD.IADD R72, R72, 0x1, -R11 ;  /* 0x000000014848a824 */ /* 0x000fe200078e0a0b */
[----:B------:R-:W-:Y:S01]  /*4e10*/  IADD3 R91, P2, PT, R5, UR5, RZ ;  /* 0x00000005055b7c10 */ /* 0x000fe2000ff5e0ff */
[----:B----4-:R0:W-:Y:S04]  /*4e20*/  STL [R1+0x238], R75 ;  /* 0x0002384b01007387 */ /* 0x0101e80000100800 */
[----:B0-----:R-:W2:Y:S04]  /*4e30*/  LDL.LU R75, [R1+0x8a8] ;  /* 0x0008a800014b7983 */ /* 0x001ea80000300800 */
[----:B------:R-:W4:Y:S04]  /*4e40*/  LDL.LU R74, [R1+0x8a4] ;  /* 0x0008a400014a7983 */ /* 0x000f280000300800 */
[----:B------:R0:W-:Y:S04]  /*4e50*/  STL [R1+0x604], R79 ;  /* 0x0006044f01007387 */ /* 0x0001e80000100800 */
[----:B------:R-:W-:Y:S04]  /*4e60*/  STL [R1+0x60c], R91 ;  /* 0x00060c5b01007387 */ /* 0x000fe80000100800 */
[----:B---3--:R3:W-:Y:S01]  /*4e70*/  STL [R1+0x100], R73 ;  /* 0x0001004901007387 */ /* 0x0087e20000100800 */
[----:B0-----:R-:W-:-:S03]  /*4e80*/  @P4 LOP3.LUT R79, R79, R78, RZ, 0x3c, !PT ;  /* 0x0000004e4f4f4212 */ /* 0x001fc600078e3cff */
[----:B------:R0:W-:Y:S01]  /*4e90*/  STL [R1+0x600], R78 ;  /* 0x0006004e01007387 */ /* 0x0001e20000100800 */
[----:B---3--:R-:W-:Y:S02]  /*4ea0*/  IADD3.X R73, PT, PT, R7, UR6, RZ, P2, !PT ;  /* 0x0000000607497c10 */ /* 0x008fe400097fe4ff */
[----:B0-----:R-:W-:Y:S02]  /*4eb0*/  @P4 LOP3.LUT R78, R79, R78, RZ, 0x3c, !PT ;  /* 0x0000004e4f4e4212 */ /* 0x001fe400078e3cff */
[----:B------:R-:W-:Y:S02]  /*4ec0*/  LOP3.LUT P2, RZ, R77, 0x1, RZ, 0xc0, !PT ;  /* 0x000000014dff7812 */ /* 0x000fe4000784c0ff */
[----:B------:R-:W-:Y:S01]  /*4ed0*/  @P4 LOP3.LUT R79, R79, R78, RZ, 0x3c, !PT ;  /* 0x0000004e4f4f4212 */ /* 0x000fe200078e3cff */
[----:B------:R-:W-:-:S04]  /*4ee0*/  IMAD.MOV.U32 R77, RZ, RZ, R73 ;  /* 0x000000ffff4d7224 */ /* 0x000fc800078e0049 */
[----:B------:R0:W3:Y:S02]  /*4ef0*/  @P4 LDG.E.U8 R3, desc[UR24][R78.64] ;  /* 0x000000184e034981 */ /* 0x0000e4000c1e1100 */
[----:B0-----:R-:W-:Y:S02]  /*4f00*/  @P4 IMAD.MOV.U32 R78, RZ, RZ, R91 ;  /* 0x000000ffff4e4224 */ /* 0x001fe400078e005b */
[----:B------:R-:W-:-:S05]  /*4f10*/  @P4 IMAD.MOV.U32 R79, RZ, RZ, R77 ;  /* 0x000000ffff4f4224 */ /* 0x000fca00078e004d */
[----:B------:R0:W4:Y:S01]  /*4f20*/  @P4 LDG.E.U8 R13, desc[UR24][R78.64] ;  /* 0x000000184e0d4981 */ /* 0x000122000c1e1100 */
[----:B------:R-:W-:-:S04]  /*4f30*/  UIMAD UR5, UR12, 0x38, URZ ;  /* 0x000000380c0578a4 */ /* 0x000fc8000f8e02ff */
[----:B------:R-:W-:Y:S01]  /*4f40*/  USHF.R.S32.HI UR6, URZ, 0x1f, UR5 ;  /* 0x0000001fff067899 */ /* 0x000fe20008011405 */
[----:B------:R1:W-:Y:S01]  /*4f50*/  STL [R1+0x608], R73 ;  /* 0x0006084901007387 */ /* 0x0003e20000100800 */
[----:B0-----:R-:W-:-:S04]  /*4f60*/  IADD3 R79, P4, PT, R4, UR5, RZ ;  /* 0x00000005044f7c10 */ /* 0x001fc8000ff9e0ff */
[----:B------:R-:W-:Y:S01]  /*4f70*/  IADD3.X R78, PT, PT, R6, UR6, RZ, P4, !PT ;  /* 0x00000006064e7c10 */ /* 0x000fe2000a7fe4ff */
[----:B-1----:R-:W4:Y:S01]  /*4f80*/  LDL.LU R73, [R1+0x8a0] ;  /* 0x0008a00001497983 */ /* 0x002f220000300800 */
[----:B------:R-:W-:Y:S02]  /*4f90*/  PRMT R76, RZ, 0x7610, R76 ;  /* 0x00007610ff4c7816 */ /* 0x000fe4000000004c */
[----:B------:R-:W-:Y:S02]  /*4fa0*/  PRMT R14, RZ, 0x7610, R14 ;  /* 0x00007610ff0e7816 */ /* 0x000fe4000000000e */
[----:B--2---:R-:W-:-:S13]  /*4fb0*/  ISETP.GT.U32.AND P3, PT, R11, R75, PT ;  /* 0x0000004b0b00720c */ /* 0x004fda0003f64070 */
[----:B------:R-:W-:Y:S01]  /*4fc0*/  @!P3 IMAD.IADD R75, R75, 0x1, -R11 ;  /* 0x000000014b4bb824 */ /* 0x000fe200078e0a0b */
[----:B------:R-:W-:Y:S01]  /*4fd0*/  IADD3 R91, P3, PT, R5, UR5, RZ ;  /* 0x00000005055b7c10 */ /* 0x000fe2000ff7e0ff */
[----:B---3--:R0:W-:Y:S04]  /*4fe0*/  STL [R1+0x234], R3 ;  /* 0x0002340301007387 */ /* 0x0081e80000100800 */
[----:B------:R1:W-:Y:S04]  /*4ff0*/  STL [R1+0x654], R79 ;  /* 0x0006544f01007387 */ /* 0x0003e80000100800 */
[----:B------:R-:W-:Y:S01]  /*5000*/  STL [R1+0x65c], R91 ;  /* 0x00065c5b01007387 */ /* 0x000fe20000100800 */
[----:B0-----:R-:W0:Y:S01]  /*5010*/  LDC R3, c[0x0][0x3a0] ;  /* 0x0000e800ff037b82 */ /* 0x001e220000000800 */
[----:B-1----:R-:W-:-:S02]  /*5020*/  @P2 LOP3.LUT R79, R79, R78, RZ, 0x3c, !PT ;  /* 0x0000004e4f4f2212 */ /* 0x002fc400078e3cff */
[----:B----4-:R-:W-:Y:S04]  /*5030*/  STL [R1+0x108], R13 ;  /* 0x0001080d01007387 */ /* 0x010fe80000100800 */
[----:B------:R1:W-:Y:S02]  /*5040*/  STL [R1+0x650], R78 ;  /* 0x0006504e01007387 */ /* 0x0003e40000100800 */
[----:B-1----:R-:W-:Y:S02]  /*5050*/  @P2 LOP3.LUT R78, R79, R78, RZ, 0x3c, !PT ;  /* 0x0000004e4f4e2212 */ /* 0x002fe400078e3cff */
[----:B------:R-:W-:Y:S02]  /*5060*/  IADD3.X R13, PT, PT, R7, UR6, RZ, P3, !PT ;  /* 0x00000006070d7c10 */ /* 0x000fe40009ffe4ff */
[----:B------:R-:W-:-:S05]  /*5070*/  @P2 LOP3.LUT R79, R79, R78, RZ, 0x3c, !PT ;  /* 0x0000004e4f4f2212 */ /* 0x000fca00078e3cff */
[----:B------:R1:W2:Y:S02]  /*5080*/  @P2 LDG.E.U8 R76, desc[UR24][R78.64] ;  /* 0x000000184e4c2981 */ /* 0x0002a4000c1e1100 */
[----:B-1----:R-:W-:Y:S02]  /*5090*/  @P2 IMAD.MOV.U32 R78, RZ, RZ, R91 ;  /* 0x000000ffff4e2224 */ /* 0x002fe400078e005b */
[----:B------:R-:W-:-:S05]  /*50a0*/  @P2 IMAD.MOV.U32 R79, RZ, RZ, R13 ;  /* 0x000000ffff4f2224 */ /* 0x000fca00078e000d */
[----:B------:R1:W3:Y:S01]  /*50b0*/  @P2 LDG.E.U8 R14, desc[UR24][R78.64] ;  /* 0x000000184e0e2981 */ /* 0x0002e2000c1e1100 */
[----:B0-----:R-:W-:Y:S01]  /*50c0*/  VIADD R77, R3, 0xfffffffe ;  /* 0xfffffffe034d7836 */ /* 0x001fe20000000000 */
[----:B------:R-:W-:Y:S01]  /*50d0*/  ISETP.GT.U32.AND P4, PT, R11, R73, PT ;  /* 0x000000490b00720c */ /* 0x000fe20003f84070 */
[----:B------:R-:W-:-:S03]  /*50e0*/  USHF.R.S32.HI UR5, URZ, 0x1f, UR12 ;  /* 0x0000001fff057899 */ /* 0x000fc6000801140c */
[----:B------:R-:W-:Y:S01]  /*50f0*/  ISETP.GE.U32.AND P3, PT, R77, 0x7fffffbf, PT ;  /* 0x7fffffbf4d00780c */ /* 0x000fe20003f66070 */
[----:B------:R-:W-:Y:S01]  /*5100*/  STL [R1+0x658], R13 ;  /* 0x0006580d01007387 */ /* 0x000fe20000100800 */
[----:B-1----:R-:W-:-:S04]  /*5110*/  IADD3 R79, P2, PT, R4, UR12, RZ ;  /* 0x0000000c044f7c10 */ /* 0x002fc8000ff5e0ff */
[----:B------:R-:W-:-:S03]  /*5120*/  IADD3.X R78, PT, PT, R6, UR5, RZ, P2, !PT ;  /* 0x00000005064e7c10 */ /* 0x000fc600097fe4ff */
[----:B------:R-:W-:Y:S01]  /*5130*/  @!P4 IMAD.IADD R73, R73, 0x1, -R11 ;  /* 0x000000014949c824 */ /* 0x000fe200078e0a0b */
[----:B------:R-:W-:Y:S02]  /*5140*/  IADD3 R91, P4, PT, R5, UR12, RZ ;  /* 0x0000000c055b7c10 */ /* 0x000fe4000ff9e0ff */
[----:B------:R-:W-:Y:S02]  /*5150*/  PRMT R15, RZ, 0x7610, R15 ;  /* 0x00007610ff0f7816 */ /* 0x000fe4000000000f */
[----:B------:R-:W-:Y:S01]  /*5160*/  PRMT R18, RZ, 0x7610, R18 ;  /* 0x00007610ff127816 */ /* 0x000fe20000000012 */
[----:B--2---:R0:W-:Y:S04]  /*5170*/  STL [R1+0x104], R76 ;  /* 0x0001044c01007387 */ /* 0x0041e80000100800 */
[----:B0-----:R-:W2:Y:S04]  /*5180*/  LDL.LU R76, [R1+0x89c] ;  /* 0x00089c00014c7983 */ /* 0x001ea80000300800 */
[----:B------:R-:W4:Y:S04]  /*5190*/  LDL.LU R13, [R1+0x898] ;  /* 0x00089800010d7983 */ /* 0x000f280000300800 */
[----:B------:R0:W-:Y:S04]  /*51a0*/  STL [R1+0x18], R79 ;  /* 0x0000184f01007387 */ /* 0x0001e80000100800 */
[----:B------:R-:W-:Y:S04]  /*51b0*/  STL [R1+0x28], R91 ;  /* 0x0000285b01007387 */ /* 0x000fe80000100800 */
[----:B---3--:R-:W-:Y:S01]  /*51c0*/  STL [R1+0x16c], R14 ;  /* 0x00016c0e01007387 */ /* 0x008fe20000100800 */
[----:B0-----:R-:W-:-:S03]  /*51d0*/  @!P3 LOP3.LUT R79, R79, R78, RZ, 0x3c, !PT ;  /* 0x0000004e4f4fb212 */ /* 0x001fc600078e3cff */
[----:B------:R0:W-:Y:S02]  /*51e0*/  STL [R1+0x10], R78 ;  /* 0x0000104e01007387 */ /* 0x0001e40000100800 */
[----:B0-----:R-:W-:Y:S02]  /*51f0*/  @!P3 LOP3.LUT R78, R79, R78, RZ, 0x3c, !PT ;  /* 0x0000004e4f4eb212 */ /* 0x001fe400078e3cff */
[----:B------:R-:W-:Y:S02]  /*5200*/  IADD3.X R14, PT, PT, R7, UR5, RZ, P4, !PT ;  /* 0x00000005070e7c10 */ /* 0x000fe4000a7fe4ff */
[----:B------:R-:W-:-:S05]  /*5210*/  @!P3 LOP3.LUT R79, R79, R78, RZ, 0x3c, !PT ;  /* 0x0000004e4f4fb212 */ /* 0x000fca00078e3cff */
[----:B------:R0:W3:Y:S02]  /*5220*/  @!P3 LDG.E.U8 R15, desc[UR24][R78.64] ;  /* 0x000000184e0fb981 */ /* 0x0000e4000c1e1100 */
[----:B0-----:R-:W-:Y:S02]  /*5230*/  @!P3 IMAD.MOV.U32 R78, RZ, RZ, R91 ;  /* 0x000000ffff4eb224 */ /* 0x001fe400078e005b */
[----:B------:R-:W-:-:S05]  /*5240*/  @!P3 IMAD.MOV.U32 R79, RZ, RZ, R14 ;  /* 0x000000ffff4fb224 */ /* 0x000fca00078e000e */
[----:B------:R0:W2:Y:S01]  /*5250*/  @!P3 LDG.E.U8 R18, desc[UR24][R78.64] ;  /* 0x000000184e12b981 */ /* 0x0000a2000c1e1100 */
[----:B------:R-:W-:Y:S01]  /*5260*/  VIADD R77, R3, 0xfffffff6 ;  /* 0xfffffff6034d7836 */ /* 0x000fe20000000000 */
[----:B------:R-:W-:Y:S01]  /*5270*/  ISETP.GT.U32.AND P2, PT, R11, R16, PT ;  /* 0x000000100b00720c */ /* 0x000fe20003f44070 */
[----:B------:R-:W-:-:S03]  /*5280*/  UIMAD UR5, UR12, 0x9, URZ ;  /* 0x000000090c0578a4 */ /* 0x000fc6000f8e02ff */
[----:B------:R-:W-:Y:S01]  /*5290*/  ISETP.GE.U32.AND P4, PT, R77, 0x7fffffb7, PT ;  /* 0x7fffffb74d00780c */ /* 0x000fe20003f86070 */
[----:B------:R-:W-:Y:S02]  /*52a0*/  USHF.R.S32.HI UR6, URZ, 0x1f, UR5 ;  /* 0x0000001fff067899 */ /* 0x000fe40008011405 */
[----:B0-----:R-:W-:Y:S01]  /*52b0*/  IADD3 R79, P3, PT, R4, UR5, RZ ;  /* 0x00000005044f7c10 */ /* 0x001fe2000ff7e0ff */
[----:B------:R-:W-:Y:S03]  /*52c0*/  STL [R1+0x20], R14 ;  /* 0x0000200e01007387 */ /* 0x000fe60000100800 */
[----:B------:R-:W-:Y:S02]  /*52d0*/  IADD3.X R78, PT, PT, R6, UR6, RZ, P3, !PT ;  /* 0x00000006064e7c10 */ /* 0x000fe40009ffe4ff */
[----:B------:R-:W-:Y:S01]  /*52e0*/  @!P2 IMAD.IADD R16, R16, 0x1, -R11 ;  /* 0x000000011010a824 */ /* 0x000fe200078e0a0b */
[----:B------:R-:W-:-:S02]  /*52f0*/  IADD3 R91, P2, PT, R5, UR5, RZ ;  /* 0x00000005055b7c10 */ /* 0x000fc4000ff5e0ff */
[----:B------:R-:W-:Y:S02]  /*5300*/  PRMT R22, RZ, 0x7610, R22 ;  /* 0x00007610ff167816 */ /* 0x000fe40000000016 */
[----:B----4-:R-:W-:Y:S01]  /*5310*/  PRMT R13, RZ, 0x7610, R13 ;  /* 0x00007610ff0d7816 */ /* 0x010fe2000000000d */
[----:B---3--:R0:W-:Y:S04]  /*5320*/  STL [R1+0x168], R15 ;  /* 0x0001680f01007387 */ /* 0x0081e80000100800 */
[----:B0-----:R-:W3:Y:S04]  /*5330*/  LDL.LU R15, [R1+0x894] ;  /* 0x00089400010f7983 */ /* 0x001ee80000300800 */
[----:B------:R-:W4:Y:S04]  /*5340*/  LDL.LU R14, [R1+0x890] ;  /* 0x00089000010e7983 */ /* 0x000f280000300800 */
[----:B------:R0:W-:Y:S04]  /*5350*/  STL [R1+0x134], R79 ;  /* 0x0001344f01007387 */ /* 0x0001e80000100800 */
[----:B------:R-:W-:Y:S04]  /*5360*/  STL [R1+0x13c], R91 ;  /* 0x00013c5b01007387 */ /* 0x000fe80000100800 */
[----:B--2---:R-:W-:Y:S01]  /*5370*/  STL [R1+0x15c], R18 ;  /* 0x00015c1201007387 */ /* 0x004fe20000100800 */
[----:B0-----:R-:W-:-:S03]  /*5380*/  @!P4 LOP3.LUT R79, R79, R78, RZ, 0x3c, !PT ;  /* 0x0000004e4f4fc212 */ /* 0x001fc600078e3cff */
[----:B------:R0:W-:Y:S02]  /*5390*/  STL [R1+0x130], R78 ;  /* 0x0001304e01007387 */ /* 0x0001e40000100800 */
[----:B0-----:R-:W-:Y:S02]  /*53a0*/  @!P4 LOP3.LUT R78, R79, R78, RZ, 0x3c, !PT ;  /* 0x0000004e4f4ec212 */ /* 0x001fe400078e3cff */
[----:B------:R-:W-:Y:S02]  /*53b0*/  IADD3.X R18, PT, PT, R7, UR6, RZ, P2, !PT ;  /* 0x0000000607127c10 */ /* 0x000fe400097fe4ff */
[----:B------:R-:W-:-:S05]  /*53c0*/  @!P4 LOP3.LUT R79, R79, R78, RZ, 0x3c, !PT ;  /* 0x0000004e4f4fc212 */ /* 0x000fca00078e3cff */
[----:B------:R0:W2:Y:S02]  /*53d0*/  @!P4 LDG.E.U8 R13, desc[UR24][R78.64] ;  /* 0x000000184e0dc981 */ /* 0x0000a4000c1e1100 */
[----:B0-----:R-:W-:Y:S02]  /*53e0*/  @!P4 IMAD.MOV.U32 R78, RZ, RZ, R91 ;  /* 0x000000ffff4ec224 */ /* 0x001fe400078e005b */
[----:B------:R-:W-:-:S05]  /*53f0*/  @!P4 IMAD.MOV.U32 R79, RZ, RZ, R18 ;  /* 0x000000ffff4fc224 */ /* 0x000fca00078e0012 */
[----:B------:R0:W3:Y:S01]  /*5400*/  @!P4 LDG.E.U8 R22, desc[UR24][R78.64] ;  /* 0x000000184e16c981 */ /* 0x0000e2000c1e1100 */
[----:B------:R-:W-:Y:S01]  /*5410*/  SHF.R.U32.HI R77, RZ, 0xe, R10 ;  /* 0x0000000eff4d7819 */ /* 0x000fe2000001160a */
        /* <DEDUP_REMOVED lines=25> */
[----:B------:R0:W2:Y:S01]  /*55b0*/  @P2 LDG.E.U8 R20, desc[UR24][R78.64] ;  /* 0x000000184e142981 */ /* 0x0000a2000c1e1100 */
        /* <DEDUP_REMOVED lines=12> */
[----:B---3--:R0:W-:Y:S04]  /*5680*/  STL [R1+0x160], R17 ;  /* 0x0001601101007387 */ /* 0x0081e80000100800 */
[----:B0-----:R-:W3:Y:S04]  /*5690*/  LDL.LU R17, [R1+0x884] ;  /* 0x0008840001117983 */ /* 0x001ee80000300800 */
[----:B------:R-:W4:Y:S04]  /*56a0*/  LDL.LU R22, [R1+0x880] ;  /* 0x0008800001167983 */ /* 0x000f280000300800 */
        /* <DEDUP_REMOVED lines=120> */
[----:B------:R-:W-:Y:S01]  /*5e30*/  VIADD R77, R3, 0xfffffffd ;  /* 0xfffffffd034d7836 */ /* 0x000fe20000000000 */
[----:B------:R-:W-:-:S04]  /*5e40*/  USHF.L.U32 UR5, UR12, 0x1, URZ ;  /* 0x000000010c057899 */ /* 0x000fc800080006ff */
[----:B------:R-:W-:Y:S01]  /*5e50*/  ISETP.GE.U32.AND P2, PT, R77, 0x7fffffbe, PT ;  /* 0x7fffffbe4d00780c */ /* 0x000fe20003f46070 */
[----:B------:R-:W-:Y:S02]  /*5e60*/  USHF.R.S32.HI UR6, URZ, 0x1f, UR5 ;  /* 0x0000001fff067899 */ /* 0x000fe40008011405 */
[----:B0-----:R-:W-:Y:S01]  /*5e70*/  IADD3 R79, P4, PT, R4, UR5, RZ ;  /* 0x00000005044f7c10 */ /* 0x001fe2000ff9e0ff */
[----:B------:R-:W-:Y:S03]  /*5e80*/  STL [R1+0x668], R30 ;  /* 0x0006681e01007387 */ /* 0x000fe60000100800 */
[----:B------:R-:W-:Y:S02]  /*5e90*/  IADD3.X R78, PT, PT, R6, UR6, RZ, P4, !PT ;  /* 0x00000006064e7c10 */ /* 0x000fe4000a7fe4ff */
[----:B------:R-:W-:Y:S02]  /*5ea0*/  PRMT R29, RZ, 0x7610, R29 ;  /* 0x00007610ff1d7816 */ /* 0x000fe4000000001d */
[----:B------:R-:W-:-:S02]  /*5eb0*/  PRMT R32, RZ, 0x7610, R32 ;  /* 0x00007610ff207816 */ /* 0x000fc40000000020 */
        /* <DEDUP_REMOVED lines=19> */
[----:B------:R-:W-:-:S04]  /*5ff0*/  UIMAD UR5, UR12, 0xa, URZ ;  /* 0x0000000a0c0578a4 */ /* 0x000fc8000f8e02ff */
        /* <DEDUP_REMOVED lines=34> */
[----:B------:R-:W-:-:S13]  /*6220*/  ISETP.GT.U32.AND P6, PT, R11, R66, PT ;  /* 0x000000420b00720c */ /* 0x000fda0003fc4070 */
[----:B------:R-:W-:Y:S01]  /*6230*/  @!P6 IMAD.IADD R66, R66, 0x1, -R11 ;  /* 0x000000014242e824 */ /* 0x000fe200078e0a0b */
[----:B------:R-:W-:-:S13]  /*6240*/  ISETP.GT.U32.AND P6, PT, R11, R65, PT ;  /* 0x000000410b00720c */ /* 0x000fda0003fc4070 */
[----:B------:R-:W-:Y:S01]  /*6250*/  @!P6 IMAD.IADD R65, R65, 0x1, -R11 ;  /* 0x000000014141e824 */ /* 0x000fe200078e0a0b */
[----:B------:R-:W-:-:S13]  /*6260*/  ISETP.GT.U32.AND P6, PT, R11, R69, PT ;  /* 0x000000450b00720c */ /* 0x000fda0003fc4070 */
[----:B------:R-:W-:Y:S01]  /*6270*/  @!P6 IMAD.IADD R69, R69, 0x1, -R11 ;  /* 0x000000014545e824 */ /* 0x000fe200078e0a0b */
[----:B------:R-:W-:-:S13]  /*6280*/  ISETP.GT.U32.AND P6, PT, R11, R67, PT ;  /* 0x000000430b00720c */ /* 0x000fda0003fc4070 */
[----:B------:R-:W-:Y:S01]  /*6290*/  @!P6 IMAD.IADD R67, R67, 0x1, -R11 ;  /* 0x000000014343e824 */ /* 0x000fe200078e0a0b */
[C---:B------:R-:W-:Y:S02]  /*62a0*/  ISETP.GT.U32.AND P6, PT, R11.reuse, R71, PT ;  /* 0x000000470b00720c */ /* 0x040fe40003fc4070 */
        /* <DEDUP_REMOVED lines=18> */
[----:B------:R-:W-:Y:S01]  /*63d0*/  @!P6 IMAD.IADD R71, R71, 0x1, -R11 ;  /* 0x000000014747e824 */ /* 0x000fe200078e0a0b */
        /* <DEDUP_REMOVED lines=20> */
[----:B------:R-:W-:Y:S02]  /*6520*/  ISETP.GT.U32.AND P6, PT, R11, R29, PT ;  /* 0x0000001d0b00720c */ /* 0x000fe40003fc4070 */
[----:B------:R-:W-:Y:S01]  /*6530*/  SHF.R.U32.HI R77, RZ, 0x5, R10 ;  /* 0x00000005ff4d7819 */ /* 0x000fe2000001160a */
[----:B------:R-:W-:-:S03]  /*6540*/  UIMAD UR5, UR12, 0x1a, URZ ;  /* 0x0000001a0c0578a4 */ /* 0x000fc6000f8e02ff */
[----:B------:R-:W-:-:S07]  /*6550*/  LOP3.LUT P2, RZ, R77, 0x1, RZ, 0xc0, !PT ;  /* 0x000000014dff7812 */ /* 0x000fce000784c0ff */
[----:B------:R-:W-:Y:S01]  /*6560*/  @!P6 IMAD.IADD R29, R29, 0x1, -R11 ;  /* 0x000000011d1de824 */ /* 0x000fe200078e0a0b */
[----:B------:R-:W-:Y:S02]  /*6570*/  USHF.R.S32.HI UR6, URZ, 0x1f, UR5 ;  /* 0x0000001fff067899 */ /* 0x000fe40008011405 */
[----:B0-----:R-:W-:Y:S01]  /*6580*/  IADD3 R79, P4, PT, R4, UR5, RZ ;  /* 0x00000005044f7c10 */ /* 0x001fe2000ff9e0ff */
[----:B------:R-:W-:Y:S03]  /*6590*/  STL [R1+0x448], R36 ;  /* 0x0004482401007387 */ /* 0x000fe60000100800 */
[----:B------:R-:W-:Y:S02]  /*65a0*/  IADD3.X R78, PT, PT, R6, UR6, RZ, P4, !PT ;  /* 0x00000006064e7c10 */ /* 0x000fe4000a7fe4ff */
[----:B------:R-:W-:Y:S02]  /*65b0*/  PRMT R35, RZ, 0x7610, R35 ;  /* 0x00007610ff237816 */ /* 0x000fe40000000023 */
[----:B------:R-:W-:-:S02]  /*65c0*/  PRMT R38, RZ, 0x7610, R38 ;  /* 0x00007610ff267816 */ /* 0x000fc40000000026 */
        /* <DEDUP_REMOVED lines=27> */
[----:B---3--:R-:W-:-:S13]  /*6780*/  ISETP.GT.U32.AND P4, PT, R11, R36, PT ;  /* 0x000000240b00720c */ /* 0x008fda0003f84070 */
[----:B------:R-:W-:Y:S01]  /*6790*/  @!P4 IMAD.IADD R36, R36, 0x1, -R11 ;  /* 0x000000012424c824 */ /* 0x000fe200078e0a0b */
[----:B------:R-:W-:Y:S01]  /*67a0*/  IADD3 R91, P4, PT, R5, UR5, RZ ;  /* 0x00000005055b7c10 */ /* 0x000fe2000ff9e0ff */
[----:B----4-:R0:W-:Y:S04]  /*67b0*/  STL [R1+0x194], R35 ;  /* 0x0001942301007387 */ /* 0x0101e80000100800 */
[----:B0-----:R-:W3:Y:S04]  /*67c0*/  LDL.LU R35, [R1+0x83c] ;  /* 0x00083c0001237983 */ /* 0x001ee80000300800 */
[----:B------:R-:W4:Y:S04]  /*67d0*/  LDL.LU R40, [R1+0x838] ;  /* 0x0008380001287983 */ /* 0x000f280000300800 */
[----:B------:R0:W-:Y:S04]  /*67e0*/  STL [R1+0x584], R79 ;  /* 0x0005844f01007387 */ /* 0x0001e80000100800 */
[----:B------:R-:W-:Y:S04]  /*67f0*/  STL [R1+0x58c], R91 ;  /* 0x00058c5b01007387 */ /* 0x000fe80000100800 */
[----:B--2---:R-:W-:Y:S01]  /*6800*/  STL [R1+0x190], R38 ;  /* 0x0001902601007387 */ /* 0x004fe20000100800 */
[----:B0-----:R-:W-:-:S03]  /*6810*/  @P6 LOP3.LUT R79, R79, R78, RZ, 0x3c, !PT ;  /* 0x0000004e4f4f6212 */ /* 0x001fc600078e3cff */
[----:B------:R0:W-:Y:S02]  /*6820*/  STL [R1+0x580], R78 ;  /* 0x0005804e01007387 */ /* 0x0001e40000100800 */
[----:B0-----:R-:W-:-:S04]  /*6830*/  @P6 LOP3.LUT R78, R79, R78, RZ, 0x3c, !PT ;  /* 0x0000004e4f4e6212 */ /* 0x001fc800078e3cff */
[----:B------:R-:W-:Y:S02]  /*6840*/  @P6 LOP3.LUT R79, R79, R78, RZ, 0x3c, !PT ;  /* 0x0000004e4f4f6212 */ /* 0x000fe400078e3cff */
[----:B------:R-:W-:-:S03]  /*6850*/  IADD3.X R38, PT, PT, R7, UR6, RZ, P4, !PT ;  /* 0x0000000607267c10 */ /* 0x000fc6000a7fe4ff */
[----:B------:R0:W2:Y:S02]  /*6860*/  @P6 LDG.E.U8 R39, desc[UR24][R78.64] ;  /* 0x000000184e276981 */ /* 0x0000a4000c1e1100 */
[----:B0-----:R-:W-:Y:S02]  /*6870*/  @P6 IMAD.MOV.U32 R78, RZ, RZ, R91 ;  /* 0x000000ffff4e6224 */ /* 0x001fe400078e005b */
[----:B------:R-:W-:-:S05]  /*6880*/  @P6 IMAD.MOV.U32 R79, RZ, RZ, R38 ;  /* 0x000000ffff4f6224 */ /* 0x000fca00078e0026 */
[----:B------:R0:W4:Y:S01]  /*6890*/  @P6 LDG.E.U8 R42, desc[UR24][R78.64] ;  /* 0x000000184e2a6981 */ /* 0x000122000c1e1100 */
[----:B------:R-:W-:-:S13]  /*68a0*/  ISETP.GT.U32.AND P3, PT, R11, R32, PT ;  /* 0x000000200b00720c */ /* 0x000fda0003f64070 */
[----:B------:R-:W-:Y:S01]  /*68b0*/  @!P3 IMAD.IADD R32, R32, 0x1, -R11 ;  /* 0x000000012020b824 */ /* 0x000fe200078e0a0b */
[----:B------:R-:W-:Y:S02]  /*68c0*/  ISETP.GT.U32.AND P3, PT, R11, R31, PT ;  /* 0x0000001f0b00720c */ /* 0x000fe40003f64070 */
[----:B------:R-:W-:Y:S01]  /*68d0*/  SHF.R.U64 R77, R8, 0x15, RZ ;  /* 0x00000015084d7819 */ /* 0x000fe200000012ff */
[----:B------:R-:W-:-:S10]  /*68e0*/  UIMAD UR5, UR12, 0x2a, URZ ;  /* 0x0000002a0c0578a4 */ /* 0x000fd4000f8e02ff */
[----:B------:R-:W-:Y:S01]  /*68f0*/  @!P3 IMAD.IADD R31, R31, 0x1, -R11 ;  /* 0x000000011f1fb824 */ /* 0x000fe200078e0a0b */
[----:B------:R-:W-:Y:S01]  /*6900*/  LOP3.LUT P4, RZ, R77, 0x1, RZ, 0xc0, !PT ;  /* 0x000000014dff7812 */ /* 0x000fe2000788c0ff */
[----:B------:R-:W-:Y:S01]  /*6910*/  USHF.R.S32.HI UR6, URZ, 0x1f, UR5 ;  /* 0x0000001fff067899 */ /* 0x000fe20008011405 */
[----:B------:R-:W-:Y:S01]  /*6920*/  STL [R1+0x588], R38 ;  /* 0x0005882601007387 */ /* 0x000fe20000100800 */
[----:B------:R-:W-:Y:S02]  /*6930*/  IADD3 R91, P6, PT, R5, UR5, RZ ;  /* 0x00000005055b7c10 */ /* 0x000fe4000ffde0ff */
[----:B------:R-:W-:Y:S02]  /*6940*/  PRMT R37, RZ, 0x7610, R37 ;  /* 0x00007610ff257816 */ /* 0x000fe40000000025 */
[----:B------:R-:W-:Y:S02]  /*6950*/  PRMT R46, RZ, 0x7610, R46 ;  /* 0x00007610ff2e7816 */ /* 0x000fe4000000002e */
[----:B---3--:R-:W-:-:S13]  /*6960*/  ISETP.GT.U32.AND P3, PT, R11, R35, PT ;  /* 0x000000230b00720c */ /* 0x008fda0003f64070 */
[----:B------:R-:W-:Y:S01]  /*6970*/  @!P3 IMAD.IADD R35, R35, 0x1, -R11 ;  /* 0x000000012323b824 */ /* 0x000fe200078e0a0b */
[----:B0-----:R-:W-:-:S04]  /*6980*/  IADD3 R79, P3, PT, R4, UR5, RZ ;  /* 0x00000005044f7c10 */ /* 0x001fc8000ff7e0ff */
[----:B------:R-:W-:Y:S01]  /*6990*/  IADD3.X R78, PT, PT, R6, UR6, RZ, P3, !PT ;  /* 0x00000006064e7c10 */ /* 0x000fe20009ffe4ff */
[----:B--2---:R0:W-:Y:S04]  /*69a0*/  STL [R1+0x210], R39 ;  /* 0x0002102701007387 */ /* 0x0041e80000100800 */
        /* <DEDUP_REMOVED lines=24> */
[----:B--2---:R-:W-:-:S13]  /*6b30*/  ISETP.GT.U32.AND P2, PT, R11, R39, PT ;  /* 0x000000270b00720c */ /* 0x004fda0003f44070 */
[----:B------:R-:W-:Y:S01]  /*6b40*/  @!P2 IMAD.IADD R39, R39, 0x1, -R11 ;  /* 0x000000012727a824 */ /* 0x000fe200078e0a0b */
[----:B0-----:R-:W-:-:S04]  /*6b50*/  IADD3 R79, P2, PT, R4, UR5, RZ ;  /* 0x00000005044f7c10 */ /* 0x001fc8000ff5e0ff */
[----:B------:R-:W-:Y:S01]  /*6b60*/  IADD3.X R78, PT, PT, R6, UR6, RZ, P2, !PT ;  /* 0x00000006064e7c10 */ /* 0x000fe200097fe4ff */
[----:B----4-:R0:W-:Y:S04]  /*6b70*/  STL [R1+0x198], R37 ;  /* 0x0001982501007387 */ /* 0x0101e80000100800 */
[----:B0-----:R-:W2:Y:S04]  /*6b80*/  LDL.LU R37, [R1+0x82c] ;  /* 0x00082c0001257983 */ /* 0x001ea80000300800 */
[----:B------:R-:W4:Y:S04]  /*6b90*/  LDL.LU R42, [R1+0x828] ;  /* 0x00082800012a7983 */ /* 0x000f280000300800 */
[----:B------:R0:W-:Y:S04]  /*6ba0*/  STL [R1+0x624], R79 ;  /* 0x0006244f01007387 */ /* 0x0001e80000100800 */
[----:B------:R-:W-:Y:S04]  /*6bb0*/  STL [R1+0x62c], R91 ;  /* 0x00062c5b01007387 */ /* 0x000fe80000100800 */
[----:B---3--:R-:W-:Y:S01]  /*6bc0*/  STL [R1+0x20c], R46 ;  /* 0x00020c2e01007387 */ /* 0x008fe20000100800 */
[----:B0-----:R-:W-:-:S03]  /*6bd0*/  @P6 LOP3.LUT R79, R79, R78, RZ, 0x3c, !PT ;  /* 0x0000004e4f4f6212 */ /* 0x001fc600078e3cff */
[----:B------:R0:W-:Y:S02]  /*6be0*/  STL [R1+0x620], R78 ;  /* 0x0006204e01007387 */ /* 0x0001e40000100800 */
[----:B0-----:R-:W-:-:S04]  /*6bf0*/  @P6 LOP3.LUT R78, R79, R78, RZ, 0x3c, !PT ;  /* 0x0000004e4f4e6212 */ /* 0x001fc800078e3cff */
[----:B------:R-:W-:Y:S02]  /*6c00*/  @P6 LOP3.LUT R79, R79, R78, RZ, 0x3c, !PT ;  /* 0x0000004e4f4f6212 */ /* 0x000fe400078e3cff */
[----:B------:R-:W-:-:S03]  /*6c10*/  IADD3.X R46, PT, PT, R7, UR6, RZ, P4, !PT ;  /* 0x00000006072e7c10 */ /* 0x000fc6000a7fe4ff */
[----:B------:R0:W3:Y:S02]  /*6c20*/  @P6 LDG.E.U8 R41, desc[UR24][R78.64] ;  /* 0x000000184e296981 */ /* 0x0000e4000c1e1100 */
[----:B0-----:R-:W-:Y:S02]  /*6c30*/  @P6 IMAD.MOV.U32 R78, RZ, RZ, R91 ;  /* 0x000000ffff4e6224 */ /* 0x001fe400078e005b */
[----:B------:R-:W-:-:S05]  /*6c40*/  @P6 IMAD.MOV.U32 R79, RZ, RZ, R46 ;  /* 0x000000ffff4f6224 */ /* 0x000fca00078e002e */
[----:B------:R0:W4:Y:S01]  /*6c50*/  @P6 LDG.E.U8 R44, desc[UR24][R78.64] ;  /* 0x000000184e2c6981 */ /* 0x000122000c1e1100 */
        /* <DEDUP_REMOVED lines=29> */
[----:B------:R-:W-:Y:S01]  /*6e30*/  ISETP.GT.U32.AND P2, PT, R11, R42, PT ;  /* 0x0000002a0b00720c */ /* 0x000fe20003f44070 */
[----:B------:R-:W-:Y:S01]  /*6e40*/  VIADD R77, R3, 0xfffffffc ;  /* 0xfffffffc034d7836 */ /* 0x000fe20000000000 */
[----:B------:R-:W-:-:S11]  /*6e50*/  UIMAD UR5, UR12, 0x3, URZ ;  /* 0x000000030c0578a4 */ /* 0x000fd6000f8e02ff */
[----:B------:R-:W-:Y:S01]  /*6e60*/  @!P2 IMAD.IADD R42, R42, 0x1, -R11 ;  /* 0x000000012a2aa824 */ /* 0x000fe200078e0a0b */
[----:B------:R-:W-:Y:S01]  /*6e70*/  ISETP.GE.U32.AND P6, PT, R77, 0x7fffffbd, PT ;  /* 0x7fffffbd4d00780c */ /* 0x000fe20003fc6070 */
        /* <DEDUP_REMOVED lines=15> */
[----:B0-----:R-:W-:-:S03]  /*6f70*/  @!P6 LOP3.LUT R79, R79, R78, RZ, 0x3c, !PT ;  /* 0x0000004e4f4fe212 */ /* 0x001fc600078e3cff */
[----:B------:R0:W-:Y:S02]  /*6f80*/  STL [R1+0x5c], R78 ;  /* 0x00005c4e01007387 */ /* 0x0001e40000100800 */
[----:B0-----:R-:W-:-:S04]  /*6f90*/  @!P6 LOP3.LUT R78, R79, R78, RZ, 0x3c, !PT ;  /* 0x0000004e4f4ee212 */ /* 0x001fc800078e3cff */
[----:B------:R-:W-:Y:S02]  /*6fa0*/  @!P6 LOP3.LUT R79, R79, R78, RZ, 0x3c, !PT ;  /* 0x0000004e4f4fe212 */ /* 0x000fe400078e3cff */
[----:B------:R-:W-:-:S03]  /*6fb0*/  IADD3.X R48, PT, PT, R7, UR6, RZ, P4, !PT ;  /* 0x0000000607307c10 */ /* 0x000fc6000a7fe4ff */
[----:B------:R0:W3:Y:S02]  /*6fc0*/  @!P6 LDG.E.U8 R43, desc[UR24][R78.64] ;  /* 0x000000184e2be981 */ /* 0x0000e4000c1e1100 */
[----:B0-----:R-:W-:Y:S02]  /*6fd0*/  @!P6 IMAD.MOV.U32 R78, RZ, RZ, R91 ;  /* 0x000000ffff4ee224 */ /* 0x001fe400078e005b */
[----:B------:R-:W-:-:S05]  /*6fe0*/  @!P6 IMAD.MOV.U32 R79, RZ, RZ, R48 ;  /* 0x000000ffff4fe224 */ /* 0x000fca00078e0030 */
[----:B------:R0:W4:Y:S01]  /*6ff0*/  @!P6 LDG.E.U8 R52, desc[UR24][R78.64] ;  /* 0x000000184e34e981 */ /* 0x000122000c1e1100 */
        /* <DEDUP_REMOVED lines=20> */
[----:B0-----:R-:W-:-:S03]  /*7140*/  @!P4 LOP3.LUT R79, R79, R78, RZ, 0x3c, !PT ;  /* 0x0000004e4f4fc212 */ /* 0x001fc600078e3cff */
[----:B------:R0:W-:Y:S02]  /*7150*/  STL [R1+0x150], R78 ;  /* 0x0001504e01007387 */ /* 0x0001e40000100800 */
[----:B0-----:R-:W-:Y:S02]  /*7160*/  @!P4 LOP3.LUT R78, R79, R78, RZ, 0x3c, !PT ;  /* 0x0000004e4f4ec212 */ /* 0x001fe400078e3cff */
[----:B------:R-:W-:Y:S02]  /*7170*/  IADD3.X R52, PT, PT, R7, UR6, RZ, P6, !PT ;  /* 0x0000000607347c10 */ /* 0x000fe4000b7fe4ff */
[----:B------:R-:W-:-:S05]  /*7180*/  @!P4 LOP3.LUT R79, R79, R78, RZ, 0x3c, !PT ;  /* 0x0000004e4f4fc212 */ /* 0x000fca00078e3cff */
[----:B------:R0:W4:Y:S02]  /*7190*/  @!P4 LDG.E.U8 R47, desc[UR24][R78.64] ;  /* 0x000000184e2fc981 */ /* 0x000124000c1e1100 */
[----:B0-----:R-:W-:Y:S02]  /*71a0*/  @!P4 IMAD.MOV.U32 R78, RZ, RZ, R91 ;  /* 0x000000ffff4ec224 */ /* 0x001fe400078e005b */
[----:B------:R-:W-:-:S05]  /*71b0*/  @!P4 IMAD.MOV.U32 R79, RZ, RZ, R52 ;  /* 0x000000ffff4fc224 */ /* 0x000fca00078e0034 */
[----:B------:R0:W3:Y:S01]  /*71c0*/  @!P4 LDG.E.U8 R50, desc[UR24][R78.64] ;  /* 0x000000184e32c981 */ /* 0x0000e2000c1e1100 */
[----:B------:R-:W-:Y:S02]  /*71d0*/  ISETP.GT.U32.AND P2, PT, R11, R44, PT ;  /* 0x0000002c0b00720c */ /* 0x000fe40003f44070 */
[----:B------:R-:W-:Y:S01]  /*71e0*/  SHF.R.U32.HI R77, RZ, 0xc, R10 ;  /* 0x0000000cff4d7819 */ /* 0x000fe2000001160a */
        /* <DEDUP_REMOVED lines=136> */
[----:B------:R-:W-:-:S05]  /*7a70*/  @P6 LOP3.LUT R79, R79, R78, RZ, 0x3c, !PT ;  /* 0x0000004e4f4f6212 */ /* 0x000fca00078e3cff */
[----:B------:R0:W3:Y:S01]  /*7a80*/  @P6 LDG.E.U8 R87, desc[UR24][R78.64] ;  /* 0x000000184e576981 */ /* 0x0000e2000c1e1100 */
[----:B------:R-:W-:Y:S02]  /*7a90*/  IADD3.X R12, PT, PT, R7, UR6, RZ, P4, !PT ;  /* 0x00000006070c7c10 */ /* 0x000fe4000a7fe4ff */
[----:B------:R-:W-:Y:S01]  /*7aa0*/  PRMT R86, RZ, 0x7610, R86 ;  /* 0x00007610ff567816 */ /* 0x000fe20000000056 */
[----:B0-----:R-:W-:Y:S02]  /*7ab0*/  @P6 IMAD.MOV.U32 R78, RZ, RZ, R91 ;  /* 0x000000ffff4e6224 */ /* 0x001fe400078e005b */
[----:B------:R-:W-:-:S05]  /*7ac0*/  @P6 IMAD.MOV.U32 R79, RZ, RZ, R12 ;  /* 0x000000ffff4f6224 */ /* 0x000fca00078e000c */
[----:B------:R0:W4:Y:S04]  /*7ad0*/  @P6 LDG.E.U8 R86, desc[UR24][R78.64] ;  /* 0x000000184e566981 */ /* 0x000128000c1e1100 */
[----:B------:R-:W-:Y:S01]  /*7ae0*/  STL [R1+0x638], R12 ;  /* 0x0006380c01007387 */ /* 0x000fe20000100800 */
[C---:B------:R-:W-:Y:S02]  /*7af0*/  ISETP.GT.U32.AND P3, PT, R11.reuse, R58, PT ;  /* 0x0000003a0b00720c */ /* 0x040fe40003f64070 */
[----:B------:R-:W-:Y:S01]  /*7b00*/  SHF.R.U64 R77, R8, 0x4, RZ ;  /* 0x00000004084d7819 */ /* 0x000fe200000012ff */
[----:B------:R-:W-:Y:S01]  /*7b10*/  UIMAD UR5, UR12, 0x3b, URZ ;  /* 0x0000003b0c0578a4 */ /* 0x000fe2000f8e02ff */
[----:B---3--:R1:W-:Y:S04]  /*7b20*/  STL [R1+0x1f0], R87 ;  /* 0x0001f05701007387 */ /* 0x0083e80000100800 */
[----:B-1----:R-:W3:Y:S04]  /*7b30*/  LDL.LU R87, [R1+0x7e4] ;  /* 0x0007e40001577983 */ /* 0x002ee80000300800 */
[----:B------:R-:W3:Y:S01]  /*7b40*/  LDL.LU R12, [R1+0x7e0] ;  /* 0x0007e000010c7983 */ /* 0x000ee20000300800 */
[----:B------:R-:W-:Y:S01]  /*7b50*/  @!P3 IMAD.IADD R58, R58, 0x1, -R11 ;  /* 0x000000013a3ab824 */ /* 0x000fe200078e0a0b */
[----:B--2---:R-:W-:-:S02]  /*7b60*/  ISETP.GT.U32.AND P3, PT, R11, R57, PT ;  /* 0x000000390b00720c */ /* 0x004fc40003f64070 */
[----:B------:R-:W-:Y:S01]  /*7b70*/  LOP3.LUT P4, RZ, R77, 0x1, RZ, 0xc0, !PT ;  /* 0x000000014dff7812 */ /* 0x000fe2000788c0ff */
[----:B------:R-:W-:Y:S02]  /*7b80*/  USHF.R.S32.HI UR6, URZ, 0x1f, UR5 ;  /* 0x0000001fff067899 */ /* 0x000fe40008011405 */
[----:B------:R-:W-:-:S08]  /*7b90*/  IADD3 R91, P6, PT, R5, UR5, RZ ;  /* 0x00000005055b7c10 */ /* 0x000fd0000ffde0ff */
[----:B------:R-:W-:Y:S01]  /*7ba0*/  @!P3 IMAD.IADD R57, R57, 0x1, -R11 ;  /* 0x000000013939b824 */ /* 0x000fe200078e0a0b */
[----:B0-----:R-:W-:-:S04]  /*7bb0*/  IADD3 R79, P3, PT, R4, UR5, RZ ;  /* 0x00000005044f7c10 */ /* 0x001fc8000ff7e0ff */
[----:B------:R-:W-:Y:S01]  /*7bc0*/  IADD3.X R78, PT, PT, R6, UR6, RZ, P3, !PT ;  /* 0x00000006064e7c10 */ /* 0x000fe20009ffe4ff */
[----:B------:R0:W-:Y:S04]  /*7bd0*/  STL [R1+0x684], R79 ;  /* 0x0006844f01007387 */ /* 0x0001e80000100800 */
[----:B------:R-:W-:Y:S04]  /*7be0*/  STL [R1+0x68c], R91 ;  /* 0x00068c5b01007387 */ /* 0x000fe80000100800 */
[----:B----4-:R-:W-:Y:S01]  /*7bf0*/  STL [R1+0x1ec], R86 ;  /* 0x0001ec5601007387 */ /* 0x010fe20000100800 */
[----:B0-----:R-:W-:-:S03]  /*7c00*/  @P4 LOP3.LUT R79, R79, R78, RZ, 0x3c, !PT ;  /* 0x0000004e4f4f4212 */ /* 0x001fc600078e3cff */
[----:B------:R0:W-:Y:S01]  /*7c10*/  STL [R1+0x680], R78 ;  /* 0x0006804e01007387 */ /* 0x0001e20000100800 */
[----:B------:R-:W-:Y:S02]  /*7c20*/  PRMT R93, RZ, 0x7610, R93 ;  /* 0x00007610ff5d7816 */ /* 0x000fe4000000005d */
[----:B0-----:R-:W-:Y:S02]  /*7c30*/  @P4 LOP3.LUT R78, R79, R78, RZ, 0x3c, !PT ;  /* 0x0000004e4f4e4212 */ /* 0x001fe400078e3cff */
[----:B------:R-:W-:Y:S02]  /*7c40*/  IADD3.X R86, PT, PT, R7, UR6, RZ, P6, !PT ;  /* 0x0000000607567c10 */ /* 0x000fe4000b7fe4ff */
[----:B------:R-:W-:-:S05]  /*7c50*/  @P4 LOP3.LUT R79, R79, R78, RZ, 0x3c, !PT ;  /* 0x0000004e4f4f4212 */ /* 0x000fca00078e3cff */
[----:B------:R0:W2:Y:S02]  /*7c60*/  @P4 LDG.E.U8 R93, desc[UR24][R78.64] ;  /* 0x000000184e5d4981 */ /* 0x0000a4000c1e1100 */
[----:B0-----:R-:W-:Y:S02]  /*7c70*/  @P4 IMAD.MOV.U32 R78, RZ, RZ, R91 ;  /* 0x000000ffff4e4224 */ /* 0x001fe400078e005b */
[----:B------:R-:W-:Y:S01]  /*7c80*/  @P4 IMAD.MOV.U32 R79, RZ, RZ, R86 ;  /* 0x000000ffff4f4224 */ /* 0x000fe200078e0056 */
[----:B---3--:R-:W-:-:S06]  /*7c90*/  PRMT R12, RZ, 0x7610, R12 ;  /* 0x00007610ff0c7816 */ /* 0x008fcc000000000c */
[----:B------:R0:W3:Y:S01]  /*7ca0*/  @P4 LDG.E.U8 R12, desc[UR24][R78.64] ;  /* 0x000000184e0c4981 */ /* 0x0000e2000c1e1100 */
[----:B------:R-:W-:Y:S01]  /*7cb0*/  ISETP.GT.U32.AND P2, PT, R11, R56, PT ;  /* 0x000000380b00720c */ /* 0x000fe20003f44070 */
[----:B------:R-:W-:Y:S01]  /*7cc0*/  VIADD R77, R3, 0xfffffffb ;  /* 0xfffffffb034d7836 */ /* 0x000fe20000000000 */
[----:B------:R-:W-:-:S11]  /*7cd0*/  USHF.L.U32 UR5, UR12, 0x2, URZ ;  /* 0x000000020c057899 */ /* 0x000fd600080006ff */
[----:B------:R-:W-:Y:S01]  /*7ce0*/  @!P2 IMAD.IADD R56, R56, 0x1, -R11 ;  /* 0x000000013838a824 */ /* 0x000fe200078e0a0b */
[----:B------:R-:W-:Y:S02]  /*7cf0*/  ISETP.GT.U32.AND P2, PT, R11, R55, PT ;  /* 0x000000370b00720c */ /* 0x000fe40003f44070 */
[----:B------:R-:W-:Y:S01]  /*7d00*/  ISETP.GE.U32.AND P6, PT, R77, 0x7fffffbc, PT ;  /* 0x7fffffbc4d00780c */ /* 0x000fe20003fc6070 */
[----:B------:R-:W-:Y:S01]  /*7d10*/  USHF.R.S32.HI UR6, URZ, 0x1f, UR5 ;  /* 0x0000001fff067899 */ /* 0x000fe20008011405 */
[----:B------:R-:W-:Y:S01]  /*7d20*/  STL [R1+0x688], R86 ;  /* 0x0006885601007387 */ /* 0x000fe20000100800 */
[----:B------:R-:W-:-:S08]  /*7d30*/  IADD3 R91, P4, PT, R5, UR5, RZ ;  /* 0x00000005055b7c10 */ /* 0x000fd0000ff9e0ff */
[----:B------:R-:W-:Y:S01]  /*7d40*/  @!P2 IMAD.IADD R55, R55, 0x1, -R11 ;  /* 0x000000013737a824 */ /* 0x000fe200078e0a0b */
[----:B0-----:R-:W-:-:S04]  /*7d50*/  IADD3 R79, P2, PT, R4, UR5, RZ ;  /* 0x00000005044f7c10 */ /* 0x001fc8000ff5e0ff */
[----:B------:R-:W-:Y:S02]  /*7d60*/  IADD3.X R78, PT, PT, R6, UR6, RZ, P2, !PT ;  /* 0x00000006064e7c10 */ /* 0x000fe400097fe4ff */
[----:B------:R-:W-:Y:S01]  /*7d70*/  PRMT R87, RZ, 0x7610, R87 ;  /* 0x00007610ff577816 */ /* 0x000fe20000000057 */
[----:B--2---:R0:W-:Y:S04]  /*7d80*/  STL [R1+0x1e8], R93 ;  /* 0x0001e85d01007387 */ /* 0x0041e80000100800 */
[----:B0-----:R-:W2:Y:S04]  /*7d90*/  LDL.LU R93, [R1+0x7dc] ;  /* 0x0007dc00015d7983 */ /* 0x001ea80000300800 */
[----:B------:R-:W4:Y:S04]  /*7da0*/  LDL.LU R86, [R1+0x7d8] ;  /* 0x0007d80001567983 */ /* 0x000f280000300800 */
[----:B------:R0:W-:Y:S04]  /*7db0*/  STL [R1+0x90], R79 ;  /* 0x0000904f01007387 */ /* 0x0001e80000100800 */
[----:B------:R-:W-:Y:S01]  /*7dc0*/  STL [R1+0x9c], R91 ;  /* 0x00009c5b01007387 */ /* 0x000fe20000100800 */
[----:B0-----:R-:W-:-:S03]  /*7dd0*/  @!P6 LOP3.LUT R79, R79, R78, RZ, 0x3c, !PT ;  /* 0x0000004e4f4fe212 */ /* 0x001fc600078e3cff */
[----:B---3--:R-:W-:Y:S04]  /*7de0*/  STL [R1+0x11c], R12 ;  /* 0x00011c0c01007387 */ /* 0x008fe80000100800 */
[----:B------:R0:W-:Y:S02]  /*7df0*/  STL [R1+0x8c], R78 ;  /* 0x00008c4e01007387 */ /* 0x0001e40000100800 */
[----:B0-----:R-:W-:-:S04]  /*7e00*/  @!P6 LOP3.LUT R78, R79, R78, RZ, 0x3c, !PT ;  /* 0x0000004e4f4ee212 */ /* 0x001fc800078e3cff */
[----:B------:R-:W-:-:S05]  /*7e10*/  @!P6 LOP3.LUT R79, R79, R78, RZ, 0x3c, !PT ;  /* 0x0000004e4f4fe212 */ /* 0x000fca00078e3cff */
[----:B------:R0:W3:Y:S01]  /*7e20*/  @!P6 LDG.E.U8 R87, desc[UR24][R78.64] ;  /* 0x000000184e57e981 */ /* 0x0000e2000c1e1100 */
[----:B------:R-:W-:Y:S02]  /*7e30*/  IADD3.X R12, PT, PT, R7, UR6, RZ, P4, !PT ;  /* 0x00000006070c7c10 */ /* 0x000fe4000a7fe4ff */
[----:B------:R-:W-:Y:S01]  /*7e40*/  PRMT R89, RZ, 0x7610, R89 ;  /* 0x00007610ff597816 */ /* 0x000fe20000000059 */
[----:B0-----:R-:W-:Y:S02]  /*7e50*/  @!P6 IMAD.MOV.U32 R78, RZ, RZ, R91 ;  /* 0x000000ffff4ee224 */ /* 0x001fe400078e005b */
[----:B------:R-:W-:-:S05]  /*7e60*/  @!P6 IMAD.MOV.U32 R79, RZ, RZ, R12 ;  /* 0x000000ffff4fe224 */ /* 0x000fca00078e000c */
[----:B------:R-:W2:Y:S04]  /*7e70*/  @!P6 LDG.E.U8 R89, desc[UR24][R78.64] ;  /* 0x000000184e59e981 */ /* 0x000ea8000c1e1100 */
[----:B------:R-:W-:Y:S01]  /*7e80*/  STL [R1+0x94], R12 ;  /* 0x0000940c01007387 */ /* 0x000fe20000100800 */
[----:B------:R-:W-:Y:S01]  /*7e90*/  ISETP.GT.U32.AND P3, PT, R11, R60, PT ;  /* 0x0000003c0b00720c */ /* 0x000fe20003f64070 */
[----:B------:R-:W-:Y:S01]  /*7ea0*/  VIADD R77, R3, 0xfffffff3 ;  /* 0xfffffff3034d7836 */ /* 0x000fe20000000000 */
[----:B------:R-:W-:-:S11]  /*7eb0*/  UIMAD UR5, UR12, 0xc, URZ ;  /* 0x0000000c0c0578a4 */ /* 0x000fd6000f8e02ff */
[--C-:B------:R-:W-:Y:S01]  /*7ec0*/  @!P3 IMAD.IADD R60, R60, 0x1, -R11.reuse ;  /* 0x000000013c3cb824 */ /* 0x100fe200078e0a0b */
[----:B---3--:R0:W-:Y:S04]  /*7ed0*/  STL [R1+0x118], R87 ;  /* 0x0001185701007387 */ /* 0x0081e80000100800 */
[----:B0-----:R-:W3:Y:S01]  /*7ee0*/  LDL.LU R87, [R1+0x7d4] ;  /* 0x0007d40001577983 */ /* 0x001ee20000300800 */
[----:B------:R-:W-:Y:S02]  /*7ef0*/  ISETP.GT.U32.AND P3, PT, R11, R59, PT ;  /* 0x0000003b0b00720c */ /* 0x000fe40003f64070 */
[----:B------:R-:W-:Y:S01]  /*7f00*/  ISETP.GE.U32.AND P4, PT, R77, 0x7fffffb4, PT ;  /* 0x7fffffb44d00780c */ /* 0x000fe20003f86070 */
[----:B------:R-:W-:Y:S01]  /*7f10*/  USHF.R.S32.HI UR6, URZ, 0x1f, UR5 ;  /* 0x0000001fff067899 */ /* 0x000fe20008011405 */
[----:B------:R-:W4:Y:S04]  /*7f20*/  LDL.LU R12, [R1+0x7d0] ;  /* 0x0007d000010c7983 */ /* 0x000f280000300800 */
[----:B--2---:R0:W-:Y:S05]  /*7f30*/  STL [R1+0x114], R89 ;  /* 0x0001145901007387 */ /* 0x0041ea0000100800 */
[----:B------:R-:W-:Y:S01]  /*7f40*/  @!P3 IMAD.IADD R59, R59, 0x1, -R11 ;  /* 0x000000013b3bb824 */ /* 0x000fe200078e0a0b */
[----:B------:R-:W-:-:S04]  /*7f50*/  IADD3 R79, P3, PT, R4, UR5, RZ ;  /* 0x00000005044f7c10 */ /* 0x000fc8000ff7e0ff */
[----:B------:R-:W-:Y:S02]  /*7f60*/  IADD3.X R78, PT, PT, R6, UR6, RZ, P3, !PT ;  /* 0x00000006064e7c10 */ /* 0x000fe40009ffe4ff */
[----:B0-----:R-:W-:Y:S01]  /*7f70*/  IADD3 R89, P6, PT, R5, UR5, RZ ;  /* 0x0000000505597c10 */ /* 0x001fe2000ffde0ff */
[----:B------:R0:W-:Y:S04]  /*7f80*/  STL [R1+0x3f4], R79 ;  /* 0x0003f44f01007387 */ /* 0x0001e80000100800 */
[----:B------:R-:W-:Y:S01]  /*7f90*/  STL [R1+0x3fc], R89 ;  /* 0x0003fc5901007387 */ /* 0x000fe20000100800 */
[----:B0-----:R-:W-:-:S03]  /*7fa0*/  @!P4 LOP3.LUT R79, R79, R78, RZ, 0x3c, !PT ;  /* 0x0000004e4f4fc212 */ /* 0x001fc600078e3cff */
[----:B------:R0:W-:Y:S01]  /*7fb0*/  STL [R1+0x3f0], R78 ;  /* 0x0003f04e01007387 */ /* 0x0001e20000100800 */
[----:B------:R-:W-:Y:S02]  /*7fc0*/  PRMT R92, RZ, 0x7610, R92 ;  /* 0x00007610ff5c7816 */ /* 0x000fe4000000005c */
[----:B------:R-:W-:Y:S02]  /*7fd0*/  IADD3.X R91, PT, PT, R7, UR6, RZ, P6, !PT ;  /* 0x00000006075b7c10 */ /* 0x000fe4000b7fe4ff */
[----:B0-----:R-:W-:-:S04]  /*7fe0*/  @!P4 LOP3.LUT R78, R79, R78, RZ, 0x3c, !PT ;  /* 0x0000004e4f4ec212 */ /* 0x001fc800078e3cff */
[----:B------:R-:W-:-:S05]  /*7ff0*/  @!P4 LOP3.LUT R79, R79, R78, RZ, 0x3c, !PT ;  /* 0x0000004e4f4fc212 */ /* 0x000fca00078e3cff */
[----:B------:R0:W2:Y:S02]  /*8000*/  @!P4 LDG.E.U8 R92, desc[UR24][R78.64] ;  /* 0x000000184e5cc981 */ /* 0x0000a4000c1e1100 */
[----:B0-----:R-:W-:Y:S02]  /*8010*/  @!P4 IMAD.MOV.U32 R78, RZ, RZ, R89 ;  /* 0x000000ffff4ec224 */ /* 0x001fe400078e0059 */
[----:B------:R-:W-:Y:S01]  /*8020*/  @!P4 IMAD.MOV.U32 R79, RZ, RZ, R91 ;  /* 0x000000ffff4fc224 */ /* 0x000fe200078e005b */
[----:B---3--:R-:W-:-:S06]  /*8030*/  PRMT R87, RZ, 0x7610, R87 ;  /* 0x00007610ff577816 */ /* 0x008fcc0000000057 */
[----:B------:R0:W3:Y:S01]  /*8040*/  @!P4 LDG.E.U8 R87, desc[UR24][R78.64] ;  /* 0x000000184e57c981 */ /* 0x0000e2000c1e1100 */
[----:B------:R-:W-:Y:S01]  /*8050*/  ISETP.GT.U32.AND P2, PT, R11, R64, PT ;  /* 0x000000400b00720c */ /* 0x000fe20003f44070 */
[----:B------:R-:W-:Y:S01]  /*8060*/  UIMAD UR5, UR12, 0x14, URZ ;  /* 0x000000140c0578a4 */ /* 0x000fe2000f8e02ff */
[----:B------:R-:W-:-:S11]  /*8070*/  SHF.R.U32.HI R77, RZ, 0xb, R10 ;  /* 0x0000000bff4d7819 */ /* 0x000fd6000001160a */
[----:B------:R-:W-:Y:S01]  /*8080*/  @!P2 IMAD.IADD R64, R64, 0x1, -R11 ;  /* 0x000000014040a824 */ /* 0x000fe200078e0a0b */
[----:B------:R-:W-:Y:S01]  /*8090*/  ISETP.GT.U32.AND P2, PT, R11, R63, PT ;  /* 0x0000003f0b00720c */ /* 0x000fe20003f44070 */
[----:B------:R1:W-:Y:S01]  /*80a0*/  STL [R1+0x3f8], R91 ;  /* 0x0003f85b01007387 */ /* 0x0003e20000100800 */
[----:B------:R-:W-:Y:S01]  /*80b0*/  LOP3.LUT P6, RZ, R77, 0x1, RZ, 0xc0, !PT ;  /* 0x000000014dff7812 */ /* 0x000fe200078cc0ff */
[----:B------:R-:W-:Y:S01]  /*80c0*/  USHF.R.S32.HI UR6, URZ, 0x1f, UR5 ;  /* 0x0000001fff067899 */ /* 0x000fe20008011405 */
[----:B0-----:R-:W-:-:S09]  /*80d0*/  SHF.R.U64 R78, R8, 0x1b, RZ ;  /* 0x0000001b084e7819 */ /* 0x001fd200000012ff */
[----:B------:R-:W-:Y:S01]  /*80e0*/  @!P2 IMAD.IADD R63, R63, 0x1, -R11 ;  /* 0x000000013f3fa824 */ /* 0x000fe200078e0a0b */
[----:B-1----:R-:W-:Y:S02]  /*80f0*/  IADD3 R91, P2, PT, R4, UR5, RZ ;  /* 0x00000005045b7c10 */ /* 0x002fe4000ff5e0ff */
[----:B------:R-:W-:Y:S02]  /*8100*/  PRMT R90, RZ, 0x7610, R90 ;  /* 0x00007610ff5a7816 */ /* 0x000fe4000000005a */
[----:B----4-:R-:W-:Y:S01]  /*8110*/  PRMT R86, RZ, 0x7610, R86 ;  /* 0x00007610ff567816 */ /* 0x010fe20000000056 */
[----:B---3--:R0:W-:Y:S04]  /*8120*/  STL [R1+0x10c], R87 ;  /* 0x00010c5701007387 */ /* 0x0081e80000100800 */
[----:B------:R-:W-:Y:S04]  /*8130*/  STL [R1+0x464], R91 ;  /* 0x0004645b01007387 */ /* 0x000fe80000100800 */
[----:B--2---:R1:W-:Y:S01]  /*8140*/  STL [R1+0x110], R92 ;  /* 0x0001105c01007387 */ /* 0x0043e20000100800 */
[----:B0-----:R-:W-:-:S04]  /*8150*/  IADD3 R87, P4, PT, R5, UR5, RZ ;  /* 0x0000000505577c10 */ /* 0x001fc8000ff9e0ff */
[----:B------:R-:W-:Y:S02]  /*8160*/  IADD3.X R89, PT, PT, R7, UR6, RZ, P4, !PT ;  /* 0x0000000607597c10 */ /* 0x000fe4000a7fe4ff */
[----:B-1----:R-:W-:Y:S02]  /*8170*/  IADD3.X R92, PT, PT, R6, UR6, RZ, P2, !PT ;  /* 0x00000006065c7c10 */ /* 0x002fe400097fe4ff */
[----:B------:R-:W-:Y:S01]  /*8180*/  LOP3.LUT P4, RZ, R78, 0x1, RZ, 0xc0, !PT ;  /* 0x000000014eff7812 */ /* 0x000fe2000788c0ff */
[----:B------:R-:W-:Y:S02]  /*8190*/  @P6 IMAD.MOV.U32 R78, RZ, RZ, R91 ;  /* 0x000000ffff4e6224 */ /* 0x000fe400078e005b */
[----:B------:R-:W-:-:S05]  /*81a0*/  @P6 IMAD.MOV.U32 R79, RZ, RZ, R92 ;  /* 0x000000ffff4f6224 */ /* 0x000fca00078e005c */
[----:B------:R0:W2:Y:S02]  /*81b0*/  @P6 LDG.E.U8 R90, desc[UR24][R78.64] ;  /* 0x000000184e5a6981 */ /* 0x0000a4000c1e1100 */
[----:B0-----:R-:W-:Y:S02]  /*81c0*/  @P6 IMAD.MOV.U32 R78, RZ, RZ, R87 ;  /* 0x000000ffff4e6224 */ /* 0x001fe400078e0057 */
[----:B------:R-:W-:-:S05]  /*81d0*/  @P6 IMAD.MOV.U32 R79, RZ, RZ, R89 ;  /* 0x000000ffff4f6224 */ /* 0x000fca00078e0059 */
[----:B------:R0:W3:Y:S01]  /*81e0*/  @P6 LDG.E.U8 R86, desc[UR24][R78.64] ;  /* 0x000000184e566981 */ /* 0x0000e2000c1e1100 */
[----:B------:R-:W-:Y:S01]  /*81f0*/  ISETP.GT.U32.AND P3, PT, R11, R62, PT ;  /* 0x0000003e0b00720c */ /* 0x000fe20003f64070 */
[----:B------:R-:W-:Y:S01]  /*8200*/  UIMAD UR5, UR12, 0x1c, URZ ;  /* 0x0000001c0c0578a4 */ /* 0x000fe2000f8e02ff */
[----:B------:R-:W-:-:S11]  /*8210*/  SHF.R.U32.HI R77, RZ, 0x3, R10 ;  /* 0x00000003ff4d7819 */ /* 0x000fd6000001160a */
[----:B------:R-:W-:Y:S01]  /*8220*/  @!P3 IMAD.IADD R62, R62, 0x1, -R11 ;  /* 0x000000013e3eb824 */ /* 0x000fe200078e0a0b */
[----:B------:R-:W-:Y:S01]  /*8230*/  ISETP.GT.U32.AND P3, PT, R11, R61, PT ;  /* 0x0000003d0b00720c */ /* 0x000fe20003f64070 */
[----:B------:R-:W-:Y:S01]  /*8240*/  STL [R1+0x46c], R87 ;  /* 0x00046c5701007387 */ /* 0x000fe20000100800 */
[----:B------:R-:W-:-:S03]  /*8250*/  LOP3.LUT P2, RZ, R77, 0x1, RZ, 0xc0, !PT ;  /* 0x000000014dff7812 */ /* 0x000fc6000784c0ff */
[----:B------:R-:W-:Y:S01]  /*8260*/  STL [R1+0x460], R92 ;  /* 0x0004605c01007387 */ /* 0x000fe20000100800 */
[----:B------:R-:W-:-:S03]  /*8270*/  USHF.R.S32.HI UR6, URZ, 0x1f, UR5 ;  /* 0x0000001fff067899 */ /* 0x000fc60008011405 */
[----:B------:R1:W-:Y:S04]  /*8280*/  STL [R1+0x468], R89 ;  /* 0x0004685901007387 */ /* 0x0003e80000100800 */
[----:B------:R-:W-:Y:S01]  /*8290*/  @!P3 IMAD.IADD R61, R61, 0x1, -R11 ;  /* 0x000000013d3db824 */ /* 0x000fe200078e0a0b */
[----:B-1----:R-:W-:Y:S02]  /*82a0*/  IADD3 R89, P3, PT, R4, UR5, RZ ;  /* 0x0000000504597c10 */ /* 0x002fe4000ff7e0ff */
[----:B0-----:R-:W-:Y:S02]  /*82b0*/  SHF.R.U64 R78, R8, 0xb, RZ ;  /* 0x0000000b084e7819 */ /* 0x001fe400000012ff */
[----:B------:R-:W-:Y:S02]  /*82c0*/  PRMT R88, RZ, 0x7610, R88 ;  /* 0x00007610ff587816 */ /* 0x000fe40000000058 */
[----:B------:R-:W-:Y:S01]  /*82d0*/  PRMT R85, RZ, 0x7610, R85 ;  /* 0x00007610ff557816 */ /* 0x000fe20000000055 */
        /* <DEDUP_REMOVED lines=13> */
[----:B------:R-:W-:-:S03]  /*83b0*/  UIMAD UR6, UR12, 0x24, URZ ;  /* 0x000000240c0678a4 */ /* 0x000fc6000f8e02ff */
[----:B------:R-:W-:Y:S01]  /*83c0*/  STL [R1+0x55c], R86 ;  /* 0x00055c5601007387 */ /* 0x000fe20000100800 */
[----:B------:R-:W-:-:S03]  /*83d0*/  USHF.R.S32.HI UR17, URZ, 0x1f, UR6 ;  /* 0x0000001fff117899 */ /* 0x000fc60008011406 */
[----:B------:R-:W-:Y:S04]  /*83e0*/  STL [R1+0x550], R90 ;  /* 0x0005505a01007387 */ /* 0x000fe80000100800 */
[----:B------:R1:W-:Y:S02]  /*83f0*/  STL [R1+0x558], R87 ;  /* 0x0005585701007387 */ /* 0x0003e40000100800 */
[----:B-1----:R-:W-:-:S05]  /*8400*/  IADD3 R87, P2, PT, R4, UR6, RZ ;  /* 0x0000000604577c10 */ /* 0x002fca000ff5e0ff */
[----:B------:R-:W-:Y:S01]  /*8410*/  STL [R1+0x5a4], R87 ;  /* 0x0005a45701007387 */ /* 0x000fe20000100800 */
[----:B------:R-:W-:Y:S01]  /*8420*/  PRMT R84, RZ, 0x7610, R84 ;  /* 0x00007610ff547816 */ /* 0x000fe20000000054 */
[----:B0-----:R-:W-:Y:S01]  /*8430*/  @P4 IMAD.MOV.U32 R78, RZ, RZ, R87 ;  /* 0x000000ffff4e4224 */ /* 0x001fe200078e0057 */
[----:B------:R-:W-:-:S04]  /*8440*/  SHF.R.U64 R77, R8, 0x13, RZ ;  /* 0x00000013084d7819 */ /* 0x000fc800000012ff */
[----:B------:R-:W-:Y:S02]  /*8450*/  LOP3.LUT P3, RZ, R77, 0x1, RZ, 0xc0, !PT ;  /* 0x000000014dff7812 */ /* 0x000fe4000786c0ff */
[----:B------:R-:W-:Y:S01]  /*8460*/  PRMT R77, RZ, 0x7610, R77 ;  /* 0x00007610ff4d7816 */ /* 0x000fe2000000004d */
[----:B--2---:R0:W-:Y:S02]  /*8470*/  STL [R1+0xe4], R88 ;  /* 0x0000e45801007387 */ /* 0x0041e40000100800 */
[----:B0-----:R-:W-:-:S05]  /*8480*/  IADD3.X R88, PT, PT, R6, UR17, RZ, P2, !PT ;  /* 0x0000001106587c10 */ /* 0x001fca00097fe4ff */
[----:B------:R-:W-:-:S05]  /*8490*/  @P4 IMAD.MOV.U32 R79, RZ, RZ, R88 ;  /* 0x000000ffff4f4224 */ /* 0x000fca00078e0058 */
[----:B------:R0:W2:Y:S04]  /*84a0*/  @P4 LDG.E.U8 R84, desc[UR24][R78.64] ;  /* 0x000000184e544981 */ /* 0x0000a8000c1e1100 */
[----:B---3--:R1:W-:Y:S02]  /*84b0*/  STL [R1+0xe0], R85 ;  /* 0x0000e05501007387 */ /* 0x0083e40000100800 */
[----:B-1----:R-:W-:-:S04]  /*84c0*/  IADD3 R85, P2, PT, R5, UR6, RZ ;  /* 0x0000000605557c10 */ /* 0x002fc8000ff5e0ff */
[----:B------:R-:W-:Y:S01]  /*84d0*/  IADD3.X R86, PT, PT, R7, UR17, RZ, P2, !PT ;  /* 0x0000001107567c10 */ /* 0x000fe200097fe4ff */
[----:B0-----:R-:W-:-:S04]  /*84e0*/  @P4 IMAD.MOV.U32 R78, RZ, RZ, R85 ;  /* 0x000000ffff4e4224 */ /* 0x001fc800078e0055 */
[----:B------:R-:W-:-:S05]  /*84f0*/  @P4 IMAD.MOV.U32 R79, RZ, RZ, R86 ;  /* 0x000000ffff4f4224 */ /* 0x000fca00078e0056 */
[----:B------:R0:W3:Y:S01]  /*8500*/  @P4 LDG.E.U8 R77, desc[UR24][R78.64] ;  /* 0x000000184e4d4981 */ /* 0x0000e2000c1e1100 */
[----:B------:R-:W-:-:S03]  /*8510*/  UIMAD UR14, UR12, 0x2c, URZ ;  /* 0x0000002c0c0e78a4 */ /* 0x000fc6000f8e02ff */
[----:B------:R-:W-:Y:S01]  /*8520*/  STL [R1+0x5a0], R88 ;  /* 0x0005a05801007387 */ /* 0x000fe20000100800 */
[----:B------:R-:W-:-:S03]  /*8530*/  USHF.R.S32.HI UR6, URZ, 0x1f, UR14 ;  /* 0x0000001fff067899 */ /* 0x000fc6000801140e */
[----:B------:R-:W-:Y:S01]  /*8540*/  STL [R1+0x5ac], R85 ;  /* 0x0005ac5501007387 */ /* 0x000fe20000100800 */
[----:B------:R-:W-:-:S03]  /*8550*/  UIMAD UR15, UR12, 0x34, URZ ;  /* 0x000000340c0f78a4 */ /* 0x000fc6000f8e02ff */
[----:B------:R-:W-:Y:S01]  /*8560*/  STL [R1+0x5a8], R86 ;  /* 0x0005a85601007387 */ /* 0x000fe20000100800 */
[----:B------:R-:W-:Y:S02]  /*8570*/  USHF.R.S32.HI UR20, URZ, 0x1f, UR15 ;  /* 0x0000001fff147899 */ /* 0x000fe4000801140f */
[----:B------:R-:W-:Y:S01]  /*8580*/  UIMAD UR5, UR12, 0x5, URZ ;  /* 0x000000050c0578a4 */ /* 0x000fe2000f8e02ff */
[----:B0-----:R-:W-:-:S03]  /*8590*/  VIADD R78, R3, 0xfffffffa ;  /* 0xfffffffa034e7836 */ /* 0x001fc60000000000 */
[----:B------:R-:W-:Y:S01]  /*85a0*/  USHF.R.S32.HI UR17, URZ, 0x1f, UR5 ;  /* 0x0000001fff117899 */ /* 0x000fe20008011405 */
[----:B------:R-:W-:Y:S02]  /*85b0*/  IADD3 R90, P4, PT, R5, UR14, RZ ;  /* 0x0000000e055a7c10 */ /* 0x000fe4000ff9e0ff */
[----:B------:R-:W-:Y:S02]  /*85c0*/  PRMT R12, RZ, 0x7610, R12 ;  /* 0x00007610ff0c7816 */ /* 0x000fe4000000000c */
[----:B------:R-:W-:Y:S01]  /*85d0*/  PRMT R93, RZ, 0x7610, R93 ;  /* 0x00007610ff5d7816 */ /* 0x000fe2000000005d */
[----:B--2---:R0:W-:Y:S02]  /*85e0*/  STL [R1+0xdc], R84 ;  /* 0x0000dc5401007387 */ /* 0x0041e40000100800 */
[----:B0-----:R-:W-:-:S04]  /*85f0*/  IADD3 R84, P2, PT, R4, UR14, RZ ;  /* 0x0000000e04547c10 */ /* 0x001fc8000ff5e0ff */
[----:B------:R-:W-:Y:S02]  /*8600*/  IADD3.X R79, PT, PT, R6, UR6, RZ, P2, !PT ;  /* 0x00000006064f7c10 */ /* 0x000fe400097fe4ff */
[----:B------:R-:W-:-:S04]  /*8610*/  IADD3 R88, P2, PT, R4, UR15, RZ ;  /* 0x0000000f04587c10 */ /* 0x000fc8000ff5e0ff */
[----:B------:R-:W-:Y:S02]  /*8620*/  IADD3.X R85, PT, PT, R6, UR20, RZ, P2, !PT ;  /* 0x0000001406557c10 */ /* 0x000fe400097fe4ff */
[----:B------:R-:W-:-:S04]  /*8630*/  IADD3 R86, P2, PT, R4, UR5, RZ ;  /* 0x0000000504567c10 */ /* 0x000fc8000ff5e0ff */
[----:B------:R-:W-:Y:S02]  /*8640*/  IADD3.X R87, PT, PT, R6, UR17, RZ, P2, !PT ;  /* 0x0000001106577c10 */ /* 0x000fe400097fe4ff */
[----:B------:R-:W-:Y:S01]  /*8650*/  ISETP.GE.U32.AND P2, PT, R78, 0x7fffffbb, PT ;  /* 0x7fffffbb4e00780c */ /* 0x000fe20003f46070 */
[----:B------:R-:W-:Y:S01]  /*8660*/  @P3 IMAD.MOV.U32 R78, RZ, RZ, R84 ;  /* 0x000000ffff4e3224 */ /* 0x000fe200078e0054 */
[----:B------:R-:W-:Y:S04]  /*8670*/  STL [R1+0x5f4], R84 ;  /* 0x0005f45401007387 */ /* 0x000fe80000100800 */
[----:B---3--:R-:W-:Y:S04]  /*8680*/  STL [R1+0xd8], R77 ;  /* 0x0000d84d01007387 */ /* 0x008fe80000100800 */
[----:B------:R-:W-:Y:S04]  /*8690*/  STL [R1+0x5fc], R90 ;  /* 0x0005fc5a01007387 */ /* 0x000fe80000100800 */
[----:B------:R0:W-:Y:S04]  /*86a0*/  STL [R1+0x5f0], R79 ;  /* 0x0005f04f01007387 */ /* 0x0001e80000100800 */
[----:B------:R1:W2:Y:S02]  /*86b0*/  @P3 LDG.E.U8 R12, desc[UR24][R78.64] ;  /* 0x000000184e0c3981 */ /* 0x0002a4000c1e1100 */
[----:B-1----:R-:W-:-:S02]  /*86c0*/  @P6 IMAD.MOV.U32 R78, RZ, RZ, R88 ;  /* 0x000000ffff4e6224 */ /* 0x002fc400078e0058 */
[----:B0-----:R-:W-:-:S05]  /*86d0*/  @P6 IMAD.MOV.U32 R79, RZ, RZ, R85 ;  /* 0x000000ffff4f6224 */ /* 0x001fca00078e0055 */
[----:B------:R-:W3:Y:S01]  /*86e0*/  @P6 LDG.E.U8 R93, desc[UR24][R78.64] ;  /* 0x000000184e5d6981 */ /* 0x000ee2000c1e1100 */
[----:B------:R-:W-:Y:S01]  /*86f0*/  UIMAD UR16, UR12, 0x3c, URZ ;  /* 0x0000003c0c1078a4 */ /* 0x000fe2000f8e02ff */
[----:B------:R-:W-:-:S03]  /*8700*/  IADD3.X R92, PT, PT, R7, UR6, RZ, P4, !PT ;  /* 0x00000006075c7c10 */ /* 0x000fc6000a7fe4ff */
[----:B------:R-:W-:Y:S02]  /*8710*/  USHF.R.S32.HI UR21, URZ, 0x1f, UR16 ;  /* 0x0000001fff157899 */ /* 0x000fe40008011410 */
[----:B------:R-:W-:Y:S01]  /*8720*/  IADD3 R91, P4, PT, R4, UR16, RZ ;  /* 0x00000010045b7c10 */ /* 0x000fe2000ff9e0ff */
[----:B------:R-:W-:Y:S03]  /*8730*/  STL [R1+0x644], R88 ;  /* 0x0006445801007387 */ /* 0x000fe60000100800 */
[----:B------:R-:W-:Y:S01]  /*8740*/  IADD3.X R89, PT, PT, R6, UR21, RZ, P4, !PT ;  /* 0x0000001506597c10 */ /* 0x000fe2000a7fe4ff */
[----:B------:R-:W-:Y:S04]  /*8750*/  STL [R1+0x5f8], R92 ;  /* 0x0005f85c01007387 */ /* 0x000fe80000100800 */
[----:B------:R-:W-:Y:S04]  /*8760*/  STL [R1+0x694], R91 ;  /* 0x0006945b01007387 */ /* 0x000fe80000100800 */
[----:B------:R-:W-:Y:S04]  /*8770*/  STL [R1+0x640], R85 ;  /* 0x0006405501007387 */ /* 0x000fe80000100800 */
[----:B------:R-:W-:Y:S04]  /*8780*/  STL [R1+0xc0], R86 ;  /* 0x0000c05601007387 */ /* 0x000fe80000100800 */
[----:B------:R-:W-:Y:S04]  /*8790*/  STL [R1+0x690], R89 ;  /* 0x0006905901007387 */ /* 0x000fe80000100800 */
[----:B------:R-:W-:Y:S04]  /*87a0*/  STL [R1+0xbc], R87 ;  /* 0x0000bc5701007387 */ /* 0x000fe80000100800 */
[----:B------:R-:W4:Y:S04]  /*87b0*/  LDL.LU R84, [R1+0x7cc] ;  /* 0x0007cc0001547983 */ /* 0x000f280000300800 */
[----:B--2---:R0:W-:Y:S04]  /*87c0*/  STL [R1+0xd4], R12 ;  /* 0x0000d40c01007387 */ /* 0x0041e80000100800 */
[----:B0-----:R-:W2:Y:S04]  /*87d0*/  LDL.LU R12, [R1+0x7c8] ;  /* 0x0007c800010c7983 */ /* 0x001ea80000300800 */
[----:B------:R-:W4:Y:S04]  /*87e0*/  LDL.LU R85, [R1+0x7c4] ;  /* 0x0007c40001557983 */ /* 0x000f280000300800 */
[----:B------:R-:W4:Y:S04]  /*87f0*/  LDL.LU R88, [R1+0x7c0] ;  /* 0x0007c00001587983 */ /* 0x000f280000300800 */
[----:B---3--:R0:W-:Y:S04]  /*8800*/  STL [R1+0xb8], R93 ;  /* 0x0000b85d01007387 */ /* 0x0081e80000100800 */
[----:B0-----:R-:W3:Y:S01]  /*8810*/  LDL.LU R93, [R1+0x7bc] ;  /* 0x0007bc00015d7983 */ /* 0x001ee20000300800 */
[----:B------:R-:W-:-:S04]  /*8820*/  SHF.R.U64 R77, R8, 0x3, RZ ;  /* 0x00000003084d7819 */ /* 0x000fc800000012ff */
[----:B------:R-:W-:-:S13]  /*8830*/  LOP3.LUT P4, RZ, R77, 0x1, RZ, 0xc0, !PT ;  /* 0x000000014dff7812 */ /* 0x000fda000788c0ff */
[----:B------:R-:W-:Y:S02]  /*8840*/  @P4 IMAD.MOV.U32 R78, RZ, RZ, R91 ;  /* 0x000000ffff4e4224 */ /* 0x000fe400078e005b */
[----:B------:R-:W-:Y:S02]  /*8850*/  @P4 IMAD.MOV.U32 R79, RZ, RZ, R89 ;  /* 0x000000ffff4f4224 */ /* 0x000fe400078e0059 */
[----:B------:R-:W3:Y:S04]  /*8860*/  LDL.LU R89, [R1+0x7b8] ;  /* 0x0007b80001597983 */ /* 0x000ee80000300800 */
[----:B------:R-:W3:Y:S01]  /*8870*/  LDL.LU R91, [R1+0x7b4] ;  /* 0x0007b400015b7983 */ /* 0x000ee20000300800 */
[----:B--2---:R-:W-:-:S06]  /*8880*/  PRMT R12, RZ, 0x7610, R12 ;  /* 0x00007610ff0c7816 */ /* 0x004fcc000000000c */
[----:B------:R0:W2:Y:S01]  /*8890*/  @P4 LDG.E.U8 R12, desc[UR24][R78.64] ;  /* 0x000000184e0c4981 */ /* 0x0000a2000c1e1100 */
[----:B----4-:R-:W-:Y:S01]  /*88a0*/  PRMT R88, RZ, 0x7610, R88 ;  /* 0x00007610ff587816 */ /* 0x010fe20000000058 */
[----:B0-----:R-:W-:Y:S02]  /*88b0*/  @!P2 IMAD.MOV.U32 R78, RZ, RZ, R86 ;  /* 0x000000ffff4ea224 */ /* 0x001fe400078e0056 */
[----:B------:R-:W-:Y:S01]  /*88c0*/  @!P2 IMAD.MOV.U32 R79, RZ, RZ, R87 ;  /* 0x000000ffff4fa224 */ /* 0x000fe200078e0057 */
[----:B---3--:R-:W-:-:S06]  /*88d0*/  PRMT R93, RZ, 0x7610, R93 ;  /* 0x00007610ff5d7816 */ /* 0x008fcc000000005d */
[----:B------:R0:W3:Y:S02]  /*88e0*/  @!P2 LDG.E.U8 R93, desc[UR24][R78.64] ;  /* 0x000000184e5da981 */ /* 0x0000e4000c1e1100 */
[----:B0-----:R-:W-:Y:S02]  /*88f0*/  @P3 IMAD.MOV.U32 R78, RZ, RZ, R90 ;  /* 0x000000ffff4e3224 */ /* 0x001fe400078e005a */
[----:B------:R-:W-:-:S05]  /*8900*/  @P3 IMAD.MOV.U32 R79, RZ, RZ, R92 ;  /* 0x000000ffff4f3224 */ /* 0x000fca00078e005c */
[----:B------:R-:W4:Y:S01]  /*8910*/  @P3 LDG.E.U8 R88, desc[UR24][R78.64] ;  /* 0x000000184e583981 */ /* 0x000f22000c1e1100 */
[----:B------:R-:W-:-:S03]  /*8920*/  PRMT R77, RZ, 0x7610, R77 ;  /* 0x00007610ff4d7816 */ /* 0x000fc6000000004d */
[----:B--2---:R0:W-:Y:S04]  /*8930*/  STL [R1+0xb0], R12 ;  /* 0x0000b00c01007387 */ /* 0x0041e80000100800 */
[----:B0-----:R-:W2:Y:S04]  /*8940*/  LDL.LU R12, [R1+0x7b0] ;  /* 0x0007b000010c7983 */ /* 0x001ea80000300800 */
[----:B------:R-:W2:Y:S04]  /*8950*/  LDL.LU R87, [R1+0x7ac] ;  /* 0x0007ac0001577983 */ /* 0x000ea80000300800 */
[----:B------:R-:W2:Y:S04]  /*8960*/  LDL.LU R86, [R1+0x7a8] ;  /* 0x0007a80001567983 */ /* 0x000ea80000300800 */
[----:B---3--:R0:W-:Y:S04]  /*8970*/  STL [R1+0xac], R93 ;  /* 0x0000ac5d01007387 */ /* 0x0081e80000100800 */
[----:B0-----:R-:W3:Y:S04]  /*8980*/  LDL.LU R93, [R1+0x7a4] ;  /* 0x0007a400015d7983 */ /* 0x001ee80000300800 */
[----:B------:R-:W2:Y:S04]  /*8990*/  LDL.LU R92, [R1+0x7a0] ;  /* 0x0007a000015c7983 */ /* 0x000ea80000300800 */
[----:B----4-:R0:W-:Y:S02]  /*89a0*/  STL [R1+0xa8], R88 ;  /* 0x0000a85801007387 */ /* 0x0101e40000100800 */
[----:B0-----:R-:W-:-:S04]  /*89b0*/  IADD3 R88, P3, PT, R5, UR15, RZ ;  /* 0x0000000f05587c10 */ /* 0x001fc8000ff7e0ff */
[----:B------:R-:W-:Y:S01]  /*89c0*/  IADD3.X R90, PT, PT, R7, UR20, RZ, P3, !PT ;  /* 0x00000014075a7c10 */ /* 0x000fe20009ffe4ff */
[----:B------:R-:W-:Y:S01]  /*89d0*/  @P6 IMAD.MOV.U32 R78, RZ, RZ, R88 ;  /* 0x000000ffff4e6224 */ /* 0x000fe200078e0058 */
[----:B------:R0:W-:Y:S01]  /*89e0*/  STL [R1+0x64c], R88 ;  /* 0x00064c5801007387 */ /* 0x0001e20000100800 */
[----:B------:R-:W-:Y:S02]  /*89f0*/  UIMAD UR6, UR12, 0xd, URZ ;  /* 0x0000000d0c0678a4 */ /* 0x000fe4000f8e02ff */
[----:B------:R-:W-:Y:S01]  /*8a00*/  @P6 IMAD.MOV.U32 R79, RZ, RZ, R90 ;  /* 0x000000ffff4f6224 */ /* 0x000fe200078e005a */
[----:B------:R-:W-:Y:S01]  /*8a10*/  PRMT R91, RZ, 0x7610, R91 ;  /* 0x00007610ff5b7816 */ /* 0x000fe2000000005b */
[----:B------:R-:W1:Y:S03]  /*8a20*/  LDCU UR20, c[0x0][0x3b0] ;  /* 0x00007600ff1477ac */ /* 0x000e660008000800 */
[----:B------:R4:W2:Y:S01]  /*8a30*/  @P6 LDG.E.U8 R77, desc[UR24][R78.64] ;  /* 0x000000184e4d6981 */ /* 0x0008a2000c1e1100 */
[----:B------:R-:W-:-:S03]  /*8a40*/  ISETP.GT.U32.AND P3, PT, R11, R66, PT ;  /* 0x000000420b00720c */ /* 0x000fc60003f64070 */
[----:B------:R0:W-:Y:S01]  /*8a50*/  STL [R1+0x648], R90 ;  /* 0x0006485a01007387 */ /* 0x0001e20000100800 */
[----:B------:R-:W-:-:S09]  /*8a60*/  USHF.R.S32.HI UR14, URZ, 0x1f, UR6 ;  /* 0x0000001fff0e7899 */ /* 0x000fd20008011406 */
[----:B------:R-:W-:Y:S01]  /*8a70*/  @!P3 IMAD.IADD R66, R66, 0x1, -R11 ;  /* 0x000000014242b824 */ /* 0x000fe200078e0a0b */
[----:B0-----:R-:W-:Y:S01]  /*8a80*/  IADD3 R88, P3, PT, R5, UR16, RZ ;  /* 0x0000001005587c10 */ /* 0x001fe2000ff7e0ff */
[----:B------:R-:W0:Y:S03]  /*8a90*/  LDCU UR16, c[0x0][0x3b0] ;  /* 0x00007600ff1077ac */ /* 0x000e260008000800 */
[----:B------:R-:W-:Y:S01]  /*8aa0*/  IADD3.X R90, PT, PT, R7, UR21, RZ, P3, !PT ;  /* 0x00000015075a7c10 */ /* 0x000fe20009ffe4ff */
[----:B------:R-:W0:Y:S01]  /*8ab0*/  LDCU UR21, c[0x0][0x3b0] ;  /* 0x00007600ff1577ac */ /* 0x000e220008000800 */
[----:B----4-:R-:W-:-:S04]  /*8ac0*/  IADD3 R79, P3, PT, R4, UR6, RZ ;  /* 0x00000006044f7c10 */ /* 0x010fc8000ff7e0ff */
[----:B------:R-:W-:Y:S02]  /*8ad0*/  IADD3.X R78, PT, PT, R6, UR14, RZ, P3, !PT ;  /* 0x0000000e064e7c10 */ /* 0x000fe40009ffe4ff */
[----:B------:R-:W-:Y:S01]  /*8ae0*/  PRMT R85, RZ, 0x7610, R85 ;  /* 0x00007610ff557816 */ /* 0x000fe20000000055 */
[----:B--2---:R2:W-:Y:S02]  /*8af0*/  STL [R1+0xa0], R77 ;  /* 0x0000a04d01007387 */ /* 0x0045e40000100800 */
[----:B--2---:R-:W-:-:S05]  /*8b00*/  VIADD R77, R3, 0xfffffff2 ;  /* 0xfffffff2034d7836 */ /* 0x004fca0000000000 */
[----:B------:R-:W-:Y:S01]  /*8b10*/  ISETP.GE.U32.AND P6, PT, R77, 0x7fffffb3, PT ;  /* 0x7fffffb34d00780c */ /* 0x000fe20003fc6070 */
[----:B------:R-:W-:Y:S04]  /*8b20*/  STL [R1+0x6a0], R88 ;  /* 0x0006a05801007387 */ /* 0x000fe80000100800 */
[----:B------:R-:W-:Y:S04]  /*8b30*/  STL [R1+0x698], R90 ;  /* 0x0006985a01007387 */ /* 0x000fe80000100800 */
[----:B------:R2:W-:Y:S04]  /*8b40*/  STL [R1+0x404], R79 ;  /* 0x0004044f01007387 */ /* 0x0005e80000100800 */
[----:B------:R4:W-:Y:S01]  /*8b50*/  STL [R1+0x400], R78 ;  /* 0x0004004e01007387 */ /* 0x0009e20000100800 */
[----:B--2---:R-:W-:-:S04]  /*8b60*/  @!P6 LOP3.LUT R79, R79, R78, RZ, 0x3c, !PT ;  /* 0x0000004e4f4fe212 */ /* 0x004fc800078e3cff */
[----:B----4-:R-:W-:-:S04]  /*8b70*/  @!P6 LOP3.LUT R78, R79, R78, RZ, 0x3c, !PT ;  /* 0x0000004e4f4ee212 */ /* 0x010fc800078e3cff */
[----:B------:R-:W-:-:S05]  /*8b80*/  @!P6 LOP3.LUT R79, R79, R78, RZ, 0x3c, !PT ;  /* 0x0000004e4f4fe212 */ /* 0x000fca00078e3cff */
[----:B------:R2:W4:Y:S02]  /*8b90*/  @!P6 LDG.E.U8 R91, desc[UR24][R78.64] ;  /* 0x000000184e5be981 */ /* 0x000524000c1e1100 */
[----:B--2---:R-:W-:Y:S02]  /*8ba0*/  @P4 IMAD.MOV.U32 R78, RZ, RZ, R88 ;  /* 0x000000ffff4e4224 */ /* 0x004fe400078e0058 */
[----:B------:R-:W-:-:S05]  /*8bb0*/  @P4 IMAD.MOV.U32 R79, RZ, RZ, R90 ;  /* 0x000000ffff4f4224 */ /* 0x000fca00078e005a */
[----:B------:R-:W2:Y:S01]  /*8bc0*/  @P4 LDG.E.U8 R85, desc[UR24][R78.64] ;  /* 0x000000184e554981 */ /* 0x000ea2000c1e1100 */
[----:B------:R-:W-:-:S03]  /*8bd0*/  PRMT R77, RZ, 0x7610, R77 ;  /* 0x00007610ff4d7816 */ /* 0x000fc6000000004d */
[----:B----4-:R4:W-:Y:S04]  /*8be0*/  STL [R1+0x58], R91 ;  /* 0x0000585b01007387 */ /* 0x0109e80000100800 */
[----:B----4-:R-:W4:Y:S04]  /*8bf0*/  LDL.LU R91, [R1+0x79c] ;  /* 0x00079c00015b7983 */ /* 0x010f280000300800 */
[----:B------:R-:W3:Y:S04]  /*8c00*/  LDL.LU R90, [R1+0x798] ;  /* 0x00079800015a7983 */ /* 0x000ee80000300800 */
[----:B--2---:R2:W-:Y:S02]  /*8c10*/  STL [R1+0x50], R85 ;  /* 0x0000505501007387 */ /* 0x0045e40000100800 */
[----:B--2---:R-:W-:-:S04]  /*8c20*/  IADD3 R85, P4, PT, R5, UR5, RZ ;  /* 0x0000000505557c10 */ /* 0x004fc8000ff9e0ff */
[----:B------:R-:W-:Y:S01]  /*8c30*/  IADD3.X R88, PT, PT, R7, UR17, RZ, P4, !PT ;  /* 0x0000001107587c10 */ /* 0x000fe2000a7fe4ff */
[----:B------:R-:W-:Y:S01]  /*8c40*/  @!P2 IMAD.MOV.U32 R78, RZ, RZ, R85 ;  /* 0x000000ffff4ea224 */ /* 0x000fe200078e0055 */
[----:B------:R-:W-:Y:S01]  /*8c50*/  ISETP.GT.U32.AND P3, PT, R11, R65, PT ;  /* 0x000000410b00720c */ /* 0x000fe20003f64070 */
[----:B------:R2:W-:Y:S01]  /*8c60*/  STL [R1+0xc8], R85 ;  /* 0x0000c85501007387 */ /* 0x0005e20000100800 */
[----:B------:R-:W-:Y:S01]  /*8c70*/  UIMAD UR5, UR12, 0x15, URZ ;  /* 0x000000150c0578a4 */ /* 0x000fe2000f8e02ff */
[----:B------:R-:W-:Y:S01]  /*8c80*/  @!P2 IMAD.MOV.U32 R79, RZ, RZ, R88 ;  /* 0x000000ffff4fa224 */ /* 0x000fe200078e0058 */
[----:B------:R-:W-:Y:S01]  /*8c90*/  PRMT R89, RZ, 0x7610, R89 ;  /* 0x00007610ff597816 */ /* 0x000fe20000000059 */
[----:B------:R-:W0:Y:S03]  /*8ca0*/  LDCU UR17, c[0x0][0x3b0] ;  /* 0x00007600ff1177ac */ /* 0x000e260008000800 */
[----:B------:R1:W3:Y:S05]  /*8cb0*/  @!P2 LDG.E.U8 R77, desc[UR24][R78.64] ;  /* 0x000000184e4da981 */ /* 0x0002ea000c1e1100 */
[----:B------:R-:W-:Y:S01]  /*8cc0*/  @!P3 IMAD.IADD R65, R65, 0x1, -R11 ;  /* 0x000000014141b824 */ /* 0x000fe200078e0a0b */
[----:B------:R-:W-:-:S02]  /*8cd0*/  ISETP.GT.U32.AND P3, PT, R11, R70, PT ;  /* 0x000000460b00720c */ /* 0x000fc40003f64070 */
[----:B------:R-:W-:Y:S01]  /*8ce0*/  ISETP.GT.U32.AND P4, PT, R11, R69, PT ;  /* 0x000000450b00720c */ /* 0x000fe20003f84070 */
[----:B------:R0:W-:Y:S01]  /*8cf0*/  STL [R1+0xc4], R88 ;  /* 0x0000c45801007387 */ /* 0x0001e20000100800 */
[----:B------:R-:W-:Y:S02]  /*8d00*/  USHF.R.S32.HI UR15, URZ, 0x1f, UR5 ;  /* 0x0000001fff0f7899 */ /* 0x000fe40008011405 */
[----:B-1----:R-:W-:-:S07]  /*8d10*/  IADD3 R79, P2, PT, R4, UR5, RZ ;  /* 0x00000005044f7c10 */ /* 0x002fce000ff5e0ff */
[--C-:B------:R-:W-:Y:S02]  /*8d20*/  @!P3 IMAD.IADD R70, R70, 0x1, -R11.reuse ;  /* 0x000000014646b824 */ /* 0x100fe400078e0a0b */
[----:B------:R-:W-:Y:S01]  /*8d30*/  @!P4 IMAD.IADD R69, R69, 0x1, -R11 ;  /* 0x000000014545c824 */ /* 0x000fe200078e0a0b */
[----:B--2---:R-:W-:Y:S02]  /*8d40*/  IADD3 R85, P4, PT, R5, UR6, RZ ;  /* 0x0000000605557c10 */ /* 0x004fe4000ff9e0ff */
[----:B------:R-:W-:Y:S02]  /*8d50*/  IADD3.X R78, PT, PT, R6, UR15, RZ, P2, !PT ;  /* 0x0000000f064e7c10 */ /* 0x000fe400097fe4ff */
[----:B0-----:R-:W-:Y:S02]  /*8d60*/  IADD3.X R88, PT, PT, R7, UR14, RZ, P4, !PT ;  /* 0x0000000e07587c10 */ /* 0x001fe4000a7fe4ff */
[----:B------:R-:W-:Y:S01]  /*8d70*/  PRMT R83, RZ, 0x7610, R83 ;  /* 0x00007610ff537816 */ /* 0x000fe20000000053 */
[----:B---3--:R0:W-:Y:S02]  /*8d80*/  STL [R1+0x40], R77 ;  /* 0x0000404d01007387 */ /* 0x0081e40000100800 */
[----:B0-----:R-:W-:-:S04]  /*8d90*/  SHF.R.U32.HI R77, RZ, 0xa, R10 ;  /* 0x0000000aff4d7819 */ /* 0x001fc8000001160a */
[----:B------:R-:W-:Y:S01]  /*8da0*/  LOP3.LUT P3, RZ, R77, 0x1, RZ, 0xc0, !PT ;  /* 0x000000014dff7812 */ /* 0x000fe2000786c0ff */
[----:B------:R-:W-:Y:S04]  /*8db0*/  STL [R1+0x40c], R85 ;  /* 0x00040c5501007387 */ /* 0x000fe80000100800 */
[----:B------:R0:W-:Y:S04]  /*8dc0*/  STL [R1+0x474], R79 ;  /* 0x0004744f01007387 */ /* 0x0001e80000100800 */
[----:B------:R-:W-:Y:S04]  /*8dd0*/  STL [R1+0x408], R88 ;  /* 0x0004085801007387 */ /* 0x000fe80000100800 */
[-C--:B0-----:R-:W-:Y:S01]  /*8de0*/  @P3 LOP3.LUT R79, R79, R78.reuse, RZ, 0x3c, !PT ;  /* 0x0000004e4f4f3212 */ /* 0x081fe200078e3cff */
[----:B------:R0:W-:Y:S03]  /*8df0*/  STL [R1+0x470], R78 ;  /* 0x0004704e01007387 */ /* 0x0001e60000100800 */
[----:B0-----:R-:W-:-:S04]  /*8e00*/  @P3 LOP3.LUT R78, R79, R78, RZ, 0x3c, !PT ;  /* 0x0000004e4f4e3212 */ /* 0x001fc800078e3cff */
[----:B------:R-:W-:-:S05]  /*8e10*/  @P3 LOP3.LUT R79, R79, R78, RZ, 0x3c, !PT ;  /* 0x0000004e4f4f3212 */ /* 0x000fca00078e3cff */
[----:B------:R0:W2:Y:S02]  /*8e20*/  @P3 LDG.E.U8 R89, desc[UR24][R78.64] ;  /* 0x000000184e593981 */ /* 0x0000a4000c1e1100 */
[----:B0-----:R-:W-:Y:S02]  /*8e30*/  @!P6 IMAD.MOV.U32 R78, RZ, RZ, R85 ;  /* 0x000000ffff4ee224 */ /* 0x001fe400078e0055 */
[----:B------:R-:W-:-:S05]  /*8e40*/  @!P6 IMAD.MOV.U32 R79, RZ, RZ, R88 ;  /* 0x000000ffff4fe224 */ /* 0x000fca00078e0058 */
[----:B------:R0:W3:Y:S01]  /*8e50*/  @!P6 LDG.E.U8 R83, desc[UR24][R78.64] ;  /* 0x000000184e53e981 */ /* 0x0000e2000c1e1100 */
[----:B------:R-:W-:-:S13]  /*8e60*/  ISETP.GT.U32.AND P2, PT, R11, R67, PT ;  /* 0x000000430b00720c */ /* 0x000fda0003f44070 */
[----:B------:R-:W-:Y:S01]  /*8e70*/  @!P2 IMAD.IADD R67, R67, 0x1, -R11 ;  /* 0x000000014343a824 */ /* 0x000fe200078e0a0b */
[----:B0-----:R-:W-:-:S04]  /*8e80*/  IADD3 R79, P2, PT, R5, UR5, RZ ;  /* 0x00000005054f7c10 */ /* 0x001fc8000ff5e0ff */
[----:B------:R-:W-:Y:S02]  /*8e90*/  IADD3.X R78, PT, PT, R7, UR15, RZ, P2, !PT ;  /* 0x0000000f074e7c10 */ /* 0x000fe400097fe4ff */
[----:B------:R-:W-:Y:S01]  /*8ea0*/  PRMT R77, RZ, 0x7610, R77 ;  /* 0x00007610ff4d7816 */ /* 0x000fe2000000004d */
[----:B--2---:R0:W-:Y:S01]  /*8eb0*/  STL [R1+0x3c], R89 ;  /* 0x00003c5901007387 */ /* 0x0041e20000100800 */
[----:B------:R-:W-:Y:S01]  /*8ec0*/  ISETP.GT.U32.AND P6, PT, R11, R72, PT ;  /* 0x000000480b00720c */ /* 0x000fe20003fc4070 */
[----:B------:R-:W-:Y:S01]  /*8ed0*/  UIMAD UR5, UR12, 0x1d, URZ ;  /* 0x0000001d0c0578a4 */ /* 0x000fe2000f8e02ff */
[----:B------:R-:W-:Y:S01]  /*8ee0*/  PRMT R84, RZ, 0x7610, R84 ;  /* 0x00007610ff547816 */ /* 0x000fe20000000054 */
[----:B------:R-:W1:Y:S01]  /*8ef0*/  LDCU UR15, c[0x0][0x3b0] ;  /* 0x00007600ff0f77ac */ /* 0x000e620008000800 */
[----:B0-----:R-:W2:Y:S04]  /*8f00*/  LDL.LU R89, [R1+0x794] ;  /* 0x0007940001597983 */ /* 0x001ea80000300800 */
[----:B------:R-:W2:Y:S04]  /*8f10*/  LDL.LU R88, [R1+0x790] ;  /* 0x0007900001587983 */ /* 0x000ea80000300800 */
[----:B------:R-:W2:Y:S04]  /*8f20*/  LDL.LU R85, [R1+0x78c] ;  /* 0x00078c0001557983 */ /* 0x000ea80000300800 */
[----:B---3--:R0:W-:Y:S04]  /*8f30*/  STL [R1+0x38], R83 ;  /* 0x0000385301007387 */ /* 0x0081e80000100800 */
[----:B0-----:R-:W3:Y:S04]  /*8f40*/  LDL.LU R83, [R1+0x68] ;  /* 0x0000680001537983 */ /* 0x001ee80000300800 */
[----:B------:R0:W-:Y:S04]  /*8f50*/  STL [R1+0x47c], R79 ;  /* 0x00047c4f01007387 */ /* 0x0001e80000100800 */
[----:B------:R1:W-:Y:S01]  /*8f60*/  STL [R1+0x478], R78 ;  /* 0x0004784e01007387 */ /* 0x0003e20000100800 */
[----:B0-----:R-:W-:-:S04]  /*8f70*/  @P3 LOP3.LUT R79, R79, R78, RZ, 0x3c, !PT ;  /* 0x0000004e4f4f3212 */ /* 0x001fc800078e3cff */
[----:B-1----:R-:W-:-:S04]  /*8f80*/  @P3 LOP3.LUT R78, R79, R78, RZ, 0x3c, !PT ;  /* 0x0000004e4f4e3212 */ /* 0x002fc800078e3cff */
[----:B------:R-:W-:-:S05]  /*8f90*/  @P3 LOP3.LUT R79, R79, R78, RZ, 0x3c, !PT ;  /* 0x0000004e4f4f3212 */ /* 0x000fca00078e3cff */
[----:B------:R0:W2:Y:S01]  /*8fa0*/  @P3 LDG.E.U8 R77, desc[UR24][R78.64] ;  /* 0x000000184e4d3981 */ /* 0x0000a2000c1e1100 */
[C---:B------:R-:W-:Y:S02]  /*8fb0*/  ISETP.GT.U32.AND P2, PT, R11.reuse, R75, PT ;  /* 0x0000004b0b00720c */ /* 0x040fe40003f44070 */
[----:B------:R-:W-:Y:S01]  /*8fc0*/  ISETP.GT.U32.AND P3, PT, R11, R74, PT ;  /* 0x0000004a0b00720c */ /* 0x000fe20003f64070 */
[----:B------:R-:W-:-:S10]  /*8fd0*/  USHF.R.S32.HI UR6, URZ, 0x1f, UR5 ;  /* 0x0000001fff067899 */ /* 0x000fd40008011405 */
[--C-:B------:R-:W-:Y:S01]  /*8fe0*/  @!P2 IMAD.IADD R75, R75, 0x1, -R11.reuse ;  /* 0x000000014b4ba824 */ /* 0x100fe200078e0a0b */
[----:B------:R-:W-:Y:S02]  /*8ff0*/  ISETP.GE.AND P2, PT, R12, RZ, PT ;  /* 0x000000ff0c00720c */ /* 0x000fe40003f46270 */
[----:B------:R-:W-:Y:S01]  /*9000*/  SHF.R.U32.HI R12, RZ, 0x2, R10 ;  /* 0x00000002ff0c7819 */ /* 0x000fe2000001160a */
[----:B------:R-:W-:-:S03]  /*9010*/  @!P3 IMAD.IADD R74, R74, 0x1, -R11 ;  /* 0x000000014a4ab824 */ /* 0x000fc600078e0a0b */
[----:B------:R-:W-:Y:S01]  /*9020*/  LOP3.LUT P3, RZ, R12, 0x1, RZ, 0xc0, !PT ;  /* 0x000000010cff7812 */ /* 0x000fe2000786c0ff */
[----:B------:R-:W-:Y:S01]  /*9030*/  @!P6 IMAD.IADD R72, R72, 0x1, -R11 ;  /* 0x000000014848e824 */ /* 0x000fe200078e0a0b */
[----:B0-----:R-:W-:-:S04]  /*9040*/  IADD3 R79, P6, PT, R4, UR5, RZ ;  /* 0x00000005044f7c10 */ /* 0x001fc8000ffde0ff */
[----:B------:R-:W-:Y:S01]  /*9050*/  IADD3.X R78, PT, PT, R6, UR6, RZ, P6, !PT ;  /* 0x00000006064e7c10 */ /* 0x000fe2000b7fe4ff */
[----:B--2---:R0:W-:Y:S04]  /*9060*/  STL [R1+0x34], R77 ;  /* 0x0000344d01007387 */ /* 0x0041e80000100800 */
[----:B0-----:R-:W2:Y:S04]  /*9070*/  LDL.LU R77, [R1+0x6c] ;  /* 0x00006c00014d7983 */ /* 0x001ea80000300800 */
[----:B------:R0:W-:Y:S04]  /*9080*/  STL [R1+0x53c], R79 ;  /* 0x00053c4f01007387 */ /* 0x0001e80000100800 */
[----:B------:R1:W-:Y:S01]  /*9090*/  STL [R1+0x4c0], R78 ;  /* 0x0004c04e01007387 */ /* 0x0003e20000100800 */
[----:B0-----:R-:W-:-:S04]  /*90a0*/  @P3 LOP3.LUT R79, R79, R78, RZ, 0x3c, !PT ;  /* 0x0000004e4f4f3212 */ /* 0x001fc800078e3cff */
[----:B-1----:R-:W-:-:S04]  /*90b0*/  @P3 LOP3.LUT R78, R79, R78, RZ, 0x3c, !PT ;  /* 0x0000004e4f4e3212 */ /* 0x002fc800078e3cff */
[----:B------:R-:W-:-:S05]  /*90c0*/  @P3 LOP3.LUT R79, R79, R78, RZ, 0x3c, !PT ;  /* 0x0000004e4f4f3212 */ /* 0x000fca00078e3cff */
[----:B------:R-:W2:Y:S01]  /*90d0*/  @P3 LDG.E.U8 R84, desc[UR24][R78.64] ;  /* 0x000000184e543981 */ /* 0x000ea2000c1e1100 */
[----:B------:R-:W-:-:S13]  /*90e0*/  ISETP.GT.U32.AND P4, PT, R11, R68, PT ;  /* 0x000000440b00720c */ /* 0x000fda0003f84070 */
[----:B------:R-:W-:Y:S01]  /*90f0*/  @!P4 IMAD.IADD R68, R68, 0x1, -R11 ;  /* 0x000000014444c824 */ /* 0x000fe200078e0a0b */
[----:B------:R-:W-:-:S13]  /*9100*/  ISETP.GT.U32.AND P4, PT, R11, R71, PT ;  /* 0x000000470b00720c */ /* 0x000fda0003f84070 */
[--C-:B------:R-:W-:Y:S01]  /*9110*/  @!P4 IMAD.IADD R71, R71, 0x1, -R11.reuse ;  /* 0x000000014747c824 */ /* 0x100fe200078e0a0b */
[----:B------:R-:W-:Y:S01]  /*9120*/  ISETP.GT.U32.AND P4, PT, R11, R73, PT ;  /* 0x000000490b00720c */ /* 0x000fe20003f84070 */
[----:B--2---:R0:W-:Y:S04]  /*9130*/  STL [R1+0x30], R84 ;  /* 0x0000305401007387 */ /* 0x0041e80000100800 */
[----:B0-----:R-:W2:Y:S04]  /*9140*/  LDL.LU R84, [R1+0x788] ;  /* 0x0007880001547983 */ /* 0x001ea80000300800 */
[----:B------:R-:W2:Y:S04]  /*9150*/  LDL.LU R79, [R1+0x60] ;  /* 0x00006000014f7983 */ /* 0x000ea80000300800 */
[----:B------:R-:W-:Y:S01]  /*9160*/  @!P4 IMAD.IADD R73, R73, 0x1, -R11 ;  /* 0x000000014949c824 */ /* 0x000fe200078e0a0b */
[----:B------:R-:W-:-:S02]  /*9170*/  ISETP.GT.U32.AND P4, PT, R11, R76, PT ;  /* 0x0000004c0b00720c */ /* 0x000fc40003f84070 */
[----:B------:R-:W-:-:S11]  /*9180*/  PRMT R81, RZ, 0x7610, R81 ;  /* 0x00007610ff517816 */ /* 0x000fd60000000051 */
[----:B------:R-:W-:Y:S02]  /*9190*/  @!P4 IMAD.IADD R76, R76, 0x1, -R11 ;  /* 0x000000014c4cc824 */ /* 0x000fe400078e0a0b */
[----:B------:R-:W4:Y:S01]  /*91a0*/  LDL.LU R11, [R1+0x70] ;  /* 0x00007000010b7983 */ /* 0x000f220000300800 */
[----:B------:R-:W-:Y:S02]  /*91b0*/  IADD3 R78, P4, PT, R5, UR5, RZ ;  /* 0x00000005054e7c10 */ /* 0x000fe4000ff9e0ff */
[----:B--2---:R-:W-:Y:S02]  /*91c0*/  ISETP.GE.AND P6, PT, R79, RZ, PT ;  /* 0x000000ff4f00720c */ /* 0x004fe40003fc6270 */
[----:B------:R-:W-:Y:S02]  /*91d0*/  IADD3.X R79, PT, PT, R7, UR6, RZ, P4, !PT ;  /* 0x00000006074f7c10 */ /* 0x000fe4000a7fe4ff */
[----:B---3--:R-:W-:Y:S02]  /*91e0*/  ISETP.GE.AND P4, PT, R83, RZ, PT ;  /* 0x000000ff5300720c */ /* 0x008fe40003f86270 */
[----:B------:R-:W2:Y:S04]  /*91f0*/  LDL.LU R83, [R1+0x784] ;  /* 0x0007840001537983 */ /* 0x000ea80000300800 */
[----:B------:R-:W-:Y:S04]  /*9200*/  STL [R1+0x4c8], R78 ;  /* 0x0004c84e01007387 */ /* 0x000fe80000100800 */
[----:B------:R0:W-:Y:S04]  /*9210*/  STL [R1+0x4c4], R79 ;  /* 0x0004c44f01007387 */ /* 0x0001e80000100800 */
[----:B------:R1:W3:Y:S04]  /*9220*/  @P3 LDG.E.U8 R81, desc[UR24][R78.64] ;  /* 0x000000184e513981 */ /* 0x0002e8000c1e1100 */
[----:B0-----:R-:W2:Y:S01]  /*9230*/  LDL.LU R79, [R1+0x74] ;  /* 0x00007400014f7983 */ /* 0x001ea20000300800 */
[----:B------:R-:W-:Y:S01]  /*9240*/  @!P2 IMAD.MOV R16, RZ, RZ, -R16 ;  /* 0x000000ffff10a224 */ /* 0x000fe200078e0a10 */
[----:B----4-:R-:W-:-:S02]  /*9250*/  ISETP.GE.AND P2, PT, R11, RZ, PT ;  /* 0x000000ff0b00720c */ /* 0x010fc40003f46270 */
[----:B------:R-:W-:Y:S01]  /*9260*/  SHF.R.U64 R11, R8, 0x1a, RZ ;  /* 0x0000001a080b7819 */ /* 0x000fe200000012ff */
[----:B------:R-:W-:-:S03]  /*9270*/  UIMAD UR5, UR12, 0x25, URZ ;  /* 0x000000250c0578a4 */ /* 0x000fc6000f8e02ff */
[----:B------:R-:W-:Y:S01]  /*9280*/  LOP3.LUT P3, RZ, R11, 0x1, RZ, 0xc0, !PT ;  /* 0x000000010bff7812 */ /* 0x000fe2000786c0ff */
[----:B------:R-:W-:Y:S01]  /*9290*/  USHF.R.S32.HI UR6, URZ, 0x1f, UR5 ;  /* 0x0000001fff067899 */ /* 0x000fe20008011405 */
[----:B------:R-:W-:Y:S01]  /*92a0*/  @!P4 IMAD.MOV R14, RZ, RZ, -R14 ;  /* 0x000000ffff0ec224 */ /* 0x000fe200078e0a0e */
[----:B-1----:R-:W-:Y:S02]  /*92b0*/  IADD3 R78, P4, PT, R4, UR5, RZ ;  /* 0x00000005044e7c10 */ /* 0x002fe4000ff9e0ff */
[----:B------:R-:W-:Y:S02]  /*92c0*/  PRMT R82, RZ, 0x7610, R82 ;  /* 0x00007610ff527816 */ /* 0x000fe40000000052 */
[----:B------:R-:W-:Y:S01]  /*92d0*/  @!P2 IMAD.MOV R13, RZ, RZ, -R13 ;  /* 0x000000ffff0da224 */ /* 0x000fe200078e0a0d */
[----:B--2---:R-:W-:Y:S02]  /*92e0*/  ISETP.GE.AND P2, PT, R79, RZ, PT ;  /* 0x000000ff4f00720c */ /* 0x004fe40003f46270 */
[----:B------:R-:W-:-:S05]  /*92f0*/  IADD3.X R79, PT, PT, R6, UR6, RZ, P4, !PT ;  /* 0x00000006064f7c10 */ /* 0x000fca000a7fe4ff */
[----:B------:R-:W2:Y:S01]  /*9300*/  @P3 LDG.E.U8 R82, desc[UR24][R78.64] ;  /* 0x000000184e523981 */ /* 0x000ea2000c1e1100 */
[----:B------:R-:W-:Y:S01]  /*9310*/  @!P6 IMAD.MOV R15, RZ, RZ, -R15 ;  /* 0x000000ffff0fe224 */ /* 0x000fe200078e0a0f */
[----:B------:R-:W-:Y:S02]  /*9320*/  ISETP.GE.AND P6, PT, R77, RZ, PT ;  /* 0x000000ff4d00720c */ /* 0x000fe40003fc6270 */
[----:B---3--:R0:W-:Y:S04]  /*9330*/  STL [R1+0x2c], R81 ;  /* 0x00002c5101007387 */ /* 0x0081e80000100800 */
[----:B0-----:R-:W3:Y:S04]  /*9340*/  LDL.LU R81, [R1+0x80] ;  /* 0x0000800001517983 */ /* 0x001ee80000300800 */
[----:B------:R-:W4:Y:S04]  /*9350*/  LDL.LU R77, [R1+0x98] ;  /* 0x00009800014d7983 */ /* 0x000f280000300800 */
[----:B------:R-:W3:Y:S04]  /*9360*/  LDL.LU R11, [R1+0xa4] ;  /* 0x0000a400010b7983 */ /* 0x000ee80000300800 */
[----:B------:R-:W-:Y:S04]  /*9370*/  STL [R1+0x4e0], R78 ;  /* 0x0004e04e01007387 */ /* 0x000fe80000100800 */
[----:B------:R-:W-:Y:S04]  /*9380*/  STL [R1+0x4dc], R79 ;  /* 0x0004dc4f01007387 */ /* 0x000fe80000100800 */
[----:B--2---:R0:W-:Y:S04]  /*9390*/  STL [R1+0x24], R82 ;  /* 0x0000245201007387 */ /* 0x0041e80000100800 */
[----:B0-----:R-:W2:Y:S04]  /*93a0*/  LDL.LU R82, [R1+0x780] ;  /* 0x0007800001527983 */ /* 0x001ea80000300800 */
[----:B------:R-:W2:Y:S04]  /*93b0*/  LDL.LU R78, [R1+0x7c] ;  /* 0x00007c00014e7983 */ /* 0x000ea80000300800 */
[----:B------:R-:W3:Y:S01]  /*93c0*/  LDL.LU R79, [R1+0x78] ;  /* 0x00007800014f7983 */ /* 0x000ee20000300800 */
[----:B------:R-:W-:Y:S01]  /*93d0*/  @!P6 IMAD.MOV R18, RZ, RZ, -R18 ;  /* 0x000000ffff12e224 */ /* 0x000fe200078e0a12 */
[----:B------:R-:W-:Y:S01]  /*93e0*/  PRMT R2, RZ, 0x7610, R2 ;  /* 0x00007610ff027816 */ /* 0x000fe20000000002 */
[----:B------:R-:W-:Y:S01]  /*93f0*/  @!P2 IMAD.MOV R17, RZ, RZ, -R17 ;  /* 0x000000ffff11a224 */ /* 0x000fe200078e0a11 */
[----:B--2---:R-:W-:-:S02]  /*9400*/  ISETP.GE.AND P6, PT, R78, RZ, PT ;  /* 0x000000ff4e00720c */ /* 0x004fc40003fc6270 */
[----:B------:R-:W-:Y:S02]  /*9410*/  IADD3 R78, P4, PT, R5, UR5, RZ ;  /* 0x00000005054e7c10 */ /* 0x000fe4000ff9e0ff */
[----:B---3--:R-:W-:Y:S02]  /*9420*/  ISETP.GE.AND P2, PT, R79, RZ, PT ;  /* 0x000000ff4f00720c */ /* 0x008fe40003f46270 */
[----:B------:R-:W-:Y:S02]  /*9430*/  IADD3.X R79, PT, PT, R7, UR6, RZ, P4, !PT ;  /* 0x00000006074f7c10 */ /* 0x000fe4000a7fe4ff */
[----:B------:R-:W-:Y:S02]  /*9440*/  ISETP.GE.AND P4, PT, R81, RZ, PT ;  /* 0x000000ff5100720c */ /* 0x000fe40003f86270 */
[----:B------:R-:W2:Y:S04]  /*9450*/  LDL.LU R81, [R1+0x77c] ;  /* 0x00077c0001517983 */ /* 0x000ea80000300800 */
[----:B------:R-:W-:Y:S04]  /*9460*/  STL [R1+0x4e8], R78 ;  /* 0x0004e84e01007387 */ /* 0x000fe80000100800 */
[----:B------:R0:W-:Y:S04]  /*9470*/  STL [R1+0x4e4], R79 ;  /* 0x0004e44f01007387 */ /* 0x0001e80000100800 */
[----:B------:R1:W3:Y:S04]  /*9480*/  @P3 LDG.E.U8 R2, desc[UR24][R78.64] ;  /* 0x000000184e023981 */ /* 0x0002e8000c1e1100 */
[----:B0-----:R-:W2:Y:S01]  /*9490*/  LDL.LU R79, [R1+0xb4] ;  /* 0x0000b400014f7983 */ /* 0x001ea20000300800 */
[----:B------:R-:W-:-:S02]  /*94a0*/  ISETP.GE.AND P3, PT, R11, RZ, PT ;  /* 0x000000ff0b00720c */ /* 0x000fc40003f66270 */
[----:B------:R-:W-:Y:S01]  /*94b0*/  SHF.R.U64 R11, R8, 0x12, RZ ;  /* 0x00000012080b7819 */ /* 0x000fe200000012ff */
[----:B------:R-:W-:Y:S01]  /*94c0*/  UIMAD UR5, UR12, 0x2d, URZ ;  /* 0x0000002d0c0578a4 */ /* 0x000fe2000f8e02ff */
[----:B------:R-:W-:Y:S02]  /*94d0*/  @!P2 IMAD.MOV R21, RZ, RZ, -R21 ;  /* 0x000000ffff15a224 */ /* 0x000fe400078e0a15 */
[----:B------:R-:W-:Y:S01]  /*94e0*/  LOP3.LUT P2, RZ, R11, 0x1, RZ, 0xc0, !PT ;  /* 0x000000010bff7812 */ /* 0x000fe2000784c0ff */
[----:B------:R-:W-:Y:S01]  /*94f0*/  USHF.R.S32.HI UR6, URZ, 0x1f, UR5 ;  /* 0x0000001fff067899 */ /* 0x000fe20008011405 */
[----:B------:R-:W-:Y:S01]  /*9500*/  @!P4 IMAD.MOV R20, RZ, RZ, -R20 ;  /* 0x000000ffff14c224 */ /* 0x000fe200078e0a14 */
[----:B-1----:R-:W-:Y:S02]  /*9510*/  IADD3 R78, P4, PT, R4, UR5, RZ ;  /* 0x00000005044e7c10 */ /* 0x002fe4000ff9e0ff */
[----:B------:R-:W-:Y:S02]  /*9520*/  PRMT R80, RZ, 0x7610, R80 ;  /* 0x00007610ff507816 */ /* 0x000fe40000000050 */
[----:B------:R-:W-:Y:S01]  /*9530*/  @!P3 IMAD.MOV R19, RZ, RZ, -R19 ;  /* 0x000000ffff13b224 */ /* 0x000fe200078e0a13 */
[----:B--2---:R-:W-:-:S02]  /*9540*/  ISETP.GE.AND P3, PT, R79, RZ, PT ;  /* 0x000000ff4f00720c */ /* 0x004fc40003f66270 */
[----:B------:R-:W-:-:S05]  /*9550*/  IADD3.X R79, PT, PT, R6, UR6, RZ, P4, !PT ;  /* 0x00000006064f7c10 */ /* 0x000fca000a7fe4ff */
[----:B------:R-:W2:Y:S01]  /*9560*/  @P2 LDG.E.U8 R80, desc[UR24][R78.64] ;  /* 0x000000184e502981 */ /* 0x000ea2000c1e1100 */
[----:B------:R-:W-:Y:S01]  /*9570*/  @!P6 IMAD.MOV R22, RZ, RZ, -R22 ;  /* 0x000000ffff16e224 */ /* 0x000fe200078e0a16 */
[----:B----4-:R-:W-:Y:S02]  /*9580*/  ISETP.GE.AND P6, PT, R77, RZ, PT ;  /* 0x000000ff4d00720c */ /* 0x010fe40003fc6270 */
        /* <DEDUP_REMOVED lines=46> */
[----:B------:R-:W2:Y:S01]  /*9870*/  LDL.LU R79, [R1+0x1ac] ;  /* 0x0001ac00014f7983 */ /* 0x000ea20000300800 */
[----:B------:R-:W-:Y:S01]  /*9880*/  IADD3 R78, P4, PT, R5, UR5, RZ ;  /* 0x00000005054e7c10 */ /* 0x000fe2000ff9e0ff */
[----:B------:R-:W-:Y:S01]  /*9890*/  @!P6 IMAD.MOV R30, RZ, RZ, -R30 ;  /* 0x000000ffff1ee224 */ /* 0x000fe200078e0a1e */
[----:B------:R-:W-:Y:S01]  /*98a0*/  PRMT R86, RZ, 0x7610, R86 ;  /* 0x00007610ff567816 */ /* 0x000fe20000000056 */
[----:B------:R-:W-:Y:S01]  /*98b0*/  @!P2 IMAD.MOV R29, RZ, RZ, -R29 ;  /* 0x000000ffff1da224 */ /* 0x000fe200078e0a1d */
[----:B------:R-:W-:-:S02]  /*98c0*/  ISETP.GE.AND P2, PT, R2, RZ, PT ;  /* 0x000000ff0200720c */ /* 0x000fc40003f46270 */
[----:B------:R-:W4:Y:S04]  /*98d0*/  LDL.LU R2, [R1+0x264] ;  /* 0x0002640001027983 */ /* 0x000f280000300800 */
[----:B------:R-:W-:Y:S01]  /*98e0*/  STL [R1+0x528], R78 ;  /* 0x0005284e01007387 */ /* 0x000fe20000100800 */
[----:B--2---:R-:W-:Y:S02]  /*98f0*/  ISETP.GE.AND P6, PT, R79, RZ, PT ;  /* 0x000000ff4f00720c */ /* 0x004fe40003fc6270 */
[----:B------:R-:W-:Y:S02]  /*9900*/  IADD3.X R79, PT, PT, R7, UR6, RZ, P4, !PT ;  /* 0x00000006074f7c10 */ /* 0x000fe4000a7fe4ff */
[----:B---3--:R-:W-:-:S03]  /*9910*/  ISETP.GE.AND P4, PT, R87, RZ, PT ;  /* 0x000000ff5700720c */ /* 0x008fc60003f86270 */
[----:B------:R0:W-:Y:S04]  /*9920*/  STL [R1+0x524], R79 ;  /* 0x0005244f01007387 */ /* 0x0001e80000100800 */
[----:B------:R-:W2:Y:S04]  /*9930*/  LDL.LU R87, [R1+0x260] ;  /* 0x0002600001577983 */ /* 0x000ea80000300800 */
        /* <DEDUP_REMOVED lines=11> */
[----:B------:R-:W-:-:S02]  /*99f0*/  @!P3 IMAD.MOV R31, RZ, RZ, -R31 ;  /* 0x000000ffff1fb224 */ /* 0x000fc400078e0a1f */
[----:B------:R-:W-:Y:S01]  /*9a00*/  @!P6 IMAD.MOV R34, RZ, RZ, -R34 ;  /* 0x000000ffff22e224 */ /* 0x000fe200078e0a22 */
[----:B--2---:R-:W-:Y:S02]  /*9a10*/  ISETP.GE.AND P3, PT, R79, RZ, PT ;  /* 0x000000ff4f00720c */ /* 0x004fe40003f66270 */
[----:B------:R-:W-:-:S05]  /*9a20*/  IADD3.X R79, PT, PT, R6, UR6, RZ, P4, !PT ;  /* 0x00000006064f7c10 */ /* 0x000fca000a7fe4ff */
[----:B------:R0:W2:Y:S01]  /*9a30*/  @P2 LDG.E.U8 R0, desc[UR24][R78.64] ;  /* 0x000000184e002981 */ /* 0x0000a2000c1e1100 */
[----:B----4-:R-:W-:-:S03]  /*9a40*/  ISETP.GE.AND P6, PT, R77, RZ, PT ;  /* 0x000000ff4d00720c */ /* 0x010fc60003fc6270 */
[----:B---3--:R1:W-:Y:S02]  /*9a50*/  STL [R1+0x4], R86 ;  /* 0x0000045601007387 */ /* 0x0083e40000100800 */
[----:B------:R-:W-:-:S08]  /*9a60*/  @!P3 IMAD.MOV R35, RZ, RZ, -R35 ;  /* 0x000000ffff23b224 */ /* 0x000fd000078e0a23 */
[----:B------:R-:W-:Y:S01]  /*9a70*/  @!P6 IMAD.MOV R36, RZ, RZ, -R36 ;  /* 0x000000ffff24e224 */ /* 0x000fe200078e0a24 */
[----:B-1----:R-:W3:Y:S01]  /*9a80*/  LDL.LU R86, [R1+0x268] ;  /* 0x0002680001567983 */ /* 0x002ee20000300800 */
[----:B------:R-:W-:Y:S02]  /*9a90*/  ISETP.GE.AND P6, PT, R2, RZ, PT ;  /* 0x000000ff0200720c */ /* 0x000fe40003fc6270 */
[----:B------:R-:W-:Y:S01]  /*9aa0*/  IADD3 R2, P3, PT, R5, UR5, RZ ;  /* 0x0000000505027c10 */ /* 0x000fe2000ff7e0ff */
[----:B------:R-:W4:Y:S04]  /*9ab0*/  LDL.LU R77, [R1+0x26c] ;  /* 0x00026c00014d7983 */ /* 0x000f280000300800 */
[----:B------:R-:W3:Y:S04]  /*9ac0*/  LDL.LU R11, [R1+0x270] ;  /* 0x00027000010b7983 */ /* 0x000ee80000300800 */
[----:B------:R0:W-:Y:S04]  /*9ad0*/  STL [R1+0x530], R78 ;  /* 0x0005304e01007387 */ /* 0x0001e80000100800 */
[----:B------:R1:W-:Y:S01]  /*9ae0*/  STL [R1+0x52c], R79 ;  /* 0x00052c4f01007387 */ /* 0x0003e20000100800 */
[----:B------:R-:W-:-:S02]  /*9af0*/  PRMT R93, RZ, 0x7610, R93 ;  /* 0x00007610ff5d7816 */ /* 0x000fc4000000005d */
[----:B0-----:R-:W-:-:S05]  /*9b00*/  IADD3.X R78, PT, PT, R7, UR6, RZ, P3, !PT ;  /* 0x00000006074e7c10 */ /* 0x001fca0009ffe4ff */
[----:B-1----:R-:W-:Y:S01]  /*9b10*/  @P2 IMAD.MOV.U32 R79, RZ, RZ, R78 ;  /* 0x000000ffff4f2224 */ /* 0x002fe200078e004e */
[----:B--2---:R0:W-:Y:S04]  /*9b20*/  STL [R1], R0 ;  /* 0x0000000001007387 */ /* 0x0041e80000100800 */
[----:B0-----:R-:W2:Y:S04]  /*9b30*/  LDL.LU R0, [R1+0x274] ;  /* 0x0002740001007983 */ /* 0x001ea80000300800 */
[----:B------:R-:W-:Y:S04]  /*9b40*/  STL [R1+0x538], R2 ;  /* 0x0005380201007387 */ /* 0x000fe80000100800 */
[----:B------:R0:W-:Y:S02]  /*9b50*/  STL [R1+0x534], R78 ;  /* 0x0005344e01007387 */ /* 0x0001e40000100800 */
[----:B0-----:R-:W-:-:S02]  /*9b60*/  @P2 IMAD.MOV.U32 R78, RZ, RZ, R2 ;  /* 0x000000ffff4e2224 */ /* 0x001fc400078e0002 */
[----:B------:R-:W2:Y:S04]  /*9b70*/  LDL.LU R2, [R1+0x27c] ;  /* 0x00027c0001027983 */ /* 0x000ea80000300800 */
[----:B------:R-:W2:Y:S01]  /*9b80*/  @P2 LDG.E.U8 R93, desc[UR24][R78.64] ;  /* 0x000000184e5d2981 */ /* 0x000ea2000c1e1100 */
[----:B------:R-:W-:-:S03]  /*9b90*/  ISETP.GE.AND P4, PT, R87, RZ, PT ;  /* 0x000000ff5700720c */ /* 0x000fc60003f86270 */
[----:B------:R-:W2:Y:S01]  /*9ba0*/  LDL.LU R87, [R1+0x278] ;  /* 0x0002780001577983 */ /* 0x000ea20000300800 */
[----:B---3--:R-:W-:-:S03]  /*9bb0*/  ISETP.GE.AND P3, PT, R86, RZ, PT ;  /* 0x000000ff5600720c */ /* 0x008fc60003f66270 */
[----:B------:R-:W3:Y:S06]  /*9bc0*/  LDL.LU R86, [R1+0x280] ;  /* 0x0002800001567983 */ /* 0x000eec0000300800 */
[----:B------:R-:W-:Y:S01]  /*9bd0*/  @!P4 IMAD.MOV R39, RZ, RZ, -R39 ;  /* 0x000000ffff27c224 */ /* 0x000fe200078e0a27 */
[----:B----4-:R-:W-:Y:S02]  /*9be0*/  ISETP.GE.AND P4, PT, R77, RZ, PT ;  /* 0x000000ff4d00720c */ /* 0x010fe40003f86270 */
[----:B------:R-:W-:Y:S01]  /*9bf0*/  ISETP.GE.AND P2, PT, R11, RZ, PT ;  /* 0x000000ff0b00720c */ /* 0x000fe20003f46270 */
[----:B------:R-:W-:Y:S01]  /*9c00*/  VIADD R11, R3, 0xfffffff9 ;  /* 0xfffffff9030b7836 */ /* 0x000fe20000000000 */
[----:B------:R-:W-:Y:S01]  /*9c10*/  UIMAD UR5, UR12, 0x6, URZ ;  /* 0x000000060c0578a4 */ /* 0x000fe2000f8e02ff */
[----:B------:R-:W-:-:S03]  /*9c20*/  @!P3 IMAD.MOV R38, RZ, RZ, -R38 ;  /* 0x000000ffff26b224 */ /* 0x000fc600078e0a26 */
[----:B------:R-:W-:Y:S01]  /*9c30*/  ISETP.GE.U32.AND P3, PT, R11, 0x7fffffba, PT ;  /* 0x7fffffba0b00780c */ /* 0x000fe20003f66070 */
[----:B------:R-:W-:Y:S01]  /*9c40*/  USHF.R.S32.HI UR6, URZ, 0x1f, UR5 ;  /* 0x0000001fff067899 */ /* 0x000fe20008011405 */
[----:B------:R-:W-:-:S05]  /*9c50*/  @!P6 IMAD.MOV R40, RZ, RZ, -R40 ;  /* 0x000000ffff28e224 */ /* 0x000fca00078e0a28 */
[----:B------:R-:W-:Y:S01]  /*9c60*/  @!P2 IMAD.MOV R37, RZ, RZ, -R37 ;  /* 0x000000ffff25a224 */ /* 0x000fe200078e0a25 */
[----:B--2---:R0:W-:Y:S04]  /*9c70*/  STL [R1+0x770], R93 ;  /* 0x0007705d01007387 */ /* 0x0041e80000100800 */
[----:B0-----:R-:W2:Y:S04]  /*9c80*/  LDL.LU R93, [R1+0x288] ;  /* 0x00028800015d7983 */ /* 0x001ea80000300800 */
[----:B------:R-:W4:Y:S01]  /*9c90*/  LDL.LU R77, [R1+0x284] ;  /* 0x00028400014d7983 */ /* 0x000f220000300800 */
[----:B------:R-:W-:-:S02]  /*9ca0*/  ISETP.GE.AND P2, PT, R0, RZ, PT ;  /* 0x000000ff0000720c */ /* 0x000fc40003f46270 */
[----:B------:R-:W-:-:S04]  /*9cb0*/  IADD3 R0, P6, PT, R4, UR5, RZ ;  /* 0x0000000504007c10 */ /* 0x000fc8000ffde0ff */
[----:B------:R-:W-:Y:S01]  /*9cc0*/  IADD3.X R11, PT, PT, R6, UR6, RZ, P6, !PT ;  /* 0x00000006060b7c10 */ /* 0x000fe2000b7fe4ff */
[----:B------:R0:W-:Y:S01]  /*9cd0*/  STL [R1+0xd0], R0 ;  /* 0x0000d00001007387 */ /* 0x0001e20000100800 */
[----:B------:R-:W-:-:S03]  /*9ce0*/  @!P3 IMAD.MOV.U32 R78, RZ, RZ, R0 ;  /* 0x000000ffff4eb224 */ /* 0x000fc600078e0000 */
[----:B------:R1:W-:Y:S04]  /*9cf0*/  STL [R1+0xcc], R11 ;  /* 0x0000cc0b01007387 */ /* 0x0003e80000100800 */
[----:B0-----:R-:W2:Y:S01]  /*9d00*/  LDL.LU R0, [R1+0x28c] ;  /* 0x00028c0001007983 */ /* 0x001ea20000300800 */
[----:B------:R-:W-:Y:S01]  /*9d10*/  PRMT R92, RZ, 0x7610, R92 ;  /* 0x00007610ff5c7816 */ /* 0x000fe2000000005c */
[----:B------:R-:W-:Y:S02]  /*9d20*/  @!P3 IMAD.MOV.U32 R79, RZ, RZ, R11 ;  /* 0x000000ffff4fb224 */ /* 0x000fe400078e000b */
[----:B------:R-:W-:Y:S01]  /*9d30*/  @!P4 IMAD.MOV R42, RZ, RZ, -R42 ;  /* 0x000000ffff2ac224 */ /* 0x000fe200078e0a2a */
[----:B-1----:R-:W-:Y:S02]  /*9d40*/  IADD3 R11, P4, PT, R5, UR5, RZ ;  /* 0x00000005050b7c10 */ /* 0x002fe4000ff9e0ff */
[----:B------:R0:W2:Y:S01]  /*9d50*/  @!P3 LDG.E.U8 R92, desc[UR24][R78.64] ;  /* 0x000000184e5cb981 */ /* 0x0000a2000c1e1100 */
[----:B------:R-:W-:Y:S01]  /*9d60*/  ISETP.GE.AND P6, PT, R2, RZ, PT ;  /* 0x000000ff0200720c */ /* 0x000fe20003fc6270 */
[----:B------:R-:W-:-:S02]  /*9d70*/  @!P2 IMAD.MOV R41, RZ, RZ, -R41 ;  /* 0x000000ffff29a224 */ /* 0x000fc400078e0a29 */
[----:B------:R-:W2:Y:S01]  /*9d80*/  LDL.LU R2, [R1+0x29c] ;  /* 0x00029c0001027983 */ /* 0x000ea20000300800 */
[----:B------:R-:W-:Y:S02]  /*9d90*/  ISETP.GE.AND P2, PT, R87, RZ, PT ;  /* 0x000000ff5700720c */ /* 0x000fe40003f46270 */
[----:B0-----:R-:W-:Y:S01]  /*9da0*/  IADD3.X R78, PT, PT, R7, UR6, RZ, P4, !PT ;  /* 0x00000006074e7c10 */ /* 0x001fe2000a7fe4ff */
[----:B------:R-:W-:Y:S01]  /*9db0*/  STL [R1+0xf8], R11 ;  /* 0x0000f80b01007387 */ /* 0x000fe20000100800 */
[----:B---3--:R-:W-:-:S03]  /*9dc0*/  ISETP.GE.AND P4, PT, R86, RZ, PT ;  /* 0x000000ff5600720c */ /* 0x008fc60003f86270 */
[----:B------:R0:W-:Y:S04]  /*9dd0*/  STL [R1+0xf4], R78 ;  /* 0x0000f44e01007387 */ /* 0x0001e80000100800 */
[----:B------:R-:W3:Y:S04]  /*9de0*/  LDL.LU R87, [R1+0x298] ;  /* 0x0002980001577983 */ /* 0x000ee80000300800 */
[----:B------:R-:W3:Y:S01]  /*9df0*/  LDL.LU R86, [R1+0x2bc] ;  /* 0x0002bc0001567983 */ /* 0x000ee20000300800 */
[----:B------:R-:W-:Y:S02]  /*9e00*/  @!P3 IMAD.MOV.U32 R79, RZ, RZ, R78 ;  /* 0x000000ffff4fb224 */ /* 0x000fe400078e004e */
[----:B------:R-:W-:-:S02]  /*9e10*/  @!P6 IMAD.MOV R46, RZ, RZ, -R46 ;  /* 0x000000ffff2ee224 */ /* 0x000fc400078e0a2e */
[----:B0-----:R-:W-:Y:S02]  /*9e20*/  @!P3 IMAD.MOV.U32 R78, RZ, RZ, R11 ;  /* 0x000000ffff4eb224 */ /* 0x001fe400078e000b */
[----:B------:R-:W-:Y:S01]  /*9e30*/  VIADD R11, R3, 0xfffffff1 ;  /* 0xfffffff1030b7836 */ /* 0x000fe20000000000 */
[----:B------:R-:W-:-:S06]  /*9e40*/  PRMT R91, RZ, 0x7610, R91 ;  /* 0x00007610ff5b7816 */ /* 0x000fcc000000005b */
[----:B------:R0:W3:Y:S01]  /*9e50*/  @!P3 LDG.E.U8 R91, desc[UR24][R78.64] ;  /* 0x000000184e5bb981 */ /* 0x0000e2000c1e1100 */
[----:B------:R-:W-:Y:S01]  /*9e60*/  UIMAD UR5, UR12, 0xe, URZ ;  /* 0x0000000e0c0578a4 */ /* 0x000fe2000f8e02ff */
[----:B------:R-:W-:Y:S01]  /*9e70*/  @!P2 IMAD.MOV R45, RZ, RZ, -R45 ;  /* 0x000000ffff2da224 */ /* 0x000fe200078e0a2d */
[----:B------:R-:W-:Y:S01]  /*9e80*/  ISETP.GE.U32.AND P2, PT, R11, 0x7fffffb2, PT ;  /* 0x7fffffb20b00780c */ /* 0x000fe20003f46070 */
[----:B------:R-:W-:Y:S01]  /*9e90*/  @!P4 IMAD.MOV R44, RZ, RZ, -R44 ;  /* 0x000000ffff2cc224 */ /* 0x000fe200078e0a2c */
[----:B------:R-:W-:Y:S01]  /*9ea0*/  USHF.R.S32.HI UR6, URZ, 0x1f, UR5 ;  /* 0x0000001fff067899 */ /* 0x000fe20008011405 */
[----:B----4-:R-:W-:Y:S02]  /*9eb0*/  ISETP.GE.AND P6, PT, R77, RZ, PT ;  /* 0x000000ff4d00720c */ /* 0x010fe40003fc6270 */
[----:B------:R-:W4:Y:S04]  /*9ec0*/  LDL.LU R77, [R1+0x2dc] ;  /* 0x0002dc00014d7983 */ /* 0x000f280000300800 */
[----:B------:R-:W4:Y:S01]  /*9ed0*/  LDL.LU R3, [R1+0x2d8] ;  /* 0x0002d80001037983 */ /* 0x000f220000300800 */
[----:B--2---:R-:W-:-:S13]  /*9ee0*/  ISETP.GE.AND P3, PT, R93, RZ, PT ;  /* 0x000000ff5d00720c */ /* 0x004fda0003f66270 */
[----:B------:R-:W-:Y:S01]  /*9ef0*/  @!P3 IMAD.MOV R43, RZ, RZ, -R43 ;  /* 0x000000ffff2bb224 */ /* 0x000fe200078e0a2b */
[----:B------:R-:W-:Y:S02]  /*9f00*/  ISETP.GE.AND P3, PT, R0, RZ, PT ;  /* 0x000000ff0000720c */ /* 0x000fe40003f66270 */
[----:B------:R-:W-:-:S04]  /*9f10*/  IADD3 R0, P4, PT, R4, UR5, RZ ;  /* 0x0000000504007c10 */ /* 0x000fc8000ff9e0ff */
[----:B------:R-:W-:Y:S01]  /*9f20*/  IADD3.X R11, PT, PT, R6, UR6, RZ, P4, !PT ;  /* 0x00000006060b7c10 */ /* 0x000fe2000a7fe4ff */
[----:B------:R1:W-:Y:S01]  /*9f30*/  STL [R1+0x414], R0 ;  /* 0x0004140001007387 */ /* 0x0003e20000100800 */
[----:B0-----:R-:W-:-:S03]  /*9f40*/  @!P2 IMAD.MOV.U32 R78, RZ, RZ, R0 ;  /* 0x000000ffff4ea224 */ /* 0x001fc600078e0000 */
[----:B------:R0:W-:Y:S04]  /*9f50*/  STL [R1+0x410], R11 ;  /* 0x0004100b01007387 */ /* 0x0001e80000100800 */
[----:B-1----:R-:W2:Y:S01]  /*9f60*/  LDL.LU R0, [R1+0x2ec] ;  /* 0x0002ec0001007983 */ /* 0x002ea20000300800 */
[----:B------:R-:W-:Y:S01]  /*9f70*/  PRMT R90, RZ, 0x7610, R90 ;  /* 0x00007610ff5a7816 */ /* 0x000fe2000000005a */
[----:B------:R-:W-:Y:S01]  /*9f80*/  @!P2 IMAD.MOV.U32 R79, RZ, RZ, R11 ;  /* 0x000000ffff4fa224 */ /* 0x000fe200078e000b */
[----:B0-----:R-:W-:Y:S01]  /*9f90*/  IADD3 R11, P4, PT, R5, UR5, RZ ;  /* 0x00000005050b7c10 */ /* 0x001fe2000ff9e0ff */
[----:B------:R-:W-:-:S03]  /*9fa0*/  @!P6 IMAD.MOV R48, RZ, RZ, -R48 ;  /* 0x000000ffff30e224 */ /* 0x000fc600078e0a30 */
[----:B------:R0:W2:Y:S01]  /*9fb0*/  @!P2 LDG.E.U8 R90, desc[UR24][R78.64] ;  /* 0x000000184e5aa981 */ /* 0x0000a2000c1e1100 */
[----:B------:R-:W-:Y:S01]  /*9fc0*/  ISETP.GE.AND P6, PT, R2, RZ, PT ;  /* 0x000000ff0200720c */ /* 0x000fe20003fc6270 */
[----:B------:R-:W-:Y:S02]  /*9fd0*/  @!P3 IMAD.MOV R47, RZ, RZ, -R47 ;  /* 0x000000ffff2fb224 */ /* 0x000fe400078e0a2f */
[----:B------:R-:W2:Y:S01]  /*9fe0*/  LDL.LU R2, [R1+0x2fc] ;  /* 0x0002fc0001027983 */ /* 0x000ea20000300800 */
[----:B---3--:R-:W-:Y:S02]  /*9ff0*/  ISETP.GE.AND P3, PT, R87, RZ, PT ;  /* 0x000000ff5700720c */ /* 0x008fe40003f66270 */
[----:B0-----:R-:W-:Y:S01]  /*a000*/  IADD3.X R78, PT, PT, R7, UR6, RZ, P4, !PT ;  /* 0x00000006074e7c10 */ /* 0x001fe2000a7fe4ff */
[----:B------:R-:W-:Y:S01]  /*a010*/  STL [R1+0x41c], R11 ;  /* 0x00041c0b01007387 */ /* 0x000fe20000100800 */
[----:B------:R-:W-:-:S03]  /*a020*/  ISETP.GE.AND P4, PT, R86, RZ, PT ;  /* 0x000000ff5600720c */ /* 0x000fc60003f86270 */
[----:B------:R0:W-:Y:S04]  /*a030*/  STL [R1+0x418], R78 ;  /* 0x0004184e01007387 */ /* 0x0001e80000100800 */
[----:B------:R-:W3:Y:S04]  /*a040*/  LDL.LU R87, [R1+0x2f8] ;  /* 0x0002f80001577983 */ /* 0x000ee80000300800 */
[----:B------:R-:W3:Y:S01]  /*a050*/  LDL.LU R86, [R1+0x2f0] ;  /* 0x0002f00001567983 */ /* 0x000ee20000300800 */
[----:B------:R-:W-:Y:S01]  /*a060*/  PRMT R89, RZ, 0x7610, R89 ;  /* 0x00007610ff597816 */ /* 0x000fe20000000059 */
[----:B------:R-:W-:-:S02]  /*a070*/  @!P2 IMAD.MOV.U32 R79, RZ, RZ, R78 ;  /* 0x000000ffff4fa224 */ /* 0x000fc400078e004e */
[----:B0-----:R-:W-:Y:S02]  /*a080*/  @!P2 IMAD.MOV.U32 R78, RZ, RZ, R11 ;  /* 0x000000ffff4ea224 */ /* 0x001fe400078e000b */
[----:B------:R-:W-:-:S03]  /*a090*/  @!P6 IMAD.MOV R52, RZ, RZ, -R52 ;  /* 0x000000ffff34e224 */ /* 0x000fc600078e0a34 */
[----:B------:R0:W3:Y:S01]  /*a0a0*/  @!P2 LDG.E.U8 R89, desc[UR24][R78.64] ;  /* 0x000000184e59a981 */ /* 0x0000e2000c1e1100 */
[----:B----4-:R-:W-:-:S03]  /*a0b0*/  ISETP.GE.AND P2, PT, R77, RZ, PT ;  /* 0x000000ff4d00720c */ /* 0x010fc60003f46270 */
[----:B------:R-:W4:Y:S01]  /*a0c0*/  LDL.LU R77, [R1+0x2e8] ;  /* 0x0002e800014d7983 */ /* 0x000f220000300800 */
[----:B------:R-:W-:-:S03]  /*a0d0*/  ISETP.GE.AND P6, PT, R3, RZ, PT ;  /* 0x000000ff0300720c */ /* 0x000fc60003fc6270 */
[----:B------:R-:W4:Y:S01]  /*a0e0*/  LDL.LU R3, [R1+0x2d4] ;  /* 0x0002d40001037983 */ /* 0x000f220000300800 */
[----:B------:R-:W-:Y:S01]  /*a0f0*/  SHF.R.U32.HI R11, RZ, 0x9, R10 ;  /* 0x00000009ff0b7819 */ /* 0x000fe2000001160a */
[----:B------:R-:W-:Y:S01]  /*a100*/  UIMAD UR5, UR12, 0x16, URZ ;  /* 0x000000160c0578a4 */ /* 0x000fe2000f8e02ff */
[----:B------:R-:W-:Y:S02]  /*a110*/  @!P3 IMAD.MOV R51, RZ, RZ, -R51 ;  /* 0x000000ffff33b224 */ /* 0x000fe400078e0a33 */
[----:B------:R-:W-:Y:S01]  /*a120*/  LOP3.LUT P3, RZ, R11, 0x1, RZ, 0xc0, !PT ;  /* 0x000000010bff7812 */ /* 0x000fe2000786c0ff */
[----:B------:R-:W-:Y:S01]  /*a130*/  USHF.R.S32.HI UR6, URZ, 0x1f, UR5 ;  /* 0x0000001fff067899 */ /* 0x000fe20008011405 */
[----:B------:R-:W-:Y:S02]  /*a140*/  @!P2 IMAD.MOV R49, RZ, RZ, -R49 ;  /* 0x000000ffff31a224 */ /* 0x000fe400078e0a31 */
[----:B------:R-:W-:Y:S01]  /*a150*/  @!P4 IMAD.MOV R50, RZ, RZ, -R50 ;  /* 0x000000ffff32c224 */ /* 0x000fe200078e0a32 */
[----:B--2---:R-:W-:-:S02]  /*a160*/  ISETP.GE.AND P2, PT, R0, RZ, PT ;  /* 0x000000ff0000720c */ /* 0x004fc40003f46270 */
[----:B------:R-:W-:-:S04]  /*a170*/  IADD3 R0, P4, PT, R4, UR5, RZ ;  /* 0x0000000504007c10 */ /* 0x000fc8000ff9e0ff */
[----:B------:R-:W-:Y:S01]  /*a180*/  IADD3.X R11, PT, PT, R6, UR6, RZ, P4, !PT ;  /* 0x00000006060b7c10 */ /* 0x000fe2000a7fe4ff */
[----:B------:R1:W-:Y:S01]  /*a190*/  STL [R1+0x484], R0 ;  /* 0x0004840001007387 */ /* 0x0003e20000100800 */
[----:B0-----:R-:W-:-:S03]  /*a1a0*/  @P3 IMAD.MOV.U32 R78, RZ, RZ, R0 ;  /* 0x000000ffff4e3224 */ /* 0x001fc600078e0000 */
[----:B------:R0:W-:Y:S04]  /*a1b0*/  STL [R1+0x480], R11 ;  /* 0x0004800b01007387 */ /* 0x0001e80000100800 */
[----:B-1----:R-:W2:Y:S01]  /*a1c0*/  LDL.LU R0, [R1+0x2e4] ;  /* 0x0002e40001007983 */ /* 0x002ea20000300800 */
[----:B------:R-:W-:Y:S01]  /*a1d0*/  PRMT R88, RZ, 0x7610, R88 ;  /* 0x00007610ff587816 */ /* 0x000fe20000000058 */
[----:B------:R-:W-:Y:S01]  /*a1e0*/  @P3 IMAD.MOV.U32 R79, RZ, RZ, R11 ;  /* 0x000000ffff4f3224 */ /* 0x000fe200078e000b */
[----:B0-----:R-:W-:Y:S01]  /*a1f0*/  IADD3 R11, P4, PT, R5, UR5, RZ ;  /* 0x00000005050b7c10 */ /* 0x001fe2000ff9e0ff */
[----:B------:R-:W-:-:S03]  /*a200*/  @!P6 IMAD.MOV R54, RZ, RZ, -R54 ;  /* 0x000000ffff36e224 */ /* 0x000fc600078e0a36 */
[----:B------:R0:W2:Y:S01]  /*a210*/  @P3 LDG.E.U8 R88, desc[UR24][R78.64] ;  /* 0x000000184e583981 */ /* 0x0000a2000c1e1100 */
        /* <DEDUP_REMOVED lines=11> */
[----:B------:R-:W-:-:S02]  /*a2d0*/  @P3 IMAD.MOV.U32 R79, RZ, RZ, R78 ;  /* 0x000000ffff4f3224 */ /* 0x000fc400078e004e */
[----:B0-----:R-:W-:Y:S02]  /*a2e0*/  @P3 IMAD.MOV.U32 R78, RZ, RZ, R11 ;  /* 0x000000ffff4e3224 */ /* 0x001fe400078e000b */
[----:B------:R-:W-:-:S03]  /*a2f0*/  @!P6 IMAD.MOV R58, RZ, RZ, -R58 ;  /* 0x000000ffff3ae224 */ /* 0x000fc600078e0a3a */
[----:B------:R0:W3:Y:S01]  /*a300*/  @P3 LDG.E.U8 R85, desc[UR24][R78.64] ;  /* 0x000000184e553981 */ /* 0x0000e2000c1e1100 */
        /* <DEDUP_REMOVED lines=11> */
[----:B------:R-:W-:-:S02]  /*a3c0*/  PRMT R84, RZ, 0x7610, R84 ;  /* 0x00007610ff547816 */ /* 0x000fc40000000054 */
[----:B--2---:R-:W-:Y:S02]  /*a3d0*/  ISETP.GE.AND P3, PT, R0, RZ, PT ;  /* 0x000000ff0000720c */ /* 0x004fe40003f66270 */
[----:B------:R-:W-:-:S04]  /*a3e0*/  IADD3 R0, P4, PT, R4, UR5, RZ ;  /* 0x0000000504007c10 */ /* 0x000fc8000ff9e0ff */
[----:B------:R-:W-:Y:S01]  /*a3f0*/  IADD3.X R11, PT, PT, R6, UR6, RZ, P4, !PT ;  /* 0x00000006060b7c10 */ /* 0x000fe2000a7fe4ff */
[----:B------:R1:W-:Y:S01]  /*a400*/  STL [R1+0x4d0], R0 ;  /* 0x0004d00001007387 */ /* 0x0003e20000100800 */
[----:B0-----:R-:W-:-:S03]  /*a410*/  @P2 IMAD.MOV.U32 R78, RZ, RZ, R0 ;  /* 0x000000ffff4e2224 */ /* 0x001fc600078e0000 */
[----:B------:R0:W-:Y:S04]  /*a420*/  STL [R1+0x4cc], R11 ;  /* 0x0004cc0b01007387 */ /* 0x0001e80000100800 */
[----:B-1----:R-:W2:Y:S01]  /*a430*/  LDL.LU R0, [R1+0x2d0] ;  /* 0x0002d00001007983 */ /* 0x002ea20000300800 */
[----:B------:R-:W-:Y:S01]  /*a440*/  @P2 IMAD.MOV.U32 R79, RZ, RZ, R11 ;  /* 0x000000ffff4f2224 */ /* 0x000fe200078e000b */
[----:B0-----:R-:W-:-:S04]  /*a450*/  IADD3 R11, P4, PT, R5, UR5, RZ ;  /* 0x00000005050b7c10 */ /* 0x001fc8000ff9e0ff */
[----:B------:R0:W2:Y:S01]  /*a460*/  @P2 LDG.E.U8 R84, desc[UR24][R78.64] ;  /* 0x000000184e542981 */ /* 0x0000a2000c1e1100 */
[----:B------:R-:W-:Y:S01]  /*a470*/  @!P6 IMAD.MOV R60, RZ, RZ, -R60 ;  /* 0x000000ffff3ce224 */ /* 0x000fe200078e0a3c */
[----:B------:R-:W-:Y:S01]  /*a480*/  ISETP.GE.AND P6, PT, R2, RZ, PT ;  /* 0x000000ff0200720c */ /* 0x000fe20003fc6270 */
[----:B------:R-:W-:Y:S01]  /*a490*/  @!P3 IMAD.MOV R59, RZ, RZ, -R59 ;  /* 0x000000ffff3bb224 */ /* 0x000fe200078e0a3b */
        /* <DEDUP_REMOVED lines=8> */
[----:B------:R-:W-:Y:S01]  /*a520*/  @!P6 IMAD.MOV R64, RZ, RZ, -R64 ;  /* 0x000000ffff40e224 */ /* 0x000fe200078e0a40 */
[----:B----4-:R-:W-:-:S02]  /*a530*/  ISETP.GE.AND P6, PT, R3, RZ, PT ;  /* 0x000000ff0300720c */ /* 0x010fc40003fc6270 */
[----:B------:R-:W4:Y:S01]  /*a540*/  LDL.LU R3, [R1+0x2b8] ;  /* 0x0002b80001037983 */ /* 0x000f220000300800 */
[----:B------:R-:W-:Y:S01]  /*a550*/  PRMT R83, RZ, 0x7610, R83 ;  /* 0x00007610ff537816 */ /* 0x000fe20000000053 */
[----:B------:R-:W-:Y:S02]  /*a560*/  @P2 IMAD.MOV.U32 R79, RZ, RZ, R78 ;  /* 0x000000ffff4f2224 */ /* 0x000fe400078e004e */
[----:B0-----:R-:W-:-:S05]  /*a570*/  @P2 IMAD.MOV.U32 R78, RZ, RZ, R11 ;  /* 0x000000ffff4e2224 */ /* 0x001fca00078e000b */
[----:B------:R0:W4:Y:S01]  /*a580*/  @P2 LDG.E.U8 R83, desc[UR24][R78.64] ;  /* 0x000000184e532981 */ /* 0x000122000c1e1100 */
[----:B------:R-:W-:Y:S02]  /*a590*/  ISETP.GE.AND P2, PT, R77, RZ, PT ;  /* 0x000000ff4d00720c */ /* 0x000fe40003f46270 */
[----:B------:R-:W-:Y:S01]  /*a5a0*/  SHF.R.U64 R11, R8, 0x19, RZ ;  /* 0x00000019080b7819 */ /* 0x000fe200000012ff */
[----:B------:R-:W-:Y:S01]  /*a5b0*/  UIMAD UR5, UR12, 0x26, URZ ;  /* 0x000000260c0578a4 */ /* 0x000fe2000f8e02ff */
[----:B------:R-:W-:Y:S01]  /*a5c0*/  @!P3 IMAD.MOV R63, RZ, RZ, -R63 ;  /* 0x000000ffff3fb224 */ /* 0x000fe200078e0a3f */
[----:B------:R-:W4:Y:S01]  /*a5d0*/  LDL.LU R77, [R1+0x2b4] ;  /* 0x0002b400014d7983 */ /* 0x000f220000300800 */
[----:B------:R-:W-:Y:S01]  /*a5e0*/  LOP3.LUT P3, RZ, R11, 0x1, RZ, 0xc0, !PT ;  /* 0x000000010bff7812 */ /* 0x000fe2000786c0ff */
[----:B------:R-:W-:Y:S01]  /*a5f0*/  USHF.R.S32.HI UR6, URZ, 0x1f, UR5 ;  /* 0x0000001fff067899 */ /* 0x000fe20008011405 */
[----:B------:R-:W-:-:S05]  /*a600*/  @!P4 IMAD.MOV R62, RZ, RZ, -R62 ;  /* 0x000000ffff3ec224 */ /* 0x000fca00078e0a3e */
[----:B------:R-:W-:Y:S01]  /*a610*/  @!P2 IMAD.MOV R61, RZ, RZ, -R61 ;  /* 0x000000ffff3da224 */ /* 0x000fe200078e0a3d */
[----:B------:R-:W-:Y:S01]  /*a620*/  PRMT R82, RZ, 0x7610, R82 ;  /* 0x00007610ff527816 */ /* 0x000fe20000000052 */
[----:B------:R-:W-:Y:S01]  /*a630*/  @!P6 IMAD.MOV R66, RZ, RZ, -R66 ;  /* 0x000000ffff42e224 */ /* 0x000fe200078e0a42 */
        /* <DEDUP_REMOVED lines=10> */
[----:B------:R-:W-:Y:S01]  /*a6e0*/  ISETP.GE.AND P6, PT, R2, RZ, PT ;  /* 0x000000ff0200720c */ /* 0x000fe20003fc6270 */
[----:B------:R-:W-:Y:S01]  /*a6f0*/  @!P2 IMAD.MOV R65, RZ, RZ, -R65 ;  /* 0x000000ffff41a224 */ /* 0x000fe200078e0a41 */
[----:B---3--:R-:W-:Y:S01]  /*a700*/  ISETP.GE.AND P2, PT, R87, RZ, PT ;  /* 0x000000ff5700720c */ /* 0x008fe20003f46270 */
[----:B------:R-:W3:Y:S04]  /*a710*/  LDL.LU R2, [R1+0x2a0] ;  /* 0x0002a00001027983 */ /* 0x000ee80000300800 */
[----:B------:R-:W3:Y:S01]  /*a720*/  LDL.LU R87, [R1+0x294] ;  /* 0x0002940001577983 */ /* 0x000ee20000300800 */
[----:B0-----:R-:W-:-:S03]  /*a730*/  IADD3.X R78, PT, PT, R7, UR6, RZ, P4, !PT ;  /* 0x00000006074e7c10 */ /* 0x001fc6000a7fe4ff */
[----:B------:R-:W-:Y:S01]  /*a740*/  STL [R1+0x4f8], R11 ;  /* 0x0004f80b01007387 */ /* 0x000fe20000100800 */
[----:B------:R-:W-:-:S03]  /*a750*/  ISETP.GE.AND P4, PT, R86, RZ, PT ;  /* 0x000000ff5600720c */ /* 0x000fc60003f86270 */
[----:B------:R0:W-:Y:S04]  /*a760*/  STL [R1+0x4f4], R78 ;  /* 0x0004f44e01007387 */ /* 0x0001e80000100800 */
[----:B------:R-:W3:Y:S01]  /*a770*/  LDL.LU R86, [R1+0x290] ;  /* 0x0002900001567983 */ /* 0x000ee20000300800 */
[----:B------:R-:W-:Y:S01]  /*a780*/  PRMT R81, RZ, 0x7610, R81 ;  /* 0x00007610ff517816 */ /* 0x000fe20000000051 */
[----:B------:R-:W-:Y:S02]  /*a790*/  @P3 IMAD.MOV.U32 R79, RZ, RZ, R78 ;  /* 0x000000ffff4f3224 */ /* 0x000fe400078e004e */
[----:B0-----:R-:W-:-:S05]  /*a7a0*/  @P3 IMAD.MOV.U32 R78, RZ, RZ, R11 ;  /* 0x000000ffff4e3224 */ /* 0x001fca00078e000b */
[----:B------:R0:W3:Y:S01]  /*a7b0*/  @P3 LDG.E.U8 R81, desc[UR24][R78.64] ;  /* 0x000000184e513981 */ /* 0x0000e2000c1e1100 */
[----:B----4-:R-:W-:-:S03]  /*a7c0*/  ISETP.GE.AND P3, PT, R3, RZ, PT ;  /* 0x000000ff0300720c */ /* 0x010fc60003f66270 */
[----:B------:R-:W4:Y:S01]  /*a7d0*/  LDL.LU R3, [R1+0x2ac] ;  /* 0x0002ac0001037983 */ /* 0x000f220000300800 */
[----:B------:R-:W-:Y:S01]  /*a7e0*/  SHF.R.U64 R11, R8, 0x11, RZ ;  /* 0x00000011080b7819 */ /* 0x000fe200000012ff */
[----:B------:R-:W-:Y:S02]  /*a7f0*/  @!P2 IMAD.MOV R69, RZ, RZ, -R69 ;  /* 0x000000ffff45a224 */ /* 0x000fe400078e0a45 */
[----:B------:R-:W-:Y:S01]  /*a800*/  @!P4 IMAD.MOV R68, RZ, RZ, -R68 ;  /* 0x000000ffff44c224 */ /* 0x000fe200078e0a44 */
[----:B------:R-:W-:Y:S01]  /*a810*/  LOP3.LUT P2, RZ, R11, 0x1, RZ, 0xc0, !PT ;  /* 0x000000010bff7812 */ /* 0x000fe2000784c0ff */
[----:B------:R-:W-:Y:S01]  /*a820*/  UIMAD UR5, UR12, 0x2e, URZ ;  /* 0x0000002e0c0578a4 */ /* 0x000fe2000f8e02ff */
[----:B------:R-:W-:-:S03]  /*a830*/  @!P6 IMAD.MOV R70, RZ, RZ, -R70 ;  /* 0x000000ffff46e224 */ /* 0x000fc600078e0a46 */
[----:B------:R-:W-:Y:S01]  /*a840*/  USHF.R.S32.HI UR6, URZ, 0x1f, UR5 ;  /* 0x0000001fff067899 */ /* 0x000fe20008011405 */
[----:B------:R-:W-:Y:S01]  /*a850*/  @!P3 IMAD.MOV R67, RZ, RZ, -R67 ;  /* 0x000000ffff43b224 */ /* 0x000fe200078e0a43 */
[----:B------:R-:W-:Y:S02]  /*a860*/  ISETP.GE.AND P6, PT, R77, RZ, PT ;  /* 0x000000ff4d00720c */ /* 0x000fe40003fc6270 */
[----:B------:R-:W-:-:S11]  /*a870*/  PRMT R80, RZ, 0x7610, R80 ;  /* 0x00007610ff507816 */ /* 0x000fd60000000050 */
[----:B------:R-:W-:Y:S01]  /*a880*/  @!P6 IMAD.MOV R72, RZ, RZ, -R72 ;  /* 0x000000ffff48e224 */ /* 0x000fe200078e0a48 */
[----:B--2---:R-:W-:Y:S02]  /*a890*/  ISETP.GE.AND P4, PT, R0, RZ, PT ;  /* 0x000000ff0000720c */ /* 0x004fe40003f86270 */
[----:B------:R-:W-:-:S04]  /*a8a0*/  IADD3 R0, P3, PT, R4, UR5, RZ ;  /* 0x0000000504007c10 */ /* 0x000fc8000ff7e0ff */
[----:B------:R-:W-:Y:S01]  /*a8b0*/  IADD3.X R11, PT, PT, R6, UR6, RZ, P3, !PT ;  /* 0x00000006060b7c10 */ /* 0x000fe20009ffe4ff */
[----:B------:R1:W-:Y:S01]  /*a8c0*/  STL [R1+0x510], R0 ;  /* 0x0005100001007387 */ /* 0x0003e20000100800 */
[----:B0-----:R-:W-:-:S05]  /*a8d0*/  @P2 IMAD.MOV.U32 R78, RZ, RZ, R0 ;  /* 0x000000ffff4e2224 */ /* 0x001fca00078e0000 */
[----:B------:R-:W-:Y:S01]  /*a8e0*/  @!P4 IMAD.MOV R71, RZ, RZ, -R71 ;  /* 0x000000ffff47c224 */ /* 0x000fe200078e0a47 */
[----:B---3--:R-:W-:Y:S01]  /*a8f0*/  ISETP.GE.AND P3, PT, R2, RZ, PT ;  /* 0x000000ff0200720c */ /* 0x008fe20003f66270 */
[----:B------:R-:W-:Y:S01]  /*a900*/  @P2 IMAD.MOV.U32 R79, RZ, RZ, R11 ;  /* 0x000000ffff4f2224 */ /* 0x000fe200078e000b */
[----:B-1----:R-:W-:Y:S02]  /*a910*/  IADD3 R0, P4, PT, R5, UR5, RZ ;  /* 0x0000000505007c10 */ /* 0x002fe4000ff9e0ff */
[----:B------:R-:W-:Y:S02]  /*a920*/  ISETP.GE.AND P6, PT, R87, RZ, PT ;  /* 0x000000ff5700720c */ /* 0x000fe40003fc6270 */
[----:B------:R0:W2:Y:S01]  /*a930*/  @P2 LDG.E.U8 R80, desc[UR24][R78.64] ;  /* 0x000000184e502981 */ /* 0x0000a2000c1e1100 */
[----:B------:R-:W-:Y:S02]  /*a940*/  IADD3.X R2, PT, PT, R7, UR6, RZ, P4, !PT ;  /* 0x0000000607027c10 */ /* 0x000fe4000a7fe4ff */
[----:B------:R-:W-:Y:S01]  /*a950*/  ISETP.GE.AND P4, PT, R86, RZ, PT ;  /* 0x000000ff5600720c */ /* 0x000fe20003f86270 */
[----:B------:R-:W-:-:S02]  /*a960*/  @P2 IMAD.MOV.U32 R86, RZ, RZ, R0 ;  /* 0x000000ffff562224 */ /* 0x000fc400078e0000 */
[----:B------:R-:W-:Y:S01]  /*a970*/  @P2 IMAD.MOV.U32 R87, RZ, RZ, R2 ;  /* 0x000000ffff572224 */ /* 0x000fe200078e0002 */
[----:B0-----:R-:W-:Y:S01]  /*a980*/  PRMT R79, RZ, 0x7610, R79 ;  /* 0x00007610ff4f7816 */ /* 0x001fe2000000004f */
[----:B------:R-:W-:Y:S05]  /*a990*/  STL [R1+0x50c], R11 ;  /* 0x00050c0b01007387 */ /* 0x000fea0000100800 */
[----:B------:R0:W3:Y:S01]  /*a9a0*/  @P2 LDG.E.U8 R79, desc[UR24][R86.64] ;  /* 0x00000018564f2981 */ /* 0x0000e2000c1e1100 */
[----:B------:R-:W-:Y:S02]  /*a9b0*/  ISETP.NE.AND P2, PT, R9, RZ, PT ;  /* 0x000000ff0900720c */ /* 0x000fe40003f45270 */
[----:B------:R-:W-:Y:S01]  /*a9c0*/  LOP3.LUT R9, RZ, R9, RZ, 0x33, !PT ;  /* 0x00000009ff097212 */ /* 0x000fe200078e33ff */
[----:B------:R1:W-:Y:S04]  /*a9d0*/  STL [R1+0x518], R0 ;  /* 0x0005180001007387 */ /* 0x0003e80000100800 */
[----:B------:R0:W-:Y:S01]  /*a9e0*/  STL [R1+0x514], R2 ;  /* 0x0005140201007387 */ /* 0x0001e20000100800 */
[----:B------:R-:W-:Y:S01]  /*a9f0*/  @!P3 IMAD.MOV R75, RZ, RZ, -R75 ;  /* 0x000000ffff4bb224 */ /* 0x000fe200078e0a4b */
[----:B-1----:R-:W-:-:S02]  /*aa00*/  SEL R0, R9, R15, !P2 ;  /* 0x0000000f09007207 */ /* 0x002fc40005000000 */
[----:B0-----:R-:W-:-:S05]  /*aa10*/  SEL R2, R9, R16, !P2 ;  /* 0x0000001009027207 */ /* 0x001fca0005000000 */
[----:B------:R0:W-:Y:S04]  /*aa20*/  STL [R1+0x278], R2 ;  /* 0x0002780201007387 */ /* 0x0001e80000100800 */
[----:B------:R1:W-:Y:S01]  /*aa30*/  STL [R1+0x274], R0 ;  /* 0x0002740001007387 */ /* 0x0003e20000100800 */
[C---:B0-----:R-:W-:Y:S02]  /*aa40*/  SEL R2, R9.reuse, R14, !P2 ;  /* 0x0000000e09027207 */ /* 0x041fe40005000000 */
[----:B-1----:R-:W-:-:S03]  /*aa50*/  SEL R0, R9, R18, !P2 ;  /* 0x0000001209007207 */ /* 0x002fc60005000000 */
[----:B------:R0:W-:Y:S02]  /*aa60*/  STL [R1+0x270], R2 ;  /* 0x0002700201007387 */ /* 0x0001e40000100800 */
[C---:B0-----:R-:W-:Y:S01]  /*aa70*/  SEL R2, R9.reuse, R17, !P2 ;  /* 0x0000001109027207 */ /* 0x041fe20005000000 */
[----:B------:R-:W0:Y:S01]  /*aa80*/  S2R R77, SR_TID.X ;  /* 0x00000000004d7919 */ /* 0x000e220000002100 */
[----:B------:R-:W-:Y:S02]  /*aa90*/  @!P6 IMAD.MOV R74, RZ, RZ, -R74 ;  /* 0x000000ffff4ae224 */ /* 0x000fe400078e0a4a */
[----:B------:R-:W-:Y:S01]  /*aaa0*/  @!P4 IMAD.MOV R73, RZ, RZ, -R73 ;  /* 0x000000ffff49c224 */ /* 0x000fe200078e0a49 */
[C---:B------:R-:W-:Y:S02]  /*aab0*/  SEL R87, R9.reuse, R57, !P2 ;  /* 0x0000003909577207 */ /* 0x040fe40005000000 */
[C---:B------:R-:W-:Y:S02]  /*aac0*/  SEL R86, R9.reuse, R63, !P2 ;  /* 0x0000003f09567207 */ /* 0x040fe40005000000 */
[----:B------:R-:W-:-:S02]  /*aad0*/  SEL R32, R9, R32, !P2 ;  /* 0x0000002009207207 */ /* 0x000fc40005000000 */
[C---:B------:R-:W-:Y:S02]  /*aae0*/  SEL R35, R9.reuse, R35, !P2 ;  /* 0x0000002309237207 */ /* 0x040fe40005000000 */
[C---:B------:R-:W-:Y:S02]  /*aaf0*/  SEL R38, R9.reuse, R38, !P2 ;  /* 0x0000002609267207 */ /* 0x040fe40005000000 */
[C---:B------:R-:W-:Y:S02]  /*ab00*/  SEL R41, R9.reuse, R41, !P2 ;  /* 0x0000002909297207 */ /* 0x040fe40005000000 */
        /* <DEDUP_REMOVED lines=10> */
[----:B------:R-:W-:Y:S01]  /*abb0*/  SEL R74, R9, R74, !P2 ;  /* 0x0000004a094a7207 */ /* 0x000fe20005000000 */
[----:B------:R-:W-:-:S04]  /*abc0*/  UIMAD UR6, UR12, 0x36, URZ ;  /* 0x000000360c0678a4 */ /* 0x000fc8000f8e02ff */
[----:B------:R-:W-:Y:S01]  /*abd0*/  USHF.R.S32.HI UR14, URZ, 0x1f, UR6 ;  /* 0x0000001fff0e7899 */ /* 0x000fe20008011406 */
[----:B------:R-:W-:-:S04]  /*abe0*/  SHF.R.U32.HI R10, RZ, 0x8, R10 ;  /* 0x00000008ff0a7819 */ /* 0x000fc8000001160a */
[----:B------:R-:W-:Y:S02]  /*abf0*/  LOP3.LUT P6, RZ, R10, 0x1, RZ, 0xc0, !PT ;  /* 0x000000010aff7812 */ /* 0x000fe400078cc0ff */
[----:B----4-:R-:W-:Y:S02]  /*ac00*/  ISETP.GE.AND P3, PT, R3, RZ, PT ;  /* 0x000000ff0300720c */ /* 0x010fe40003f66270 */
[----:B------:R-:W-:-:S05]  /*ac10*/  SEL R3, R9, R13, !P2 ;  /* 0x0000000d09037207 */ /* 0x000fca0005000000 */
[----:B------:R1:W-:Y:S04]  /*ac20*/  STL [R1+0x26c], R3 ;  /* 0x00026c0301007387 */ /* 0x0003e80000100800 */
[----:B------:R4:W-:Y:S01]  /*ac30*/  STL [R1+0x268], R0 ;  /* 0x0002680001007387 */ /* 0x0009e20000100800 */
[----:B-1----:R-:W-:-:S03]  /*ac40*/  SEL R3, R9, R22, !P2 ;  /* 0x0000001609037207 */ /* 0x002fc60005000000 */
[----:B------:R1:W-:Y:S01]  /*ac50*/  STL [R1+0x264], R2 ;  /* 0x0002640201007387 */ /* 0x0003e20000100800 */
[----:B----4-:R-:W-:-:S03]  /*ac60*/  SEL R0, R9, R21, !P2 ;  /* 0x0000001509007207 */ /* 0x010fc60005000000 */
[----:B------:R4:W-:Y:S04]  /*ac70*/  STL [R1+0x260], R3 ;  /* 0x0002600301007387 */ /* 0x0009e80000100800 */
[----:B------:R0:W-:Y:S01]  /*ac80*/  STL [R1+0x25c], R0 ;  /* 0x00025c0001007387 */ /* 0x0001e20000100800 */
[C---:B-1----:R-:W-:Y:S02]  /*ac90*/  SEL R2, R9.reuse, R20, !P2 ;  /* 0x0000001409027207 */ /* 0x042fe40005000000 */
[----:B----4-:R-:W-:-:S03]  /*aca0*/  SEL R3, R9, R19, !P2 ;  /* 0x0000001309037207 */ /* 0x010fc60005000000 */
[----:B------:R1:W-:Y:S01]  /*acb0*/  STL [R1+0x258], R2 ;  /* 0x0002580201007387 */ /* 0x0003e20000100800 */
[----:B0-----:R-:W-:-:S03]  /*acc0*/  SEL R0, R9, R24, !P2 ;  /* 0x0000001809007207 */ /* 0x001fc60005000000 */
[----:B------:R0:W-:Y:S04]  /*acd0*/  STL [R1+0x254], R3 ;  /* 0x0002540301007387 */ /* 0x0001e80000100800 */
[----:B------:R4:W-:Y:S01]  /*ace0*/  STL [R1+0xec], R0 ;  /* 0x0000ec0001007387 */ /* 0x0009e20000100800 */
[C---:B-1----:R-:W-:Y:S02]  /*acf0*/  SEL R2, R9.reuse, R23, !P2 ;  /* 0x0000001709027207 */ /* 0x042fe40005000000 */
[----:B0-----:R-:W-:-:S03]  /*ad00*/  SEL R3, R9, R28, !P2 ;  /* 0x0000001c09037207 */ /* 0x001fc60005000000 */
[----:B------:R0:W-:Y:S01]  /*ad10*/  STL [R1+0xb4], R2 ;  /* 0x0000b40201007387 */ /* 0x0001e20000100800 */
[----:B----4-:R-:W-:-:S03]  /*ad20*/  SEL R0, R9, R27, !P2 ;  /* 0x0000001b09007207 */ /* 0x010fc60005000000 */
[----:B------:R1:W-:Y:S04]  /*ad30*/  STL [R1+0xa4], R3 ;  /* 0x0000a40301007387 */ /* 0x0003e80000100800 */
[----:B------:R4:W-:Y:S01]  /*ad40*/  STL [R1+0x98], R0 ;  /* 0x0000980001007387 */ /* 0x0009e20000100800 */
[C---:B0-----:R-:W-:Y:S02]  /*ad50*/  SEL R2, R9.reuse, R26, !P2 ;  /* 0x0000001a09027207 */ /* 0x041fe40005000000 */
[----:B-1----:R-:W-:-:S03]  /*ad60*/  SEL R3, R9, R25, !P2 ;  /* 0x0000001909037207 */ /* 0x002fc60005000000 */
[----:B------:R0:W-:Y:S01]  /*ad70*/  STL [R1+0x80], R2 ;  /* 0x0000800201007387 */ /* 0x0001e20000100800 */
[----:B----4-:R-:W-:-:S03]  /*ad80*/  SEL R0, R9, R30, !P2 ;  /* 0x0000001e09007207 */ /* 0x010fc60005000000 */
[----:B------:R-:W-:Y:S04]  /*ad90*/  STL [R1+0x7c], R3 ;  /* 0x00007c0301007387 */ /* 0x000fe80000100800 */
[----:B------:R1:W-:Y:S01]  /*ada0*/  STL [R1+0x78], R0 ;  /* 0x0000780001007387 */ /* 0x0003e20000100800 */
[C---:B0-----:R-:W-:Y:S02]  /*adb0*/  SEL R2, R9.reuse, R29, !P2 ;  /* 0x0000001d09027207 */ /* 0x041fe40005000000 */
[----:B-1----:R-:W-:-:S03]  /*adc0*/  SEL R0, R9, R33, !P2 ;  /* 0x0000002109007207 */ /* 0x002fc60005000000 */
[----:B------:R-:W-:Y:S04]  /*add0*/  STL [R1+0x74], R2 ;  /* 0x0000740201007387 */ /* 0x000fe80000100800 */
[----:B------:R0:W-:Y:S01]  /*ade0*/  STL [R1+0x70], R0 ;  /* 0x0000700001007387 */ /* 0x0001e20000100800 */
[C---:B------:R-:W-:Y:S02]  /*adf0*/  SEL R30, R9.reuse, R34, !P2 ;  /* 0x00000022091e7207 */ /* 0x040fe40005000000 */
[C---:B------:R-:W-:Y:S02]  /*ae00*/  SEL R34, R9.reuse, R36, !P2 ;  /* 0x0000002409227207 */ /* 0x040fe40005000000 */
[C---:B0-----:R-:W-:Y:S02]  /*ae10*/  SEL R0, R9.reuse, R39, !P2 ;  /* 0x0000002709007207 */ /* 0x041fe40005000000 */
[----:B------:R-:W-:-:S03]  /*ae20*/  SEL R36, R9, R40, !P2 ;  /* 0x0000002809247207 */ /* 0x000fc60005000000 */
[----:B------:R0:W-:Y:S01]  /*ae30*/  STL [R1+0x6c], R0 ;  /* 0x00006c0001007387 */ /* 0x0001e20000100800 */
[C---:B------:R-:W-:Y:S02]  /*ae40*/  SEL R40, R9.reuse, R42, !P2 ;  /* 0x0000002a09287207 */ /* 0x040fe40005000000 */
[C---:B------:R-:W-:Y:S02]  /*ae50*/  SEL R42, R9.reuse, R46, !P2 ;  /* 0x0000002e092a7207 */ /* 0x040fe40005000000 */
[C---:B------:R-:W-:Y:S02]  /*ae60*/  SEL R46, R9.reuse, R48, !P2 ;  /* 0x00000030092e7207 */ /* 0x040fe40005000000 */
[C---:B0-----:R-:W-:Y:S02]  /*ae70*/  SEL R0, R9.reuse, R45, !P2 ;  /* 0x0000002d09007207 */ /* 0x041fe40005000000 */
[C---:B------:R-:W-:Y:S02]  /*ae80*/  SEL R48, R9.reuse, R52, !P2 ;  /* 0x0000003409307207 */ /* 0x040fe40005000000 */
[C---:B------:R-:W-:Y:S01]  /*ae90*/  SEL R52, R9.reuse, R54, !P2 ;  /* 0x0000003609347207 */ /* 0x040fe20005000000 */
[----:B------:R0:W-:Y:S01]  /*aea0*/  STL [R1+0x68], R0 ;  /* 0x0000680001007387 */ /* 0x0001e20000100800 */
[C---:B------:R-:W-:Y:S01]  /*aeb0*/  SEL R54, R9.reuse, R58, !P2 ;  /* 0x0000003a09367207 */ /* 0x040fe20005000000 */
[----:B------:R-:W-:Y:S01]  /*aec0*/  @!P3 IMAD.MOV R76, RZ, RZ, -R76 ;  /* 0x000000ffff4cb224 */ /* 0x000fe200078e0a4c */
[----:B------:R-:W-:-:S02]  /*aed0*/  SEL R39, R9, R37, !P2 ;  /* 0x0000002509277207 */ /* 0x000fc40005000000 */
[C---:B------:R-:W-:Y:S01]  /*aee0*/  SEL R58, R9.reuse, R60, !P2 ;  /* 0x0000003c093a7207 */ /* 0x040fe20005000000 */
[----:B------:R-:W4:Y:S01]  /*aef0*/  LDL.LU R37, [R1+0x1b0] ;  /* 0x0001b00001257983 */ /* 0x000f220000300800 */
[C---:B------:R-:W-:Y:S02]  /*af00*/  SEL R60, R9.reuse, R64, !P2 ;  /* 0x00000040093c7207 */ /* 0x040fe40005000000 */
[C---:B0-----:R-:W-:Y:S01]  /*af10*/  SEL R0, R9.reuse, R51, !P2 ;  /* 0x0000003309007207 */ /* 0x041fe20005000000 */
[----:B------:R-:W2:Y:S01]  /*af20*/  LDL.LU R93, [R1+0x1cc] ;  /* 0x0001cc00015d7983 */ /* 0x000ea20000300800 */
[C---:B------:R-:W-:Y:S02]  /*af30*/  SEL R64, R9.reuse, R66, !P2 ;  /* 0x0000004209407207 */ /* 0x040fe40005000000 */
[C---:B------:R-:W-:Y:S01]  /*af40*/  SEL R66, R9.reuse, R70, !P2 ;  /* 0x0000004609427207 */ /* 0x040fe20005000000 */
[----:B------:R0:W-:Y:S01]  /*af50*/  STL [R1+0x60], R0 ;  /* 0x0000600001007387 */ /* 0x0001e20000100800 */
[----:B------:R-:W-:-:S02]  /*af60*/  SEL R3, R9, R69, !P2 ;  /* 0x0000004509037207 */ /* 0x000fc40005000000 */
[C---:B------:R-:W-:Y:S02]  /*af70*/  SEL R70, R9.reuse, R67, !P2 ;  /* 0x0000004309467207 */ /* 0x040fe40005000000 */
[C---:B------:R-:W-:Y:S02]  /*af80*/  SEL R2, R9.reuse, R72, !P2 ;  /* 0x0000004809027207 */ /* 0x040fe40005000000 */
[C---:B------:R-:W-:Y:S02]  /*af90*/  SEL R33, R9.reuse, R31, !P2 ;  /* 0x0000001f09217207 */ /* 0x040fe40005000000 */
[C---:B------:R-:W-:Y:S02]  /*afa0*/  SEL R45, R9.reuse, R43, !P2 ;  /* 0x0000002b092d7207 */ /* 0x040fe40005000000 */
[C---:B0-----:R-:W-:Y:S02]  /*afb0*/  SEL R0, R9.reuse, R75, !P2 ;  /* 0x0000004b09007207 */ /* 0x041fe40005000000 */
[----:B------:R-:W-:-:S02]  /*afc0*/  SEL R51, R9, R49, !P2 ;  /* 0x0000003109337207 */ /* 0x000fc40005000000 */
[C---:B------:R-:W-:Y:S01]  /*afd0*/  SEL R69, R9.reuse, R68, !P2 ;  /* 0x0000004409457207 */ /* 0x040fe20005000000 */
[----:B------:R-:W2:Y:S01]  /*afe0*/  LDL.LU R49, [R1+0x1c8] ;  /* 0x0001c80001317983 */ /* 0x000ea20000300800 */
[C---:B------:R-:W-:Y:S02]  /*aff0*/  SEL R72, R9.reuse, R71, !P2 ;  /* 0x0000004709487207 */ /* 0x040fe40005000000 */
[C---:B------:R-:W-:Y:S01]  /*b000*/  SEL R67, R9.reuse, R76, !P2 ;  /* 0x0000004c09437207 */ /* 0x040fe20005000000 */
[----:B------:R-:W2:Y:S01]  /*b010*/  LDL.LU R55, [R1+0x248] ;  /* 0x0002480001377983 */ /* 0x000ea20000300800 */
[----:B------:R-:W-:Y:S02]  /*b020*/  SEL R75, R9, R73, !P2 ;  /* 0x00000049094b7207 */ /* 0x000fe40005000000 */
[----:B------:R-:W-:Y:S01]  /*b030*/  SHF.R.U64 R9, R8, 0x9, RZ ;  /* 0x0000000908097819 */ /* 0x000fe200000012ff */
[----:B------:R-:W2:Y:S03]  /*b040*/  LDL.LU R61, [R1+0x24c] ;  /* 0x00024c00013d7983 */ /* 0x000ea60000300800 */
[----:B------:R-:W-:Y:S01]  /*b050*/  LOP3.LUT P2, RZ, R9, 0x1, RZ, 0xc0, !PT ;  /* 0x0000000109ff7812 */ /* 0x000fe2000784c0ff */
[----:B------:R-:W2:Y:S01]  /*b060*/  LDL.LU R68, [R1+0x250] ;  /* 0x0002500001447983 */ /* 0x000ea20000300800 */
[----:B------:R-:W-:-:S04]  /*b070*/  IADD3 R11, P3, PT, R4, UR6, RZ ;  /* 0x00000006040b7c10 */ /* 0x000fc8000ff7e0ff */
[----:B------:R-:W-:Y:S01]  /*b080*/  IADD3.X R43, PT, PT, R6, UR14, RZ, P3, !PT ;  /* 0x0000000e062b7c10 */ /* 0x000fe20009ffe4ff */
[----:B------:R0:W-:Y:S04]  /*b090*/  STL [R1+0x1ac], R11 ;  /* 0x0001ac0b01007387 */ /* 0x0001e80000100800 */
[----:B------:R1:W-:Y:S02]  /*b0a0*/  STL [R1+0x1a8], R43 ;  /* 0x0001a82b01007387 */ /* 0x0003e40000100800 */
[----:B------:R-:W-:Y:S02]  /*b0b0*/  @P2 IMAD.MOV.U32 R10, RZ, RZ, R11 ;  /* 0x000000ffff0a2224 */ /* 0x000fe400078e000b */
[----:B0-----:R-:W-:Y:S02]  /*b0c0*/  @P2 IMAD.MOV.U32 R11, RZ, RZ, R43 ;  /* 0x000000ffff0b2224 */ /* 0x001fe400078e002b */
[----:B-1----:R-:W3:Y:S04]  /*b0d0*/  LDL.LU R43, [R1+0x244] ;  /* 0x00024400012b7983 */ /* 0x002ee80000300800 */
[----:B------:R-:W3:Y:S01]  /*b0e0*/  LDL.LU R78, [R1+0x1d4] ;  /* 0x0001d400014e7983 */ /* 0x000ee20000300800 */
[----:B------:R-:W-:-:S03]  /*b0f0*/  LOP3.LUT R31, R77, 0x7f, RZ, 0xc0, !PT ;  /* 0x0000007f4d1f7812 */ /* 0x000fc600078ec0ff */
[----:B------:R-:W3:Y:S01]  /*b100*/  LDL.LU R77, [R1+0x1d0] ;  /* 0x0001d000014d7983 */ /* 0x000ee20000300800 */
[----:B------:R-:W-:Y:S02]  /*b110*/  PRMT R12, RZ, 0x7610, R12 ;  /* 0x00007610ff0c7816 */ /* 0x000fe4000000000c */
[----:B------:R-:W-:Y:S01]  /*b120*/  IADD3 R9, P3, PT, R5, UR6, RZ ;  /* 0x0000000605097c10 */ /* 0x000fe2000ff7e0ff */
[----:B------:R-:W0:Y:S01]  /*b130*/  LDCU UR6, c[0x0][0x3b0] ;  /* 0x00007600ff0677ac */ /* 0x000e220008000800 */
[----:B------:R-:W-:-:S04]  /*b140*/  @!UP1 UIADD3 UR4, UPT, UPT, -UR4, 0x100000, URZ ;  /* 0x0010000004049890 */ /* 0x000fc8000fffe1ff */
[----:B------:R-:W-:Y:S02]  /*b150*/  @!UP1 USHF.L.U32 UR5, UR4, 0xb, URZ ;  /* 0x0000000b04059899 */ /* 0x000fe400080006ff */
[----:B------:R-:W-:Y:S01]  /*b160*/  @!UP1 USHF.L.U32 UR4, UR4, 0x1, URZ ;  /* 0x0000000104049899 */ /* 0x000fe200080006ff */
[----:B------:R1:W3:Y:S01]  /*b170*/  @P2 LDG.E.U8 R12, desc[UR24][R10.64] ;  /* 0x000000180a0c2981 */ /* 0x0002e2000c1e1100 */
[----:B------:R-:W-:Y:S01]  /*b180*/  VOTEU.ALL UP1, P0 ;  /* 0x0000000000ff7886 */ /* 0x000fe20000020000 */
[----:B------:R-:W-:Y:S02]  /*b190*/  PRMT R23, RZ, 0x7610, R23 ;  /* 0x00007610ff177816 */ /* 0x000fe40000000017 */
[----:B------:R-:W-:Y:S01]  /*b1a0*/  STL [R1+0x1b4], R9 ;  /* 0x0001b40901007387 */ /* 0x000fe20000100800 */
[----:B-1----:R-:W-:-:S06]  /*b1b0*/  IADD3.X R10, PT, PT, R7, UR14, RZ, P3, !PT ;  /* 0x0000000e070a7c10 */ /* 0x002fcc0009ffe4ff */
[----:B------:R1:W0:Y:S01]  /*b1c0*/  @!UP1 SYNCS.EXCH.64 URZ, [UR9+0xc008], UR4 ;  /* 0x00c0080409ff95b2 */ /* 0x0002220008000100 */
[----:B------:R-:W-:Y:S01]  /*b1d0*/  PRMT R22, RZ, 0x7610, R22 ;  /* 0x00007610ff167816 */ /* 0x000fe20000000016 */
[----:B------:R-:W0:Y:S01]  /*b1e0*/  LDCU UR14, c[0x0][0x3b0] ;  /* 0x00007600ff0e77ac */ /* 0x000e220008000800 */
[----:B------:R1:W-:Y:S01]  /*b1f0*/  STL [R1+0x1b0], R10 ;  /* 0x0001b00a01007387 */ /* 0x0003e20000100800 */
[----:B------:R-:W-:-:S03]  /*b200*/  @P2 IMAD.MOV.U32 R11, RZ, RZ, R10 ;  /* 0x000000ffff0b2224 */ /* 0x000fc600078e000a */
[----:B------:R-:W3:Y:S01]  /*b210*/  LDL.LU R76, [R1+0x240] ;  /* 0x00024000014c7983 */ /* 0x000ee20000300800 */
[----:B-1----:R-:W-:Y:S01]  /*b220*/  @P2 IMAD.MOV.U32 R10, RZ, RZ, R9 ;  /* 0x000000ffff0a2224 */ /* 0x002fe200078e0009 */
[----:B------:R-:W-:Y:S01]  /*b230*/  SHF.R.U64 R9, R8, 0x1, RZ ;  /* 0x0000000108097819 */ /* 0x000fe200000012ff */
[----:B------:R-:W-:-:S03]  /*b240*/  UIMAD UR4, UR12, 0x3e, URZ ;  /* 0x0000003e0c0478a4 */ /* 0x000fc6000f8e02ff */
[----:B------:R1:W3:Y:S01]  /*b250*/  @P2 LDG.E.U8 R23, desc[UR24][R10.64] ;  /* 0x000000180a172981 */ /* 0x0002e2000c1e1100 */
[----:B------:R-:W-:Y:S01]  /*b260*/  LOP3.LUT P2, RZ, R9, 0x1, RZ, 0xc0, !PT ;  /* 0x0000000109ff7812 */ /* 0x000fe2000784c0ff */
[----:B------:R-:W-:Y:S02]  /*b270*/  USHF.R.S32.HI UR5, URZ, 0x1f, UR4 ;  /* 0x0000001fff057899 */ /* 0x000fe40008011404 */
[----:B------:R-:W-:-:S04]  /*b280*/  IADD3 R9, P3, PT, R4, UR4, RZ ;  /* 0x0000000404097c10 */ /* 0x000fc8000ff7e0ff */
[----:B-1----:R-:W-:-:S06]  /*b290*/  IADD3.X R10, PT, PT, R6, UR5, RZ, P3, !PT ;  /* 0x00000005060a7c10 */ /* 0x002fcc0009ffe4ff */
[----:B------:R-:W-:Y:S01]  /*b2a0*/  @P2 IMAD.MOV.U32 R11, RZ, RZ, R10 ;  /* 0x000000ffff0b2224 */ /* 0x000fe200078e000a */
[----:B--2---:R-:W-:Y:S04]  /*b2b0*/  STS.U8 [R31+UR9], R68 ;  /* 0x000000441f007988 */ /* 0x004fe80008000009 */
[----:B------:R-:W-:Y:S04]  /*b2c0*/  STS.U8 [R31+UR9+0x2000], R61 ;  /* 0x0020003d1f007988 */ /* 0x000fe80008000009 */
[----:B----4-:R1:W-:Y:S04]  /*b2d0*/  STS.U8 [R31+UR9+0x400], R37 ;  /* 0x000400251f007988 */ /* 0x0103e80008000009 */
[----:B------:R-:W-:Y:S04]  /*b2e0*/  STS.U8 [R31+UR9+0x2400], R55 ;  /* 0x002400371f007988 */ /* 0x000fe80008000009 */
[----:B------:R2:W-:Y:S04]  /*b2f0*/  STS.U8 [R31+UR9+0x800], R93 ;  /* 0x0008005d1f007988 */ /* 0x0005e80008000009 */
[----:B-1----:R-:W4:Y:S04]  /*b300*/  LDL.LU R37, [R1+0x238] ;  /* 0x0002380001257983 */ /* 0x002f280000300800 */
[----:B--2---:R-:W2:Y:S04]  /*b310*/  LDL.LU R93, [R1+0x100] ;  /* 0x00010000015d7983 */ /* 0x004ea80000300800 */
[----:B------:R-:W-:Y:S04]  /*b320*/  STL [R1+0x1cc], R9 ;  /* 0x0001cc0901007387 */ /* 0x000fe80000100800 */
[----:B------:R1:W-:Y:S04]  /*b330*/  STL [R1+0x1c8], R10 ;  /* 0x0001c80a01007387 */ /* 0x0003e80000100800 */
[----:B------:R-:W-:Y:S04]  /*b340*/  STS.U8 [R31+UR9+0x2800], R49 ;  /* 0x002800311f007988 */ /* 0x000fe80008000009 */
[----:B------:R-:W2:Y:S01]  /*b350*/  LDL.LU R71, [R1+0x234] ;  /* 0x0002340001477983 */ /* 0x000ea20000300800 */
[----:B-1----:R-:W-:Y:S01]  /*b360*/  @P2 IMAD.MOV.U32 R10, RZ, RZ, R9 ;  /* 0x000000ffff0a2224 */ /* 0x002fe200078e0009 */
[----:B------:R-:W-:-:S02]  /*b370*/  IADD3 R9, P3, PT, R5, UR4, RZ ;  /* 0x0000000405097c10 */ /* 0x000fc4000ff7e0ff */
[----:B------:R-:W2:Y:S04]  /*b380*/  LDL.LU R68, [R1+0x108] ;  /* 0x0001080001447983 */ /* 0x000ea80000300800 */
[----:B---3--:R1:W-:Y:S04]  /*b390*/  STS.U8 [R31+UR9+0xc00], R43 ;  /* 0x000c002b1f007988 */ /* 0x0083e80008000009 */
[----:B------:R-:W3:Y:S04]  /*b3a0*/  LDL.LU R61, [R1+0x104] ;  /* 0x00010400013d7983 */ /* 0x000ee80000300800 */
[----:B------:R0:W3:Y:S01]  /*b3b0*/  @P2 LDG.E.U8 R22, desc[UR24][R10.64] ;  /* 0x000000180a162981 */ /* 0x0000e2000c1e1100 */
[----:B-1----:R-:W1:Y:S03]  /*b3c0*/  LDC R43, c[0x0][0x3a0] ;  /* 0x0000e800ff2b7b82 */ /* 0x002e660000000800 */
[----:B------:R0:W-:Y:S02]  /*b3d0*/  STS.U8 [R31+UR9+0x2c00], R78 ;  /* 0x002c004e1f007988 */ /* 0x0001e40008000009 */
[----:B0-----:R-:W-:-:S02]  /*b3e0*/  IADD3.X R10, PT, PT, R7, UR5, RZ, P3, !PT ;  /* 0x00000005070a7c10 */ /* 0x001fc40009ffe4ff */
[----:B------:R-:W3:Y:S04]  /*b3f0*/  LDL.LU R78, [R1+0x16c] ;  /* 0x00016c00014e7983 */ /* 0x000ee80000300800 */
[----:B------:R-:W3:Y:S04]  /*b400*/  LDL.LU R55, [R1+0x168] ;  /* 0x0001680001377983 */ /* 0x000ee80000300800 */
[----:B------:R-:W3:Y:S04]  /*b410*/  LDL.LU R49, [R1+0x15c] ;  /* 0x00015c0001317983 */ /* 0x000ee80000300800 */
[----:B------:R-:W-:Y:S04]  /*b420*/  STL [R1+0x1d4], R9 ;  /* 0x0001d40901007387 */ /* 0x000fe80000100800 */
[----:B------:R0:W-:Y:S04]  /*b430*/  STS.U8 [R31+UR9+0x1000], R77 ;  /* 0x0010004d1f007988 */ /* 0x0001e80008000009 */
[----:B------:R0:W-:Y:S04]  /*b440*/  STL [R1+0x1d0], R10 ;  /* 0x0001d00a01007387 */ /* 0x0001e80000100800 */
[----:B0-----:R-:W3:Y:S01]  /*b450*/  LDL.LU R77, [R1+0x158] ;  /* 0x00015800014d7983 */ /* 0x001ee20000300800 */
[----:B------:R-:W-:Y:S01]  /*b460*/  PRMT R21, RZ, 0x7610, R21 ;  /* 0x00007610ff157816 */ /* 0x000fe20000000015 */
[----:B------:R-:W-:-:S02]  /*b470*/  @P2 IMAD.MOV.U32 R11, RZ, RZ, R10 ;  /* 0x000000ffff0b2224 */ /* 0x000fc400078e000a */
[----:B------:R-:W-:Y:S02]  /*b480*/  @P2 IMAD.MOV.U32 R10, RZ, RZ, R9 ;  /* 0x000000ffff0a2224 */ /* 0x000fe400078e0009 */
[----:B-1----:R-:W-:Y:S01]  /*b490*/  VIADD R9, R43, 0xfffffff8 ;  /* 0xfffffff82b097836 */ /* 0x002fe20000000000 */
[----:B------:R-:W-:Y:S02]  /*b4a0*/  UIMAD UR4, UR12, 0x7, URZ ;  /* 0x000000070c0478a4 */ /* 0x000fe4000f8e02ff */
[----:B------:R0:W3:Y:S02]  /*b4b0*/  @P2 LDG.E.U8 R21, desc[UR24][R10.64] ;  /* 0x000000180a152981 */ /* 0x0000e4000c1e1100 */
[----:B------:R-:W-:Y:S01]  /*b4c0*/  ISETP.GE.U32.AND P2, PT, R9, 0x7fffffb9, PT ;  /* 0x7fffffb90900780c */ /* 0x000fe20003f46070 */
[----:B------:R-:W-:Y:S02]  /*b4d0*/  USHF.R.S32.HI UR5, URZ, 0x1f, UR4 ;  /* 0x0000001fff057899 */ /* 0x000fe40008011404 */
[----:B------:R-:W-:Y:S01]  /*b4e0*/  IADD3 R9, P3, PT, R4, UR4, RZ ;  /* 0x0000000404097c10 */ /* 0x000fe2000ff7e0ff */
[----:B------:R-:W-:Y:S03]  /*b4f0*/  STS.U8 [R31+UR9+0x3000], R76 ;  /* 0x0030004c1f007988 */ /* 0x000fe60008000009 */
[----:B0-----:R-:W-:-:S02]  /*b500*/  IADD3.X R10, PT, PT, R6, UR5, RZ, P3, !PT ;  /* 0x00000005060a7c10 */ /* 0x001fc40009ffe4ff */
[----:B------:R-:W-:-:S04]  /*b510*/  PRMT R27, RZ, 0x7610, R27 ;  /* 0x00007610ff1b7816 */ /* 0x000fc8000000001b */
[----:B------:R-:W-:Y:S01]  /*b520*/  @!P2 IMAD.MOV.U32 R11, RZ, RZ, R10 ;  /* 0x000000ffff0ba224 */ /* 0x000fe200078e000a */
[----:B----4-:R0:W-:Y:S04]  /*b530*/  STS.U8 [R31+UR9+0x1400], R37 ;  /* 0x001400251f007988 */ /* 0x0101e80008000009 */
[----:B--2---:R1:W-:Y:S04]  /*b540*/  STS.U8 [R31+UR9+0x3400], R93 ;  /* 0x0034005d1f007988 */ /* 0x0043e80008000009 */
[----:B0-----:R-:W2:Y:S04]  /*b550*/  LDL.LU R37, [R1+0x164] ;  /* 0x0001640001257983 */ /* 0x001ea80000300800 */
[----:B-1----:R-:W4:Y:S04]  /*b560*/  LDL.LU R93, [R1+0x160] ;  /* 0x00016000015d7983 */ /* 0x002f280000300800 */
[----:B------:R-:W-:Y:S04]  /*b570*/  STL [R1+0x100], R9 ;  /* 0x0001000901007387 */ /* 0x000fe80000100800 */
[----:B------:R0:W-:Y:S04]  /*b580*/  STL [R1+0xfc], R10 ;  /* 0x0000fc0a01007387 */ /* 0x0001e80000100800 */
[----:B------:R-:W-:Y:S01]  /*b590*/  STS.U8 [R31+UR9+0x1800], R71 ;  /* 0x001800471f007988 */ /* 0x000fe20008000009 */
[----:B0-----:R-:W-:Y:S01]  /*b5a0*/  @!P2 IMAD.MOV.U32 R10, RZ, RZ, R9 ;  /* 0x000000ffff0aa224 */ /* 0x001fe200078e0009 */
[----:B------:R-:W-:-:S02]  /*b5b0*/  IADD3 R9, P3, PT, R5, UR4, RZ ;  /* 0x0000000405097c10 */ /* 0x000fc4000ff7e0ff */
[----:B------:R-:W-:Y:S04]  /*b5c0*/  STS.U8 [R31+UR9+0x3800], R68 ;  /* 0x003800441f007988 */ /* 0x000fe80008000009 */
[----:B------:R0:W2:Y:S04]  /*b5d0*/  @!P2 LDG.E.U8 R27, desc[UR24][R10.64] ;  /* 0x000000180a1ba981 */ /* 0x0000a8000c1e1100 */
[----:B---3--:R-:W-:Y:S01]  /*b5e0*/  STS.U8 [R31+UR9+0x1c00], R61 ;  /* 0x001c003d1f007988 */ /* 0x008fe20008000009 */
[----:B0-----:R-:W-:-:S03]  /*b5f0*/  IADD3.X R10, PT, PT, R7, UR5, RZ, P3, !PT ;  /* 0x00000005070a7c10 */ /* 0x001fc60009ffe4ff */
[----:B------:R0:W-:Y:S04]  /*b600*/  STS.U8 [R31+UR9+0x3c00], R78 ;  /* 0x003c004e1f007988 */ /* 0x0001e80008000009 */
[----:B------:R-:W-:Y:S01]  /*b610*/  STL [R1+0x108], R9 ;  /* 0x0001080901007387 */ /* 0x000fe20000100800 */
[----:B0-----:R-:W-:-:S03]  /*b620*/  LOP3.LUT R78, R31, 0x10, RZ, 0x3c, !PT ;  /* 0x000000101f4e7812 */ /* 0x001fc600078e3cff */
[----:B------:R-:W-:Y:S04]  /*b630*/  STL [R1+0x104], R10 ;  /* 0x0001040a01007387 */ /* 0x000fe80000100800 */
[----:B------:R-:W3:Y:S04]  /*b640*/  LDL.LU R76, [R1+0x23c] ;  /* 0x00023c00014c7983 */ /* 0x000ee80000300800 */
[----:B------:R-:W3:Y:S04]  /*b650*/  LDL.LU R71, [R1+0x174] ;  /* 0x0001740001477983 */ /* 0x000ee80000300800 */
[----:B------:R0:W-:Y:S04]  /*b660*/  STS.U8 [R78+UR9+0x480], R77 ;  /* 0x0004804d4e007988 */ /* 0x0001e80008000009 */
[----:B0-----:R-:W3:Y:S01]  /*b670*/  LDL.LU R77, [R1+0x170] ;  /* 0x00017000014d7983 */ /* 0x001ee20000300800 */
[----:B------:R-:W-:Y:S01]  /*b680*/  PRMT R26, RZ, 0x7610, R26 ;  /* 0x00007610ff1a7816 */ /* 0x000fe2000000001a */
[----:B------:R-:W-:-:S02]  /*b690*/  @!P2 IMAD.MOV.U32 R11, RZ, RZ, R10 ;  /* 0x000000ffff0ba224 */ /* 0x000fc400078e000a */
[----:B------:R-:W-:Y:S02]  /*b6a0*/  @!P2 IMAD.MOV.U32 R10, RZ, RZ, R9 ;  /* 0x000000ffff0aa224 */ /* 0x000fe400078e0009 */
[----:B------:R-:W-:Y:S01]  /*b6b0*/  VIADD R9, R43, 0xfffffff0 ;  /* 0xfffffff02b097836 */ /* 0x000fe20000000000 */
[----:B------:R-:W-:Y:S02]  /*b6c0*/  UIMAD UR4, UR12, 0xf, URZ ;  /* 0x0000000f0c0478a4 */ /* 0x000fe4000f8e02ff */
[----:B------:R0:W3:Y:S02]  /*b6d0*/  @!P2 LDG.E.U8 R26, desc[UR24][R10.64] ;  /* 0x000000180a1aa981 */ /* 0x0000e4000c1e1100 */
[----:B------:R-:W-:Y:S01]  /*b6e0*/  ISETP.GE.U32.AND P2, PT, R9, 0x7fffffb1, PT ;  /* 0x7fffffb10900780c */ /* 0x000fe20003f46070 */
[----:B------:R-:W-:Y:S02]  /*b6f0*/  USHF.R.S32.HI UR5, URZ, 0x1f, UR4 ;  /* 0x0000001fff057899 */ /* 0x000fe40008011404 */
[----:B------:R-:W-:-:S04]  /*b700*/  IADD3 R9, P3, PT, R4, UR4, RZ ;  /* 0x0000000404097c10 */ /* 0x000fc8000ff7e0ff */
[----:B0-----:R-:W-:Y:S01]  /*b710*/  IADD3.X R10, PT, PT, R6, UR5, RZ, P3, !PT ;  /* 0x00000005060a7c10 */ /* 0x001fe20009ffe4ff */
[----:B------:R-:W-:Y:S01]  /*b720*/  STL [R1+0x15c], R9 ;  /* 0x00015c0901007387 */ /* 0x000fe20000100800 */
[----:B------:R-:W-:-:S03]  /*b730*/  PRMT R25, RZ, 0x7610, R25 ;  /* 0x00007610ff197816 */ /* 0x000fc60000000019 */
[----:B------:R0:W-:Y:S01]  /*b740*/  STL [R1+0x158], R10 ;  /* 0x0001580a01007387 */ /* 0x0001e20000100800 */
[----:B------:R-:W-:Y:S02]  /*b750*/  @!P2 IMAD.MOV.U32 R11, RZ, RZ, R10 ;  /* 0x000000ffff0ba224 */ /* 0x000fe400078e000a */
[----:B0-----:R-:W-:Y:S01]  /*b760*/  @!P2 IMAD.MOV.U32 R10, RZ, RZ, R9 ;  /* 0x000000ffff0aa224 */ /* 0x001fe200078e0009 */
[----:B------:R-:W-:-:S04]  /*b770*/  SHF.R.U64 R9, R8, 0x18, RZ ;  /* 0x0000001808097819 */ /* 0x000fc800000012ff */
[----:B------:R0:W3:Y:S01]  /*b780*/  @!P2 LDG.E.U8 R25, desc[UR24][R10.64] ;  /* 0x000000180a19a981 */ /* 0x0000e2000c1e1100 */
[----:B------:R-:W-:Y:S02]  /*b790*/  LOP3.LUT P4, RZ, R9, 0x1, RZ, 0xc0, !PT ;  /* 0x0000000109ff7812 */ /* 0x000fe4000788c0ff */
[----:B------:R-:W-:Y:S02]  /*b7a0*/  SHF.R.U64 R9, R8, 0x10, RZ ;  /* 0x0000001008097819 */ /* 0x000fe400000012ff */
[----:B0-----:R-:W-:Y:S01]  /*b7b0*/  IADD3 R10, P3, PT, R5, UR4, RZ ;  /* 0x00000004050a7c10 */ /* 0x001fe2000ff7e0ff */
[----:B------:R-:W-:-:S03]  /*b7c0*/  UIMAD UR4, UR12, 0x17, URZ ;  /* 0x000000170c0478a4 */ /* 0x000fc6000f8e02ff */
[----:B------:R-:W-:Y:S01]  /*b7d0*/  IADD3.X R11, PT, PT, R7, UR5, RZ, P3, !PT ;  /* 0x00000005070b7c10 */ /* 0x000fe20009ffe4ff */
[----:B------:R-:W-:Y:S01]  /*b7e0*/  USHF.R.S32.HI UR5, URZ, 0x1f, UR4 ;  /* 0x0000001fff057899 */ /* 0x000fe20008011404 */
[----:B------:R-:W-:Y:S02]  /*b7f0*/  LOP3.LUT P3, RZ, R9, 0x1, RZ, 0xc0, !PT ;  /* 0x0000000109ff7812 */ /* 0x000fe4000786c0ff */
[----:B------:R-:W-:Y:S02]  /*b800*/  PRMT R24, RZ, 0x7610, R24 ;  /* 0x00007610ff187816 */ /* 0x000fe40000000018 */
[----:B------:R-:W-:Y:S01]  /*b810*/  IADD3 R9, P1, PT, R4, UR4, RZ ;  /* 0x0000000404097c10 */ /* 0x000fe2000ff3e0ff */
[----:B------:R0:W-:Y:S01]  /*b820*/  STS.U8 [R78+UR9+0x80], R55 ;  /* 0x000080374e007988 */ /* 0x0001e20008000009 */
[----:B------:R-:W-:-:S03]  /*b830*/  SHF.R.U64 R8, R8, 0x8, RZ ;  /* 0x0000000808087819 */ /* 0x000fc600000012ff */
[----:B------:R-:W-:Y:S01]  /*b840*/  STS.U8 [R78+UR9+0x2080], R49 ;  /* 0x002080314e007988 */ /* 0x000fe20008000009 */
[----:B------:R-:W-:-:S03]  /*b850*/  PRMT R20, RZ, 0x7610, R20 ;  /* 0x00007610ff147816 */ /* 0x000fc60000000014 */
[----:B------:R-:W3:Y:S01]  /*b860*/  @!P2 LDG.E.U8 R24, desc[UR24][R10.64] ;  /* 0x000000180a18a981 */ /* 0x000ee2000c1e1100 */
[----:B0-----:R-:W-:Y:S02]  /*b870*/  IADD3.X R55, PT, PT, R6, UR5, RZ, P1, !PT ;  /* 0x0000000506377c10 */ /* 0x001fe40008ffe4ff */
[----:B------:R-:W-:Y:S01]  /*b880*/  LOP3.LUT P2, RZ, R8, 0x1, RZ, 0xc0, !PT ;  /* 0x0000000108ff7812 */ /* 0x000fe2000784c0ff */
[----:B------:R-:W-:Y:S01]  /*b890*/  @P6 IMAD.MOV.U32 R8, RZ, RZ, R9 ;  /* 0x000000ffff086224 */ /* 0x000fe200078e0009 */
[----:B----4-:R0:W-:Y:S04]  /*b8a0*/  STS.U8 [R78+UR9+0x880], R93 ;  /* 0x0008805d4e007988 */ /* 0x0101e80008000009 */
[----:B--2---:R1:W-:Y:S04]  /*b8b0*/  STS.U8 [R78+UR9+0x2480], R37 ;  /* 0x002480254e007988 */ /* 0x0043e80008000009 */
[----:B0-----:R-:W2:Y:S04]  /*b8c0*/  LDL.LU R93, [R1+0x300] ;  /* 0x00030000015d7983 */ /* 0x001ea80000300800 */
[----:B------:R-:W4:Y:S04]  /*b8d0*/  LDL.LU R68, [R1+0x22c] ;  /* 0x00022c0001447983 */ /* 0x000f280000300800 */
[----:B------:R-:W4:Y:S04]  /*b8e0*/  LDL.LU R61, [R1+0x224] ;  /* 0x00022400013d7983 */ /* 0x000f280000300800 */
[----:B------:R-:W-:Y:S04]  /*b8f0*/  STL [R1+0x164], R10 ;  /* 0x0001640a01007387 */ /* 0x000fe80000100800 */
[----:B------:R-:W-:Y:S04]  /*b900*/  STL [R1+0x160], R11 ;  /* 0x0001600b01007387 */ /* 0x000fe80000100800 */
[----:B------:R-:W4:Y:S04]  /*b910*/  LDL.LU R49, [R1+0x228] ;  /* 0x0002280001317983 */ /* 0x000f280000300800 */
[----:B------:R-:W4:Y:S04]  /*b920*/  LDL.LU R43, [R1+0x17c] ;  /* 0x00017c00012b7983 */ /* 0x000f280000300800 */
[----:B-1----:R-:W4:Y:S04]  /*b930*/  LDL.LU R37, [R1+0x178] ;  /* 0x0001780001257983 */ /* 0x002f280000300800 */
[----:B------:R0:W-:Y:S04]  /*b940*/  STL [R1+0x16c], R9 ;  /* 0x00016c0901007387 */ /* 0x0001e80000100800 */
[----:B------:R-:W-:Y:S04]  /*b950*/  STL [R1+0x168], R55 ;  /* 0x0001683701007387 */ /* 0x000fe80000100800 */
[----:B------:R-:W4:Y:S01]  /*b960*/  LDL.LU R73, [R1+0x220] ;  /* 0x0002200001497983 */ /* 0x000f220000300800 */
[----:B0-----:R-:W-:-:S03]  /*b970*/  @P6 IMAD.MOV.U32 R9, RZ, RZ, R55 ;  /* 0x000000ffff096224 */ /* 0x001fc600078e0037 */
[----:B---3--:R-:W-:Y:S04]  /*b980*/  STS.U8 [R78+UR9+0x2880], R76 ;  /* 0x0028804c4e007988 */ /* 0x008fe80008000009 */
[----:B------:R-:W-:Y:S04]  /*b990*/  STS.U8 [R78+UR9+0xc80], R71 ;  /* 0x000c80474e007988 */ /* 0x000fe80008000009 */
[----:B------:R0:W3:Y:S04]  /*b9a0*/  @P6 LDG.E.U8 R20, desc[UR24][R8.64] ;  /* 0x0000001808146981 */ /* 0x0000e8000c1e1100 */
[----:B------:R1:W-:Y:S04]  /*b9b0*/  STS.U8 [R78+UR9+0x2c80], R77 ;  /* 0x002c804d4e007988 */ /* 0x0003e80008000009 */
[----:B-1----:R-:W3:Y:S04]  /*b9c0*/  LDL.LU R77, [R1+0x21c] ;  /* 0x00021c00014d7983 */ /* 0x002ee80000300800 */
[----:B------:R-:W3:Y:S04]  /*b9d0*/  LDL.LU R76, [R1+0x184] ;  /* 0x00018400014c7983 */ /* 0x000ee80000300800 */
[----:B------:R-:W3:Y:S04]  /*b9e0*/  LDL.LU R71, [R1+0x180] ;  /* 0x0001800001477983 */ /* 0x000ee80000300800 */
[----:B------:R-:W3:Y:S01]  /*b9f0*/  LDL.LU R8, [R1+0x230] ;  /* 0x0002300001087983 */ /* 0x000ee20000300800 */
[----:B------:R-:W-:-:S04]  /*ba00*/  IADD3 R55, P1, PT, R5, UR4, RZ ;  /* 0x0000000405377c10 */ /* 0x000fc8000ff3e0ff */
[----:B0-----:R-:W-:Y:S02]  /*ba10*/  IADD3.X R9, PT, PT, R7, UR5, RZ, P1, !PT ;  /* 0x0000000507097c10 */ /* 0x001fe40008ffe4ff */
[----:B--2---:R-:W-:Y:S02]  /*ba20*/  ISETP.NE.AND P1, PT, R93, RZ, PT ;  /* 0x000000ff5d00720c */ /* 0x004fe40003f25270 */
[----:B------:R-:W2:Y:S04]  /*ba30*/  LDL.LU R93, [R1+0x770] ;  /* 0x00077000015d7983 */ /* 0x000ea80000300800 */
[----:B------:R-:W-:Y:S04]  /*ba40*/  STL [R1+0x174], R55 ;  /* 0x0001743701007387 */ /* 0x000fe80000100800 */
[----:B------:R-:W-:Y:S04]  /*ba50*/  STL [R1+0x170], R9 ;  /* 0x0001700901007387 */ /* 0x000fe80000100800 */
[----:B----4-:R0:W-:Y:S04]  /*ba60*/  STS.U8 [R78+UR9+0x3080], R68 ;  /* 0x003080444e007988 */ /* 0x0101e80008000009 */
[----:B------:R1:W-:Y:S04]  /*ba70*/  STS.U8 [R78+UR9+0x1480], R61 ;  /* 0x0014803d4e007988 */ /* 0x0003e80008000009 */
[----:B0-----:R-:W4:Y:S04]  /*ba80*/  LDL.LU R68, [R1+0x218] ;  /* 0x0002180001447983 */ /* 0x001f280000300800 */
[----:B-1----:R-:W2:Y:S04]  /*ba90*/  LDL.LU R61, [R1+0x18c] ;  /* 0x00018c00013d7983 */ /* 0x002ea80000300800 */
[----:B------:R-:W-:Y:S04]  /*baa0*/  STS.U8 [R78+UR9+0x3480], R49 ;  /* 0x003480314e007988 */ /* 0x000fe80008000009 */
[----:B------:R-:W-:Y:S04]  /*bab0*/  STS.U8 [R78+UR9+0x1880], R43 ;  /* 0x0018802b4e007988 */ /* 0x000fe80008000009 */
[----:B------:R-:W-:Y:S04]  /*bac0*/  STS.U8 [R78+UR9+0x3880], R37 ;  /* 0x003880254e007988 */ /* 0x000fe80008000009 */
[----:B---3--:R0:W-:Y:S02]  /*bad0*/  STS.U8 [R78+UR9+0x1080], R8 ;  /* 0x001080084e007988 */ /* 0x0081e40008000009 */
[----:B0-----:R-:W-:-:S02]  /*bae0*/  @P6 IMAD.MOV.U32 R8, RZ, RZ, R55 ;  /* 0x000000ffff086224 */ /* 0x001fc400078e0037 */
[----:B------:R-:W3:Y:S04]  /*baf0*/  LDL.LU R55, [R1+0x188] ;  /* 0x0001880001377983 */ /* 0x000ee80000300800 */
[----:B------:R-:W3:Y:S04]  /*bb00*/  LDL.LU R49, [R1+0x214] ;  /* 0x0002140001317983 */ /* 0x000ee80000300800 */
[----:B------:R-:W3:Y:S04]  /*bb10*/  LDL.LU R43, [R1+0x194] ;  /* 0x00019400012b7983 */ /* 0x000ee80000300800 */
[----:B------:R-:W3:Y:S01]  /*bb20*/  LDL.LU R37, [R1+0x190] ;  /* 0x0001900001257983 */ /* 0x000ee20000300800 */
[----:B------:R-:W-:Y:S01]  /*bb30*/  PRMT R19, RZ, 0x7610, R19 ;  /* 0x00007610ff137816 */ /* 0x000fe20000000013 */
[----:B------:R-:W-:-:S04]  /*bb40*/  UIMAD UR4, UR12, 0x1f, URZ ;  /* 0x0000001f0c0478a4 */ /* 0x000fc8000f8e02ff */
[----:B------:R-:W-:Y:S01]  /*bb50*/  USHF.R.S32.HI UR5, URZ, 0x1f, UR4 ;  /* 0x0000001fff057899 */ /* 0x000fe20008011404 */
[----:B------:R0:W3:Y:S01]  /*bb60*/  @P6 LDG.E.U8 R19, desc[UR24][R8.64] ;  /* 0x0000001808136981 */ /* 0x0000e2000c1e1100 */
[----:B------:R-:W-:Y:S02]  /*bb70*/  PRMT R18, RZ, 0x7610, R18 ;  /* 0x00007610ff127816 */ /* 0x000fe40000000012 */
[----:B0-----:R-:W-:-:S04]  /*bb80*/  IADD3 R8, P6, PT, R4, UR4, RZ ;  /* 0x0000000404087c10 */ /* 0x001fc8000ffde0ff */
[----:B------:R-:W-:Y:S01]  /*bb90*/  IADD3.X R9, PT, PT, R6, UR5, RZ, P6, !PT ;  /* 0x0000000506097c10 */ /* 0x000fe2000b7fe4ff */
[----:B------:R0:W-:Y:S04]  /*bba0*/  STL [R1+0x17c], R8 ;  /* 0x00017c0801007387 */ /* 0x0001e80000100800 */
[----:B------:R0:W3:Y:S01]  /*bbb0*/  @!P5 LDG.E.U8 R18, desc[UR24][R8.64] ;  /* 0x000000180812d981 */ /* 0x0000e2000c1e1100 */
[----:B------:R-:W-:-:S03]  /*bbc0*/  PRMT R17, RZ, 0x7610, R17 ;  /* 0x00007610ff117816 */ /* 0x000fc60000000011 */
[----:B------:R1:W-:Y:S01]  /*bbd0*/  STS.U8 [R78+UR9+0x3c80], R77 ;  /* 0x003c804d4e007988 */ /* 0x0003e20008000009 */
[----:B0-----:R-:W-:-:S03]  /*bbe0*/  IADD3 R8, P6, PT, R5, UR4, RZ ;  /* 0x0000000405087c10 */ /* 0x001fc6000ffde0ff */
[----:B------:R0:W-:Y:S01]  /*bbf0*/  STL [R1+0x178], R9 ;  /* 0x0001780901007387 */ /* 0x0001e20000100800 */
[----:B------:R-:W-:Y:S01]  /*bc00*/  UIMAD UR4, UR12, 0x27, URZ ;  /* 0x000000270c0478a4 */ /* 0x000fe2000f8e02ff */
[----:B-1----:R-:W-:Y:S02]  /*bc10*/  LOP3.LUT R77, R31, 0x20, RZ, 0x3c, !PT ;  /* 0x000000201f4d7812 */ /* 0x002fe400078e3cff */
[----:B------:R1:W-:Y:S01]  /*bc20*/  STS.U8 [R78+UR9+0x1c80], R73 ;  /* 0x001c80494e007988 */ /* 0x0003e20008000009 */
[----:B0-----:R-:W-:-:S03]  /*bc30*/  IADD3.X R9, PT, PT, R7, UR5, RZ, P6, !PT ;  /* 0x0000000507097c10 */ /* 0x001fc6000b7fe4ff */
[----:B------:R0:W-:Y:S01]  /*bc40*/  STS.U8 [R77+UR9+0x2100], R71 ;  /* 0x002100474d007988 */ /* 0x0001e20008000009 */
[----:B------:R-:W-:-:S03]  /*bc50*/  USHF.R.S32.HI UR5, URZ, 0x1f, UR4 ;  /* 0x0000001fff057899 */ /* 0x000fc60008011404 */
[----:B-1----:R-:W3:Y:S04]  /*bc60*/  LDL.LU R78, [R1+0x210] ;  /* 0x00021000014e7983 */ /* 0x002ee80000300800 */
[----:B------:R-:W3:Y:S04]  /*bc70*/  LDL.LU R73, [R1+0x19c] ;  /* 0x00019c0001497983 */ /* 0x000ee80000300800 */
[----:B0-----:R-:W3:Y:S04]  /*bc80*/  LDL.LU R71, [R1+0x198] ;  /* 0x0001980001477983 */ /* 0x001ee80000300800 */
[----:B------:R0:W-:Y:S04]  /*bc90*/  STL [R1+0x184], R8 ;  /* 0x0001840801007387 */ /* 0x0001e80000100800 */
[----:B------:R0:W3:Y:S01]  /*bca0*/  @!P5 LDG.E.U8 R17, desc[UR24][R8.64] ;  /* 0x000000180811d981 */ /* 0x0000e2000c1e1100 */
[----:B------:R-:W-:-:S03]  /*bcb0*/  PRMT R16, RZ, 0x7610, R16 ;  /* 0x00007610ff107816 */ /* 0x000fc60000000010 */
[----:B------:R1:W-:Y:S01]  /*bcc0*/  STL [R1+0x180], R9 ;  /* 0x0001800901007387 */ /* 0x0003e20000100800 */
[----:B0-----:R-:W-:-:S04]  /*bcd0*/  IADD3 R8, P5, PT, R4, UR4, RZ ;  /* 0x0000000404087c10 */ /* 0x001fc8000ffbe0ff */
[----:B-1----:R-:W-:Y:S01]  /*bce0*/  IADD3.X R9, PT, PT, R6, UR5, RZ, P5, !PT ;  /* 0x0000000506097c10 */ /* 0x002fe2000affe4ff */
[----:B------:R-:W-:Y:S04]  /*bcf0*/  STS.U8 [R77+UR9+0x100], R76 ;  /* 0x0001004c4d007988 */ /* 0x000fe80008000009 */
[----:B------:R0:W3:Y:S04]  /*bd00*/  @P4 LDG.E.U8 R16, desc[UR24][R8.64] ;  /* 0x0000001808104981 */ /* 0x0000e8000c1e1100 */
[----:B----4-:R1:W-:Y:S04]  /*bd10*/  STS.U8 [R77+UR9+0x500], R68 ;  /* 0x000500444d007988 */ /* 0x0103e80008000009 */
[----:B--2---:R2:W-:Y:S04]  /*bd20*/  STS.U8 [R77+UR9+0x2500], R61 ;  /* 0x0025003d4d007988 */ /* 0x0045e80008000009 */
[----:B-1----:R-:W4:Y:S04]  /*bd30*/  LDL.LU R68, [R1+0x20c] ;  /* 0x00020c0001447983 */ /* 0x002f280000300800 */
[----:B--2---:R-:W2:Y:S04]  /*bd40*/  LDL.LU R61, [R1+0x1a4] ;  /* 0x0001a400013d7983 */ /* 0x004ea80000300800 */
[----:B---3--:R1:W-:Y:S04]  /*bd50*/  STS.U8 [R77+UR9+0x900], R55 ;  /* 0x000900374d007988 */ /* 0x0083e80008000009 */
[----:B-1----:R-:W3:Y:S04]  /*bd60*/  LDL.LU R55, [R1+0x1a0] ;  /* 0x0001a00001377983 */ /* 0x002ee80000300800 */
[----:B------:R0:W-:Y:S04]  /*bd70*/  STL [R1+0x18c], R8 ;  /* 0x00018c0801007387 */ /* 0x0001e80000100800 */
[----:B------:R1:W-:Y:S04]  /*bd80*/  STL [R1+0x188], R9 ;  /* 0x0001880901007387 */ /* 0x0003e80000100800 */
[----:B------:R-:W3:Y:S01]  /*bd90*/  LDL.LU R76, [R1+0x208] ;  /* 0x00020800014c7983 */ /* 0x000ee20000300800 */
[----:B0-----:R-:W-:-:S03]  /*bda0*/  IADD3 R8, P5, PT, R5, UR4, RZ ;  /* 0x0000000405087c10 */ /* 0x001fc6000ffbe0ff */
[----:B------:R0:W-:Y:S01]  /*bdb0*/  STS.U8 [R77+UR9+0x2900], R49 ;  /* 0x002900314d007988 */ /* 0x0001e20008000009 */
[----:B-1----:R-:W-:-:S03]  /*bdc0*/  IADD3.X R9, PT, PT, R7, UR5, RZ, P5, !PT ;  /* 0x0000000507097c10 */ /* 0x002fc6000affe4ff */
[----:B------:R1:W-:Y:S04]  /*bdd0*/  STS.U8 [R77+UR9+0xd00], R43 ;  /* 0x000d002b4d007988 */ /* 0x0003e80008000009 */
[----:B0-----:R-:W3:Y:S04]  /*bde0*/  LDL.LU R49, [R1+0x204] ;  /* 0x0002040001317983 */ /* 0x001ee80000300800 */
[----:B------:R-:W-:Y:S04]  /*bdf0*/  STL [R1+0x194], R8 ;  /* 0x0001940801007387 */ /* 0x000fe80000100800 */
[----:B------:R-:W-:Y:S04]  /*be00*/  STL [R1+0x190], R9 ;  /* 0x0001900901007387 */ /* 0x000fe80000100800 */
[----:B-1----:R-:W3:Y:S04]  /*be10*/  LDL.LU R43, [R1+0x1bc] ;  /* 0x0001bc00012b7983 */ /* 0x002ee80000300800 */
[----:B------:R0:W-:Y:S04]  /*be20*/  STS.U8 [R77+UR9+0x2d00], R37 ;  /* 0x002d00254d007988 */ /* 0x0001e80008000009 */
[----:B0-----:R-:W3:Y:S01]  /*be30*/  LDL.LU R37, [R1+0x1b8] ;  /* 0x0001b80001257983 */ /* 0x001ee20000300800 */
[----:B------:R-:W-:Y:S01]  /*be40*/  PRMT R15, RZ, 0x7610, R15 ;  /* 0x00007610ff0f7816 */ /* 0x000fe2000000000f */
[----:B------:R-:W-:-:S04]  /*be50*/  UIMAD UR4, UR12, 0x2f, URZ ;  /* 0x0000002f0c0478a4 */ /* 0x000fc8000f8e02ff */
[----:B------:R-:W-:Y:S01]  /*be60*/  USHF.R.S32.HI UR5, URZ, 0x1f, UR4 ;  /* 0x0000001fff057899 */ /* 0x000fe20008011404 */
[----:B------:R0:W3:Y:S01]  /*be70*/  @P4 LDG.E.U8 R15, desc[UR24][R8.64] ;  /* 0x00000018080f4981 */ /* 0x0000e2000c1e1100 */
[----:B------:R-:W-:-:S03]  /*be80*/  PRMT R14, RZ, 0x7610, R14 ;  /* 0x00007610ff0e7816 */ /* 0x000fc6000000000e */
[----:B------:R1:W-:Y:S01]  /*be90*/  STS.U8 [R77+UR9+0x1100], R78 ;  /* 0x0011004e4d007988 */ /* 0x0003e20008000009 */
[----:B0-----:R-:W-:-:S03]  /*bea0*/  IADD3 R8, P4, PT, R4, UR4, RZ ;  /* 0x0000000404087c10 */ /* 0x001fc6000ff9e0ff */
[----:B------:R0:W-:Y:S01]  /*beb0*/  STS.U8 [R77+UR9+0x3100], R73 ;  /* 0x003100494d007988 */ /* 0x0001e20008000009 */
[----:B------:R-:W-:-:S03]  /*bec0*/  IADD3.X R9, PT, PT, R6, UR5, RZ, P4, !PT ;  /* 0x0000000506097c10 */ /* 0x000fc6000a7fe4ff */
[----:B-1----:R-:W3:Y:S04]  /*bed0*/  LDL.LU R78, [R1+0x200] ;  /* 0x00020000014e7983 */ /* 0x002ee80000300800 */
[----:B------:R1:W-:Y:S04]  /*bee0*/  STS.U8 [R77+UR9+0x1500], R71 ;  /* 0x001500474d007988 */ /* 0x0003e80008000009 */
[----:B0-----:R-:W3:Y:S04]  /*bef0*/  LDL.LU R73, [R1+0x1c4] ;  /* 0x0001c40001497983 */ /* 0x001ee80000300800 */
[----:B------:R0:W3:Y:S04]  /*bf00*/  @P3 LDG.E.U8 R14, desc[UR24][R8.64] ;  /* 0x00000018080e3981 */ /* 0x0000e8000c1e1100 */
[----:B-1----:R-:W3:Y:S04]  /*bf10*/  LDL.LU R71, [R1+0x1c0] ;  /* 0x0001c00001477983 */ /* 0x002ee80000300800 */
[----:B------:R0:W-:Y:S04]  /*bf20*/  STL [R1+0x19c], R8 ;  /* 0x00019c0801007387 */ /* 0x0001e80000100800 */
[----:B------:R1:W-:Y:S01]  /*bf30*/  STL [R1+0x198], R9 ;  /* 0x0001980901007387 */ /* 0x0003e20000100800 */
[----:B0-----:R-:W-:-:S04]  /*bf40*/  IADD3 R8, P4, PT, R5, UR4, RZ ;  /* 0x0000000405087c10 */ /* 0x001fc8000ff9e0ff */
[----:B-1----:R-:W-:Y:S01]  /*bf50*/  IADD3.X R9, PT, PT, R7, UR5, RZ, P4, !PT ;  /* 0x0000000507097c10 */ /* 0x002fe2000a7fe4ff */
[----:B----4-:R0:W-:Y:S04]  /*bf60*/  STS.U8 [R77+UR9+0x3500], R68 ;  /* 0x003500444d007988 */ /* 0x0101e80008000009 */
[----:B--2---:R1:W-:Y:S04]  /*bf70*/  STS.U8 [R77+UR9+0x1900], R61 ;  /* 0x0019003d4d007988 */ /* 0x0043e80008000009 */
[----:B0-----:R-:W2:Y:S04]  /*bf80*/  LDL.LU R68, [R1+0x1fc] ;  /* 0x0001fc0001447983 */ /* 0x001ea80000300800 */
[----:B-1----:R-:W4:Y:S04]  /*bf90*/  LDL.LU R61, [R1+0x1dc] ;  /* 0x0001dc00013d7983 */ /* 0x002f280000300800 */
[----:B---3--:R0:W-:Y:S04]  /*bfa0*/  STS.U8 [R77+UR9+0x3900], R55 ;  /* 0x003900374d007988 */ /* 0x0081e80008000009 */
[----:B0-----:R-:W3:Y:S04]  /*bfb0*/  LDL.LU R55, [R1+0x1d8] ;  /* 0x0001d80001377983 */ /* 0x001ee80000300800 */
[----:B------:R0:W-:Y:S04]  /*bfc0*/  STS.U8 [R77+UR9+0x1d00], R76 ;  /* 0x001d004c4d007988 */ /* 0x0001e80008000009 */
[----:B------:R-:W-:Y:S01]  /*bfd0*/  STL [R1+0x1a4], R8 ;  /* 0x0001a40801007387 */ /* 0x000fe20000100800 */
[----:B0-----:R-:W-:-:S03]  /*bfe0*/  LOP3.LUT R76, R31, 0x30, RZ, 0x3c, !PT ;  /* 0x000000301f4c7812 */ /* 0x001fc600078e3cff */
[----:B------:R-:W-:Y:S04]  /*bff0*/  STL [R1+0x1a0], R9 ;  /* 0x0001a00901007387 */ /* 0x000fe80000100800 */
[----:B------:R0:W-:Y:S04]  /*c000*/  STS.U8 [R77+UR9+0x3d00], R49 ;  /* 0x003d00314d007988 */ /* 0x0001e80008000009 */
[----:B------:R1:W-:Y:S04]  /*c010*/  STS.U8 [R76+UR9+0x180], R43 ;  /* 0x0001802b4c007988 */ /* 0x0003e80008000009 */
[----:B0-----:R-:W3:Y:S04]  /*c020*/  LDL.LU R49, [R1+0x1f8] ;  /* 0x0001f80001317983 */ /* 0x001ee80000300800 */
[----:B-1----:R-:W3:Y:S04]  /*c030*/  LDL.LU R43, [R1+0x1e4] ;  /* 0x0001e400012b7983 */ /* 0x002ee80000300800 */
[----:B------:R0:W-:Y:S04]  /*c040*/  STS.U8 [R76+UR9+0x2180], R37 ;  /* 0x002180254c007988 */ /* 0x0001e80008000009 */
[----:B0-----:R-:W3:Y:S01]  /*c050*/  LDL.LU R37, [R1+0x1e0] ;  /* 0x0001e00001257983 */ /* 0x001ee20000300800 */
        /* <DEDUP_REMOVED lines=8> */
[----:B------:R0:W3:Y:S01]  /*c0e0*/  @P2 LDG.E.U8 R11, desc[UR24][R8.64] ;  /* 0x00000018080b2981 */ /* 0x0000e2000c1e1100 */
[----:B------:R-:W-:-:S03]  /*c0f0*/  PRMT R10, RZ, 0x7610, R10 ;  /* 0x00007610ff0a7816 */ /* 0x000fc6000000000a */
[----:B------:R1:W-:Y:S01]  /*c100*/  STL [R1+0x1b8], R9 ;  /* 0x0001b80901007387 */ /* 0x0003e20000100800 */
[----:B0-----:R-:W-:Y:S01]  /*c110*/  IADD3 R8, P3, PT, R5, UR4, RZ ;  /* 0x0000000405087c10 */ /* 0x001fe2000ff7e0ff */
[----:B------:R-:W-:-:S03]  /*c120*/  UIMAD UR4, UR12, 0x3f, URZ ;  /* 0x0000003f0c0478a4 */ /* 0x000fc6000f8e02ff */
[----:B-1----:R-:W-:Y:S01]  /*c130*/  IADD3.X R9, PT, PT, R7, UR5, RZ, P3, !PT ;  /* 0x0000000507097c10 */ /* 0x002fe20009ffe4ff */
[----:B------:R-:W-:Y:S01]  /*c140*/  USHF.R.S32.HI UR5, URZ, 0x1f, UR4 ;  /* 0x0000001fff057899 */ /* 0x000fe20008011404 */
[----:B------:R0:W-:Y:S04]  /*c150*/  STL [R1+0x1c4], R8 ;  /* 0x0001c40801007387 */ /* 0x0001e80000100800 */
[----:B------:R0:W3:Y:S04]  /*c160*/  @P2 LDG.E.U8 R10, desc[UR24][R8.64] ;  /* 0x00000018080a2981 */ /* 0x0000e8000c1e1100 */
[----:B------:R1:W-:Y:S01]  /*c170*/  STL [R1+0x1c0], R9 ;  /* 0x0001c00901007387 */ /* 0x0003e20000100800 */
[----:B0-----:R-:W-:-:S03]  /*c180*/  IADD3 R8, P2, PT, R4, UR4, RZ ;  /* 0x0000000404087c10 */ /* 0x001fc6000ff5e0ff */
[----:B------:R0:W-:Y:S01]  /*c190*/  STL [R1+0x6fc], R4 ;  /* 0x0006fc0401007387 */ /* 0x0001e20000100800 */
[----:B-1----:R-:W-:-:S03]  /*c1a0*/  IADD3.X R9, PT, PT, R6, UR5, RZ, P2, !PT ;  /* 0x0000000506097c10 */ /* 0x002fc600097fe4ff */
[----:B------:R1:W-:Y:S04]  /*c1b0*/  STL [R1+0x700], R6 ;  /* 0x0007000601007387 */ /* 0x0003e80000100800 */
[----:B------:R-:W-:Y:S01]  /*c1c0*/  STL [R1+0x1dc], R8 ;  /* 0x0001dc0801007387 */ /* 0x000fe20000100800 */
[----:B0-----:R-:W-:Y:S01]  /*c1d0*/  IADD3 R4, P2, PT, R5, UR4, RZ ;  /* 0x0000000405047c10 */ /* 0x001fe2000ff5e0ff */
[----:B------:R-:W0:Y:S02]  /*c1e0*/  LDCU UR4, c[0x0][0x3b0] ;  /* 0x00007600ff0477ac */ /* 0x000e240008000800 */
[----:B------:R0:W-:Y:S04]  /*c1f0*/  STS.U8 [R76+UR9+0x580], R78 ;  /* 0x0005804e4c007988 */ /* 0x0001e80008000009 */
[----:B------:R-:W-:Y:S01]  /*c200*/  STL [R1+0x1d8], R9 ;  /* 0x0001d80901007387 */ /* 0x000fe20000100800 */
[----:B-1----:R-:W-:Y:S01]  /*c210*/  IADD3.X R6, PT, PT, R7, UR5, RZ, P2, !PT ;  /* 0x0000000507067c10 */ /* 0x002fe200097fe4ff */
[----:B------:R-:W1:Y:S02]  /*c220*/  LDCU UR5, c[0x0][0x3b0] ;  /* 0x00007600ff0577ac */ /* 0x000e640008000800 */
[----:B------:R0:W-:Y:S04]  /*c230*/  STS.U8 [R76+UR9+0x2580], R73 ;  /* 0x002580494c007988 */ /* 0x0001e80008000009 */
[----:B0-----:R-:W3:Y:S01]  /*c240*/  LDL.LU R78, [R1+0x1f4] ;  /* 0x0001f400014e7983 */ /* 0x001ee20000300800 */
[----:B------:R-:W-:-:S03]  /*c250*/  PRMT R29, RZ, 0x7610, R29 ;  /* 0x00007610ff1d7816 */ /* 0x000fc6000000001d */
[----:B------:R0:W-:Y:S04]  /*c260*/  STS.U8 [R76+UR9+0x980], R71 ;  /* 0x000980474c007988 */ /* 0x0001e80008000009 */
[----:B------:R-:W3:Y:S04]  /*c270*/  LDL.LU R73, [R1+0x1f0] ;  /* 0x0001f00001497983 */ /* 0x000ee80000300800 */
[----:B------:R1:W3:Y:S04]  /*c280*/  @!P1 LDG.E.U8 R29, desc[UR24][R8.64] ;  /* 0x00000018081d9981 */ /* 0x0002e8000c1e1100 */
[----:B0-----:R-:W3:Y:S01]  /*c290*/  LDL.LU R71, [R1+0x1ec] ;  /* 0x0001ec0001477983 */ /* 0x001ee20000300800 */
[----:B-1----:R-:W-:-:S02]  /*c2a0*/  @!P1 IMAD.MOV.U32 R9, RZ, RZ, R6 ;  /* 0x000000ffff099224 */ /* 0x002fc400078e0006 */
[----:B------:R-:W-:Y:S01]  /*c2b0*/  @!P1 IMAD.MOV.U32 R8, RZ, RZ, R4 ;  /* 0x000000ffff089224 */ /* 0x000fe200078e0004 */
[----:B--2---:R0:W-:Y:S04]  /*c2c0*/  STS.U8 [R76+UR9+0x2980], R68 ;  /* 0x002980444c007988 */ /* 0x0041e80008000009 */
[----:B----4-:R1:W-:Y:S04]  /*c2d0*/  STS.U8 [R76+UR9+0xd80], R61 ;  /* 0x000d803d4c007988 */ /* 0x0103e80008000009 */
[----:B0-----:R-:W2:Y:S04]  /*c2e0*/  LDL.LU R68, [R1+0x1e8] ;  /* 0x0001e80001447983 */ /* 0x001ea80000300800 */
[----:B-1----:R-:W4:Y:S04]  /*c2f0*/  LDL.LU R61, [R1+0x11c] ;  /* 0x00011c00013d7983 */ /* 0x002f280000300800 */
[----:B------:R-:W-:Y:S04]  /*c300*/  STL [R1+0x704], R5 ;  /* 0x0007040501007387 */ /* 0x000fe80000100800 */
[----:B------:R-:W-:Y:S04]  /*c310*/  STL [R1+0x708], R7 ;  /* 0x0007080701007387 */ /* 0x000fe80000100800 */
[----:B------:R-:W-:Y:S04]  /*c320*/  STL [R1+0x1e4], R4 ;  /* 0x0001e40401007387 */ /* 0x000fe80000100800 */
[----:B------:R-:W-:Y:S04]  /*c330*/  STL [R1+0x1e0], R6 ;  /* 0x0001e00601007387 */ /* 0x000fe80000100800 */
[----:B---3--:R0:W-:Y:S04]  /*c340*/  STS.U8 [R76+UR9+0x2d80], R55 ;  /* 0x002d80374c007988 */ /* 0x0081e80008000009 */
[----:B0-----:R-:W3:Y:S04]  /*c350*/  LDL.LU R55, [R1+0x118] ;  /* 0x0001180001377983 */ /* 0x001ee80000300800 */
[----:B------:R0:W-:Y:S04]  /*c360*/  STS.U8 [R76+UR9+0x1180], R49 ;  /* 0x001180314c007988 */ /* 0x0001e80008000009 */
[----:B------:R1:W-:Y:S04]  /*c370*/  STS.U8 [R76+UR9+0x3180], R43 ;  /* 0x0031802b4c007988 */ /* 0x0003e80008000009 */
[----:B0-----:R-:W3:Y:S04]  /*c380*/  LDL.LU R49, [R1+0x114] ;  /* 0x0001140001317983 */ /* 0x001ee80000300800 */
[----:B-1----:R-:W3:Y:S04]  /*c390*/  LDL.LU R43, [R1+0x110] ;  /* 0x00011000012b7983 */ /* 0x002ee80000300800 */
[----:B------:R-:W3:Y:S04]  /*c3a0*/  LDL.LU R6, [R1+0x10c] ;  /* 0x00010c0001067983 */ /* 0x000ee80000300800 */
[----:B------:R0:W-:Y:S04]  /*c3b0*/  STS.U8 [R76+UR9+0x1580], R37 ;  /* 0x001580254c007988 */ /* 0x0001e80008000009 */
[----:B------:R-:W3:Y:S04]  /*c3c0*/  LDL.LU R4, [R1+0xf0] ;  /* 0x0000f00001047983 */ /* 0x000ee80000300800 */
[----:B0-----:R-:W3:Y:S01]  /*c3d0*/  LDL.LU R37, [R1+0xe8] ;  /* 0x0000e80001257983 */ /* 0x001ee20000300800 */
[----:B------:R-:W-:-:S03]  /*c3e0*/  LOP3.LUT R5, R31, 0x40, RZ, 0x3c, !PT ;  /* 0x000000401f057812 */ /* 0x000fc600078e3cff */
[----:B------:R-:W3:Y:S04]  /*c3f0*/  LDL.LU R77, [R1+0xe4] ;  /* 0x0000e400014d7983 */ /* 0x000ee80000300800 */
[----:B------:R0:W-:Y:S04]  /*c400*/  STS.U8 [R76+UR9+0x3580], R78 ;  /* 0x0035804e4c007988 */ /* 0x0001e80008000009 */
[----:B------:R1:W-:Y:S04]  /*c410*/  STS.U8 [R76+UR9+0x1980], R73 ;  /* 0x001980494c007988 */ /* 0x0003e80008000009 */
[----:B0-----:R-:W3:Y:S04]  /*c420*/  LDL.LU R78, [R1+0xe0] ;  /* 0x0000e000014e7983 */ /* 0x001ee80000300800 */
[----:B------:R0:W-:Y:S04]  /*c430*/  STS.U8 [R76+UR9+0x3980], R71 ;  /* 0x003980474c007988 */ /* 0x0001e80008000009 */
[----:B-1----:R-:W3:Y:S04]  /*c440*/  LDL.LU R73, [R1+0xdc] ;  /* 0x0000dc0001497983 */ /* 0x002ee80000300800 */
[----:B0-----:R-:W3:Y:S04]  /*c450*/  LDL.LU R71, [R1+0xd8] ;  /* 0x0000d80001477983 */ /* 0x001ee80000300800 */
[----:B--2---:R0:W-:Y:S04]  /*c460*/  STS.U8 [R76+UR9+0x1d80], R68 ;  /* 0x001d80444c007988 */ /* 0x0041e80008000009 */
[----:B----4-:R1:W-:Y:S04]  /*c470*/  STS.U8 [R76+UR9+0x3d80], R61 ;  /* 0x003d803d4c007988 */ /* 0x0103e80008000009 */
[----:B0-----:R-:W2:Y:S04]  /*c480*/  LDL.LU R68, [R1+0xd4] ;  /* 0x0000d40001447983 */ /* 0x001ea80000300800 */
[----:B-1----:R-:W4:Y:S04]  /*c490*/  LDL.LU R61, [R1+0xa8] ;  /* 0x0000a800013d7983 */ /* 0x002f280000300800 */
[----:B---3--:R0:W-:Y:S04]  /*c4a0*/  STS.U8 [R5+UR9+0x200], R55 ;  /* 0x0002003705007988 */ /* 0x0081e80008000009 */
[----:B0-----:R-:W3:Y:S04]  /*c4b0*/  LDL.LU R55, [R1+0xb8] ;  /* 0x0000b80001377983 */ /* 0x001ee80000300800 */
[----:B------:R0:W-:Y:S04]  /*c4c0*/  STS.U8 [R5+UR9+0x2200], R49 ;  /* 0x0022003105007988 */ /* 0x0001e80008000009 */
[----:B------:R1:W-:Y:S04]  /*c4d0*/  STS.U8 [R5+UR9+0x600], R43 ;  /* 0x0006002b05007988 */ /* 0x0003e80008000009 */
[----:B------:R-:W-:Y:S04]  /*c4e0*/  STS.U8 [R5+UR9+0x2600], R6 ;  /* 0x0026000605007988 */ /* 0x000fe80008000009 */
[----:B0-----:R-:W3:Y:S04]  /*c4f0*/  LDL.LU R49, [R1+0xa0] ;  /* 0x0000a00001317983 */ /* 0x001ee80000300800 */
[----:B------:R-:W-:Y:S04]  /*c500*/  STS.U8 [R5+UR9+0xa00], R4 ;  /* 0x000a000405007988 */ /* 0x000fe80008000009 */
[----:B-1----:R-:W3:Y:S04]  /*c510*/  LDL.LU R43, [R1+0xb0] ;  /* 0x0000b000012b7983 */ /* 0x002ee80000300800 */
[----:B------:R0:W-:Y:S04]  /*c520*/  STS.U8 [R5+UR9+0x2a00], R37 ;  /* 0x002a002505007988 */ /* 0x0001e80008000009 */
[----:B0-----:R-:W3:Y:S01]  /*c530*/  LDL.LU R37, [R1+0x50] ;  /* 0x0000500001257983 */ /* 0x001ee20000300800 */
[----:B------:R-:W-:-:S06]  /*c540*/  PRMT R28, RZ, 0x7610, R28 ;  /* 0x00007610ff1c7816 */ /* 0x000fcc000000001c */
[----:B------:R0:W3:Y:S04]  /*c550*/  @!P1 LDG.E.U8 R28, desc[UR24][R8.64] ;  /* 0x00000018081c9981 */ /* 0x0000e8000c1e1100 */
[----:B------:R-:W3:Y:S04]  /*c560*/  LDL.LU R8, [R1+0xac] ;  /* 0x0000ac0001087983 */ /* 0x000ee80000300800 */
[----:B------:R-:W3:Y:S04]  /*c570*/  LDL.LU R9, [R1+0x40] ;  /* 0x0000400001097983 */ /* 0x000ee80000300800 */
[----:B------:R-:W3:Y:S04]  /*c580*/  LDL.LU R4, [R1+0x58] ;  /* 0x0000580001047983 */ /* 0x000ee80000300800 */
[----:B------:R-:W3:Y:S04]  /*c590*/  LDL.LU R7, [R1+0x38] ;  /* 0x0000380001077983 */ /* 0x000ee80000300800 */
[----:B------:R1:W-:Y:S04]  /*c5a0*/  STS.U8 [R5+UR9+0xe00], R77 ;  /* 0x000e004d05007988 */ /* 0x0003e80008000009 */
[----:B------:R-:W3:Y:S04]  /*c5b0*/  LDL.LU R6, [R1+0x3c] ;  /* 0x00003c0001067983 */ /* 0x000ee80000300800 */
[----:B-1----:R-:W3:Y:S04]  /*c5c0*/  LDL.LU R77, [R1+0x34] ;  /* 0x00003400014d7983 */ /* 0x002ee80000300800 */
[----:B------:R1:W-:Y:S04]  /*c5d0*/  STS.U8 [R5+UR9+0x2e00], R78 ;  /* 0x002e004e05007988 */ /* 0x0003e80008000009 */
[----:B------:R0:W-:Y:S04]  /*c5e0*/  STS.U8 [R5+UR9+0x1200], R73 ;  /* 0x0012004905007988 */ /* 0x0001e80008000009 */
[----:B-1----:R-:W3:Y:S04]  /*c5f0*/  LDL.LU R78, [R1+0x30] ;  /* 0x00003000014e7983 */ /* 0x002ee80000300800 */
[----:B------:R1:W-:Y:S04]  /*c600*/  STS.U8 [R5+UR9+0x3200], R71 ;  /* 0x0032004705007988 */ /* 0x0003e80008000009 */
[----:B0-----:R-:W3:Y:S04]  /*c610*/  LDL.LU R73, [R1+0x2c] ;  /* 0x00002c0001497983 */ /* 0x001ee80000300800 */
[----:B-1----:R-:W3:Y:S04]  /*c620*/  LDL.LU R71, [R1+0x24] ;  /* 0x0000240001477983 */ /* 0x002ee80000300800 */
        /* <DEDUP_REMOVED lines=8> */
[----:B0-----:R-:W3:Y:S04]  /*c6b0*/  LDL.LU R49, [R1+0x8] ;  /* 0x0000080001317983 */ /* 0x001ee80000300800 */
[----:B-1----:R-:W3:Y:S04]  /*c6c0*/  LDL.LU R43, [R1+0x4] ;  /* 0x00000400012b7983 */ /* 0x002ee80000300800 */
[----:B------:R0:W-:Y:S04]  /*c6d0*/  STS.U8 [R5+UR9+0x3e00], R37 ;  /* 0x003e002505007988 */ /* 0x0001e80008000009 */
[----:B0-----:R-:W3:Y:S01]  /*c6e0*/  LDL.LU R37, [R1] ;  /* 0x0000000001257983 */ /* 0x001ee20000300800 */
[----:B------:R-:W-:-:S05]  /*c6f0*/  LOP3.LUT R5, R31, 0x50, RZ, 0x3c, !PT ;  /* 0x000000501f057812 */ /* 0x000fca00078e3cff */
[----:B------:R-:W-:Y:S04]  /*c700*/  STS.U8 [R5+UR9+0x280], R8 ;  /* 0x0002800805007988 */ /* 0x000fe80008000009 */
[----:B------:R-:W-:Y:S04]  /*c710*/  STS.U8 [R5+UR9+0x2280], R9 ;  /* 0x0022800905007988 */ /* 0x000fe80008000009 */
[----:B------:R0:W-:Y:S02]  /*c720*/  STS.U8 [R5+UR9+0x680], R4 ;  /* 0x0006800405007988 */ /* 0x0001e40008000009 */
[----:B0-----:R-:W0:Y:S02]  /*c730*/  S2R R4, SR_TID.X ;  /* 0x0000000000047919 */ /* 0x001e240000002100 */
[----:B------:R-:W-:Y:S04]  /*c740*/  STS.U8 [R5+UR9+0x2680], R7 ;  /* 0x0026800705007988 */ /* 0x000fe80008000009 */
[----:B------:R-:W-:Y:S04]  /*c750*/  STS.U8 [R5+UR9+0xa80], R6 ;  /* 0x000a800605007988 */ /* 0x000fe80008000009 */
[----:B------:R-:W-:Y:S01]  /*c760*/  STS.U8 [R5+UR9+0x2a80], R77 ;  /* 0x002a804d05007988 */ /* 0x000fe20008000009 */
[----:B0-----:R-:W-:-:S05]  /*c770*/  LOP3.LUT R4, R4, 0x3f, RZ, 0xc0, !PT ;  /* 0x0000003f04047812 */ /* 0x001fca00078ec0ff */
[----:B------:R-:W-:Y:S01]  /*c780*/  IMAD R8, R4, UR13, RZ ;  /* 0x0000000d04087c24 */ /* 0x000fe2000f8e02ff */
[C---:B------:R-:W-:Y:S01]  /*c790*/  LOP3.LUT R4, R31.reuse, 0x60, RZ, 0x3c, !PT ;  /* 0x000000601f047812 */ /* 0x040fe200078e3cff */
[----:B------:R-:W-:Y:S04]  /*c7a0*/  STS.U8 [R5+UR9+0xe80], R78 ;  /* 0x000e804e05007988 */ /* 0x000fe80008000009 */
[----:B------:R-:W-:Y:S04]  /*c7b0*/  STS.U8 [R5+UR9+0x2e80], R73 ;  /* 0x002e804905007988 */ /* 0x000fe80008000009 */
[----:B------:R-:W-:Y:S04]  /*c7c0*/  STS.U8 [R5+UR9+0x1280], R71 ;  /* 0x0012804705007988 */ /* 0x000fe80008000009 */
[----:B--2---:R-:W-:Y:S04]  /*c7d0*/  STS.U8 [R5+UR9+0x3280], R68 ;  /* 0x0032804405007988 */ /* 0x004fe80008000009 */
[----:B----4-:R-:W-:Y:S04]  /*c7e0*/  STS.U8 [R5+UR9+0x1680], R61 ;  /* 0x0016803d05007988 */ /* 0x010fe80008000009 */
[----:B---3--:R-:W-:Y:S04]  /*c7f0*/  STS.U8 [R5+UR9+0x3680], R55 ;  /* 0x0036803705007988 */ /* 0x008fe80008000009 */
[----:B------:R-:W-:Y:S04]  /*c800*/  STS.U8 [R5+UR9+0x1a80], R49 ;  /* 0x001a803105007988 */ /* 0x000fe80008000009 */
[----:B------:R-:W-:Y:S04]  /*c810*/  STS.U8 [R5+UR9+0x3a80], R43 ;  /* 0x003a802b05007988 */ /* 0x000fe80008000009 */
[----:B------:R-:W-:Y:S04]  /*c820*/  STS.U8 [R5+UR9+0x1e80], R37 ;  /* 0x001e802505007988 */ /* 0x000fe80008000009 */
[----:B------:R-:W-:Y:S04]  /*c830*/  STS.U8 [R5+UR9+0x3e80], R93 ;  /* 0x003e805d05007988 */ /* 0x000fe80008000009 */
[----:B------:R-:W-:Y:S04]  /*c840*/  STS.U8 [R4+UR9+0x300], R92 ;  /* 0x0003005c04007988 */ /* 0x000fe80008000009 */
[----:B------:R-:W-:Y:S04]  /*c850*/  STS.U8 [R4+UR9+0x2300], R91 ;  /* 0x0023005b04007988 */ /* 0x000fe80008000009 */
[----:B------:R0:W-:Y:S04]  /*c860*/  STS.U8 [R4+UR9+0x700], R90 ;  /* 0x0007005a04007988 */ /* 0x0001e80008000009 */
[----:B------:R-:W-:Y:S04]  /*c870*/  STS.U8 [R4+UR9+0x2700], R89 ;  /* 0x0027005904007988 */ /* 0x000fe80008000009 */
[----:B------:R-:W-:Y:S04]  /*c880*/  STS.U8 [R4+UR9+0xb00], R88 ;  /* 0x000b005804007988 */ /* 0x000fe80008000009 */
[----:B------:R-:W-:Y:S04]  /*c890*/  STS.U8 [R4+UR9+0x2b00], R85 ;  /* 0x002b005504007988 */ /* 0x000fe80008000009 */
[----:B------:R-:W-:Y:S04]  /*c8a0*/  STS.U8 [R4+UR9+0xf00], R84 ;  /* 0x000f005404007988 */ /* 0x000fe80008000009 */
[----:B0-----:R-:W2:Y:S04]  /*c8b0*/  LDL.LU R90, [R1+0x278] ;  /* 0x00027800015a7983 */ /* 0x001ea80000300800 */
[----:B------:R-:W-:Y:S04]  /*c8c0*/  STS.U8 [R4+UR9+0x2f00], R83 ;  /* 0x002f005304007988 */ /* 0x000fe80008000009 */
[----:B------:R-:W3:Y:S04]  /*c8d0*/  LDL.LU R43, [R1+0x274] ;  /* 0x00027400012b7983 */ /* 0x000ee80000300800 */
[----:B------:R-:W-:Y:S04]  /*c8e0*/  STS.U8 [R4+UR9+0x1300], R82 ;  /* 0x0013005204007988 */ /* 0x000fe80008000009 */
[----:B------:R-:W4:Y:S04]  /*c8f0*/  LDL.LU R91, [R1+0x270] ;  /* 0x00027000015b7983 */ /* 0x000f280000300800 */
        /* <DEDUP_REMOVED lines=12> */
[----:B------:R0:W-:Y:S04]  /*c9c0*/  STS.U8 [R4+UR9+0x3f00], R21 ;  /* 0x003f001504007988 */ /* 0x0001e80008000009 */
[----:B------:R-:W4:Y:S04]  /*c9d0*/  LDL.LU R6, [R1+0x254] ;  /* 0x0002540001067983 */ /* 0x000f280000300800 */
[----:B0-----:R-:W4:Y:S04]  /*c9e0*/  LDL.LU R4, [R1+0xec] ;  /* 0x0000ec0001047983 */ /* 0x001f280000300800 */
[----:B------:R-:W4:Y:S04]  /*c9f0*/  LDL.LU R77, [R1+0xb4] ;  /* 0x0000b400014d7983 */ /* 0x000f280000300800 */
[----:B------:R-:W4:Y:S04]  /*ca00*/  LDL.LU R78, [R1+0xa4] ;  /* 0x0000a400014e7983 */ /* 0x000f280000300800 */
[----:B------:R-:W4:Y:S04]  /*ca10*/  LDL.LU R73, [R1+0x98] ;  /* 0x0000980001497983 */ /* 0x000f280000300800 */
[----:B------:R-:W4:Y:S04]  /*ca20*/  LDL.LU R71, [R1+0x80] ;  /* 0x0000800001477983 */ /* 0x000f280000300800 */
[----:B------:R-:W4:Y:S04]  /*ca30*/  LDL.LU R68, [R1+0x7c] ;  /* 0x00007c0001447983 */ /* 0x000f280000300800 */
[----:B------:R-:W4:Y:S04]  /*ca40*/  LDL.LU R61, [R1+0x78] ;  /* 0x00007800013d7983 */ /* 0x000f280000300800 */
[----:B------:R-:W4:Y:S01]  /*ca50*/  LDL.LU R55, [R1+0x74] ;  /* 0x0000740001377983 */ /* 0x000f220000300800 */
[----:B------:R-:W-:-:S03]  /*ca60*/  LOP3.LUT R89, R31, 0x70, RZ, 0x3c, !PT ;  /* 0x000000701f597812 */ /* 0x000fc600078e3cff */
[----:B------:R-:W4:Y:S04]  /*ca70*/  LDL.LU R31, [R1+0x70] ;  /* 0x00007000011f7983 */ /* 0x000f280000300800 */
[----:B------:R-:W4:Y:S04]  /*ca80*/  LDL.LU R37, [R1+0x6c] ;  /* 0x00006c0001257983 */ /* 0x000f280000300800 */
[----:B------:R-:W-:Y:S04]  /*ca90*/  STS.U8 [R89+UR9+0x380], R27 ;  /* 0x0003801b59007988 */ /* 0x000fe80008000009 */
        /* <DEDUP_REMOVED lines=9> */
[----:B------:R-:W-:Y:S01]  /*cb30*/  STS.U8 [R89+UR9+0x1780], R14 ;  /* 0x0017800e59007988 */ /* 0x000fe20008000009 */
[----:B------:R-:W-:Y:S01]  /*cb40*/  IADD3 R9, P1, PT, R8, UR18, RZ ;  /* 0x0000001208097c10 */ /* 0x000fe2000ff3e0ff */
[----:B------:R-:W-:Y:S01]  /*cb50*/  IMAD R30, R30, UR17, RZ ;  /* 0x000000111e1e7c24 */ /* 0x000fe2000f8e02ff */
[----:B------:R-:W0:Y:S01]  /*cb60*/  LDCU UR18, c[0x0][0x3b0] ;  /* 0x00007600ff1277ac */ /* 0x000e220008000800 */
[----:B------:R-:W-:Y:S04]  /*cb70*/  STS.U8 [R89+UR9+0x3780], R13 ;  /* 0x0037800d59007988 */ /* 0x000fe80008000009 */
[----:B------:R-:W-:Y:S04]  /*cb80*/  STS.U8 [R89+UR9+0x1b80], R11 ;  /* 0x001b800b59007988 */ /* 0x000fe80008000009 */
[----:B------:R2:W-:Y:S01]  /*cb90*/  STS.U8 [R89+UR9+0x3b80], R10 ;  /* 0x003b800a59007988 */ /* 0x0005e20008000009 */
[----:B------:R-:W-:Y:S01]  /*cba0*/  LEA.HI.X.SX32 R8, R8, UR19, 0x1, P1 ;  /* 0x0000001308087c11 */ /* 0x000fe200088f0eff */
[----:B------:R-:W-:Y:S01]  /*cbb0*/  IMAD R32, R32, UR21, RZ ;  /* 0x0000001520207c24 */ /* 0x000fe2000f8e02ff */
[----:B------:R-:W1:Y:S01]  /*cbc0*/  LDCU UR19, c[0x0][0x3b0] ;  /* 0x00007600ff1377ac */ /* 0x000e620008000800 */
[----:B------:R-:W-:-:S02]  /*cbd0*/  IMAD R33, R33, UR22, RZ ;  /* 0x0000001621217c24 */ /* 0x000fc4000f8e02ff */
[----:B------:R-:W-:Y:S02]  /*cbe0*/  IMAD R34, R34, UR23, RZ ;  /* 0x0000001722227c24 */ /* 0x000fe4000f8e02ff */
[----:B------:R-:W-:Y:S02]  /*cbf0*/  IMAD R36, R36, UR27, RZ ;  /* 0x0000001b24247c24 */ /* 0x000fe4000f8e02ff */
[----:B------:R-:W-:Y:S02]  /*cc00*/  IMAD R35, R35, UR26, RZ ;  /* 0x0000001a23237c24 */ /* 0x000fe4000f8e02ff */
[----:B------:R-:W-:Y:S02]  /*cc10*/  IMAD R38, R38, UR29, RZ ;  /* 0x0000001d26267c24 */ /* 0x000fe4000f8e02ff */
[----:B--2---:R-:W-:Y:S02]  /*cc20*/  IMAD R10, R90, UR4, RZ ;  /* 0x000000045a0a7c24 */ /* 0x004fe4000f8e02ff */
[----:B---3--:R-:W-:-:S02]  /*cc30*/  IMAD R11, R43, UR4, RZ ;  /* 0x000000042b0b7c24 */ /* 0x008fc4000f8e02ff */
[----:B------:R-:W2:Y:S01]  /*cc40*/  LDL.LU R43, [R1+0x68] ;  /* 0x00006800012b7983 */ /* 0x000ea20000300800 */
[----:B----4-:R-:W-:Y:S02]  /*cc50*/  IMAD R12, R91, UR4, RZ ;  /* 0x000000045b0c7c24 */ /* 0x010fe4000f8e02ff */
[----:B------:R-:W-:Y:S02]  /*cc60*/  IMAD R14, R93, UR4, RZ ;  /* 0x000000045d0e7c24 */ /* 0x000fe4000f8e02ff */
[----:B------:R-:W-:Y:S02]  /*cc70*/  IMAD R13, R92, UR4, RZ ;  /* 0x000000045c0d7c24 */ /* 0x000fe4000f8e02ff */
[----:B------:R-:W-:Y:S02]  /*cc80*/  IMAD R15, R76, UR4, RZ ;  /* 0x000000044c0f7c24 */ /* 0x000fe4000f8e02ff */
[----:B------:R-:W-:Y:S02]  /*cc90*/  IMAD R16, R49, UR4, RZ ;  /* 0x0000000431107c24 */ /* 0x000fe4000f8e02ff */
[----:B------:R-:W3:Y:S01]  /*cca0*/  LDL.LU R49, [R1+0x60] ;  /* 0x0000600001317983 */ /* 0x000ee20000300800 */
[----:B------:R-:W-:Y:S01]  /*ccb0*/  IMAD R18, R5, UR4, RZ ;  /* 0x0000000405127c24 */ /* 0x000fe2000f8e02ff */
[----:B------:R-:W-:Y:S01]  /*ccc0*/  IADD3 R5, P6, PT, R13, R9, RZ ;  /* 0x000000090d057210 */ /* 0x000fe20007fde0ff */
[----:B------:R-:W-:-:S02]  /*ccd0*/  IMAD R23, R73, UR5, RZ ;  /* 0x0000000549177c24 */ /* 0x000fc4000f8e02ff */
[----:B------:R-:W-:Y:S02]  /*cce0*/  IMAD R24, R71, UR6, RZ ;  /* 0x0000000647187c24 */ /* 0x000fe4000f8e02ff */
[----:B------:R-:W-:Y:S01]  /*ccf0*/  IMAD R71, R2, UR60, RZ ;  /* 0x0000003c02477c24 */ /* 0x000fe2000f8e02ff */
[----:B------:R-:W-:Y:S01]  /*cd00*/  IADD3 R2, P1, PT, R10, R9, RZ ;  /* 0x000000090a027210 */ /* 0x000fe20007f3e0ff */
[----:B------:R-:W-:-:S03]  /*cd10*/  IMAD R73, R0, UR62, RZ ;  /* 0x0000003e00497c24 */ /* 0x000fc6000f8e02ff */
[----:B------:R-:W-:Y:S01]  /*cd20*/  LEA.HI.X.SX32 R0, R10, R8, 0x1, P1 ;  /* 0x000000080a007211 */ /* 0x000fe200008f0eff */
[----:B------:R-:W-:Y:S01]  /*cd30*/  IMAD R22, R78, UR4, RZ ;  /* 0x000000044e167c24 */ /* 0x000fe2000f8e02ff */
[----:B------:R-:W-:Y:S01]  /*cd40*/  STL [R1+0x1ec], R2 ;  /* 0x0001ec0201007387 */ /* 0x000fe20000100800 */
[----:B------:R-:W-:-:S03]  /*cd50*/  IADD3 R78, P4, PT, R11, R9, RZ ;  /* 0x000000090b4e7210 */ /* 0x000fc60007f9e0ff */
[----:B------:R-:W-:Y:S04]  /*cd60*/  STL [R1+0x728], R10 ;  /* 0x0007280a01007387 */ /* 0x000fe80000100800 */
[----:B------:R4:W-:Y:S01]  /*cd70*/  STL [R1+0x1e8], R0 ;  /* 0x0001e80001007387 */ /* 0x0009e20000100800 */
[----:B------:R-:W-:Y:S01]  /*cd80*/  IMAD R21, R77, UR4, RZ ;  /* 0x000000044d157c24 */ /* 0x000fe2000f8e02ff */
[-C--:B------:R-:W-:Y:S02]  /*cd90*/  IADD3 R77, P5, PT, R12, R9.reuse, RZ ;  /* 0x000000090c4d7210 */ /* 0x080fe40007fbe0ff */
[----:B------:R-:W-:Y:S01]  /*cda0*/  STL [R1+0x210], R78 ;  /* 0x0002104e01007387 */ /* 0x000fe20000100800 */
[----:B----4-:R-:W-:-:S03]  /*cdb0*/  IADD3 R0, P1, PT, R14, R9, RZ ;  /* 0x000000090e007210 */ /* 0x010fc60007f3e0ff */
[----:B------:R-:W-:Y:S04]  /*cdc0*/  STL [R1+0x74c], R78 ;  /* 0x00074c4e01007387 */ /* 0x000fe80000100800 */
[----:B------:R4:W-:Y:S04]  /*cdd0*/  STL [R1+0x228], R0 ;  /* 0x0002280001007387 */ /* 0x0009e80000100800 */
[----:B------:R-:W-:Y:S01]  /*cde0*/  STL [R1+0x218], R77 ;  /* 0x0002184d01007387 */ /* 0x000fe20000100800 */
[----:B----4-:R-:W-:-:S03]  /*cdf0*/  IADD3 R0, P2, PT, R15, R9, RZ ;  /* 0x000000090f007210 */ /* 0x010fc60007f5e0ff */
[----:B------:R-:W-:Y:S04]  /*ce00*/  STL [R1+0x72c], R77 ;  /* 0x00072c4d01007387 */ /* 0x000fe80000100800 */
[----:B------:R4:W-:Y:S01]  /*ce10*/  STL [R1+0x230], R0 ;  /* 0x0002300001007387 */ /* 0x0009e20000100800 */
[----:B------:R-:W-:-:S03]  /*ce20*/  IMAD R17, R7, UR4, RZ ;  /* 0x0000000407117c24 */ /* 0x000fc6000f8e02ff */
[----:B------:R-:W-:Y:S01]  /*ce30*/  STL [R1+0x220], R5 ;  /* 0x0002200501007387 */ /* 0x000fe20000100800 */
[----:B----4-:R-:W-:-:S03]  /*ce40*/  IADD3 R0, P3, PT, R16, R9, RZ ;  /* 0x0000000910007210 */ /* 0x010fc60007f7e0ff */
[----:B------:R-:W-:Y:S04]  /*ce50*/  STL [R1+0x70c], R5 ;  /* 0x00070c0501007387 */ /* 0x000fe80000100800 */
[----:B------:R4:W-:Y:S01]  /*ce60*/  STL [R1+0x238], R0 ;  /* 0x0002380001007387 */ /* 0x0009e20000100800 */
[----:B------:R-:W-:Y:S01]  /*ce70*/  IMAD R20, R4, UR4, RZ ;  /* 0x0000000404147c24 */ /* 0x000fe2000f8e02ff */
[-C--:B------:R-:W-:Y:S01]  /*ce80*/  LEA.HI.X.SX32 R2, R12, R8.reuse, 0x1, P5 ;  /* 0x000000080c027211 */ /* 0x080fe200028f0eff */
[----:B------:R-:W-:Y:S01]  /*ce90*/  IMAD R19, R6, UR4, RZ ;  /* 0x0000000406137c24 */ /* 0x000fe2000f8e02ff */
[----:B----4-:R-:W-:Y:S02]  /*cea0*/  LEA.HI.X.SX32 R0, R11, R8, 0x1, P4 ;  /* 0x000000080b007211 */ /* 0x010fe400020f0eff */
[----:B------:R-:W-:-:S03]  /*ceb0*/  IADD3 R4, P4, PT, R17, R9, RZ ;  /* 0x0000000911047210 */ /* 0x000fc60007f9e0ff */
[----:B------:R4:W-:Y:S01]  /*cec0*/  STL [R1+0x1f0], R0 ;  /* 0x0001f00001007387 */ /* 0x0009e20000100800 */
[----:B------:R-:W-:-:S03]  /*ced0*/  LEA.HI.X.SX32 R7, R13, R8, 0x1, P6 ;  /* 0x000000080d077211 */ /* 0x000fc600030f0eff */
[----:B------:R0:W-:Y:S01]  /*cee0*/  STL [R1+0x214], R2 ;  /* 0x0002140201007387 */ /* 0x0001e20000100800 */
[----:B----4-:R-:W-:-:S03]  /*cef0*/  IADD3 R0, P5, PT, R18, R9, RZ ;  /* 0x0000000912007210 */ /* 0x010fc60007fbe0ff */
[----:B------:R-:W-:Y:S01]  /*cf00*/  STL [R1+0x240], R4 ;  /* 0x0002400401007387 */ /* 0x000fe20000100800 */
[----:B0-----:R-:W-:-:S03]  /*cf10*/  IADD3 R2, P6, PT, R19, R9, RZ ;  /* 0x0000000913027210 */ /* 0x001fc60007fde0ff */
[----:B------:R0:W-:Y:S01]  /*cf20*/  STL [R1+0x248], R0 ;  /* 0x0002480001007387 */ /* 0x0001e20000100800 */
[----:B------:R-:W-:-:S03]  /*cf30*/  IMAD R25, R68, UR14, RZ ;  /* 0x0000000e44197c24 */ /* 0x000fc6000f8e02ff */
[----:B------:R-:W-:Y:S01]  /*cf40*/  STL [R1+0x710], R4 ;  /* 0x0007100401007387 */ /* 0x000fe20000100800 */
[----:B------:R-:W-:-:S03]  /*cf50*/  IMAD R68, R3, UR57, RZ ;  /* 0x0000003903447c24 */ /* 0x000fc6000f8e02ff */
[----:B------:R-:W-:Y:S01]  /*cf60*/  STL [R1+0x21c], R7 ;  /* 0x00021c0701007387 */ /* 0x000fe20000100800 */
[----:B0-----:R-:W-:-:S03]  /*cf70*/  LEA.HI.X.SX32 R0, R14, R8, 0x1, P1 ;  /* 0x000000080e007211 */ /* 0x001fc600008f0eff */
[----:B------:R-:W-:Y:S01]  /*cf80*/  STL [R1+0x250], R2 ;  /* 0x0002500201007387 */ /* 0x000fe20000100800 */
[----:B------:R-:W-:-:S03]  /*cf90*/  IADD3 R3, P1, PT, R20, R9, RZ ;  /* 0x0000000914037210 */ /* 0x000fc60007f3e0ff */
[----:B------:R-:W-:Y:S04]  /*cfa0*/  STL [R1+0x714], R7 ;  /* 0x0007140701007387 */ /* 0x000fe80000100800 */
[----:B------:R0:W-:Y:S04]  /*cfb0*/  STL [R1+0x224], R0 ;  /* 0x0002240001007387 */ /* 0x0001e80000100800 */
[----:B------:R4:W-:Y:S01]  /*cfc0*/  STL [R1+0x258], R3 ;  /* 0x0002580301007387 */ /* 0x0009e20000100800 */
[----:B0-----:R-:W-:Y:S02]  /*cfd0*/  LEA.HI.X.SX32 R0, R15, R8, 0x1, P2 ;  /* 0x000000080f007211 */ /* 0x001fe400010f0eff */
[----:B------:R-:W-:-:S02]  /*cfe0*/  IADD3 R2, P2, PT, R21, R9, RZ ;  /* 0x0000000915027210 */ /* 0x000fc40007f5e0ff */
[-C--:B----4-:R-:W-:Y:S01]  /*cff0*/  LEA.HI.X.SX32 R3, R16, R8.reuse, 0x1, P3 ;  /* 0x0000000810037211 */ /* 0x090fe200018f0eff */
[----:B------:R0:W-:Y:S01]  /*d000*/  STL [R1+0x22c], R0 ;  /* 0x00022c0001007387 */ /* 0x0001e20000100800 */
[----:B------:R-:W-:-:S03]  /*d010*/  LEA.HI.X.SX32 R6, R17, R8, 0x1, P4 ;  /* 0x0000000811067211 */ /* 0x000fc600020f0eff */
[----:B------:R-:W-:Y:S01]  /*d020*/  STL [R1+0x234], R3 ;  /* 0x0002340301007387 */ /* 0x000fe20000100800 */
[----:B0-----:R-:W-:-:S03]  /*d030*/  IADD3 R0, P3, PT, R22, R9, RZ ;  /* 0x0000000916007210 */ /* 0x001fc60007f7e0ff */
[----:B------:R-:W-:Y:S04]  /*d040*/  STL [R1+0x260], R2 ;  /* 0x0002600201007387 */ /* 0x000fe80000100800 */
[----:B------:R0:W-:Y:S04]  /*d050*/  STL [R1+0x268], R0 ;  /* 0x0002680001007387 */ /* 0x0001e80000100800 */
[----:B------:R4:W-:Y:S01]  /*d060*/  STL [R1+0x718], R2 ;  /* 0x0007180201007387 */ /* 0x0009e20000100800 */
[----:B------:R-:W-:-:S03]  /*d070*/  IMAD R26, R61, UR15, RZ ;  /* 0x0000000f3d1a7c24 */ /* 0x000fc6000f8e02ff */
[----:B------:R-:W-:Y:S01]  /*d080*/  STL [R1+0x23c], R6 ;  /* 0x00023c0601007387 */ /* 0x000fe20000100800 */
[----:B0-----:R-:W-:Y:S02]  /*d090*/  LEA.HI.X.SX32 R0, R18, R8, 0x1, P5 ;  /* 0x0000000812007211 */ /* 0x001fe400028f0eff */
[-C--:B----4-:R-:W-:Y:S02]  /*d0a0*/  IADD3 R2, P4, PT, R23, R9.reuse, RZ ;  /* 0x0000000917027210 */ /* 0x090fe40007f9e0ff */
[----:B------:R-:W-:-:S03]  /*d0b0*/  IADD3 R3, P5, PT, R24, R9, RZ ;  /* 0x0000000918037210 */ /* 0x000fc60007fbe0ff */
[----:B------:R0:W-:Y:S01]  /*d0c0*/  STL [R1+0x270], R2 ;  /* 0x0002700201007387 */ /* 0x0001e20000100800 */
[----:B------:R-:W-:-:S03]  /*d0d0*/  LEA.HI.X.SX32 R4, R20, R8, 0x1, P1 ;  /* 0x0000000814047211 */ /* 0x000fc600008f0eff */
[----:B------:R-:W-:Y:S01]  /*d0e0*/  STL [R1+0x71c], R6 ;  /* 0x00071c0601007387 */ /* 0x000fe20000100800 */
[----:B0-----:R-:W-:-:S03]  /*d0f0*/  LEA.HI.X.SX32 R2, R19, R8, 0x1, P6 ;  /* 0x0000000813027211 */ /* 0x001fc600030f0eff */
[----:B------:R0:W-:Y:S01]  /*d100*/  STL [R1+0x244], R0 ;  /* 0x0002440001007387 */ /* 0x0001e20000100800 */
[----:B------:R-:W-:-:S03]  /*d110*/  IMAD R27, R55, UR16, RZ ;  /* 0x00000010371b7c24 */ /* 0x000fc6000f8e02ff */
[----:B------:R-:W-:Y:S04]  /*d120*/  STL [R1+0x278], R3 ;  /* 0x0002780301007387 */ /* 0x000fe80000100800 */
[----:B------:R4:W-:Y:S01]  /*d130*/  STL [R1+0x24c], R2 ;  /* 0x00024c0201007387 */ /* 0x0009e20000100800 */
[----:B0-----:R-:W-:-:S03]  /*d140*/  IADD3 R0, P6, PT, R25, R9, RZ ;  /* 0x0000000919007210 */ /* 0x001fc60007fde0ff */
[----:B------:R-:W-:Y:S01]  /*d150*/  STL [R1+0x254], R4 ;  /* 0x0002540401007387 */ /* 0x000fe20000100800 */
[----:B----4-:R-:W-:-:S03]  /*d160*/  IADD3 R2, P1, PT, R26, R9, RZ ;  /* 0x000000091a027210 */ /* 0x010fc60007f3e0ff */
[----:B------:R-:W-:Y:S01]  /*d170*/  STL [R1+0x280], R0 ;  /* 0x0002800001007387 */ /* 0x000fe20000100800 */
[----:B------:R-:W-:-:S03]  /*d180*/  LEA.HI.X.SX32 R3, R21, R8, 0x1, P2 ;  /* 0x0000000815037211 */ /* 0x000fc600010f0eff */
[----:B------:R0:W-:Y:S04]  /*d190*/  STL [R1+0x288], R2 ;  /* 0x0002880201007387 */ /* 0x0001e80000100800 */
[----:B------:R4:W-:Y:S01]  /*d1a0*/  STL [R1+0x720], R0 ;  /* 0x0007200001007387 */ /* 0x0009e20000100800 */
[----:B0-----:R-:W-:-:S03]  /*d1b0*/  IADD3 R2, P2, PT, R27, R9, RZ ;  /* 0x000000091b027210 */ /* 0x001fc60007f5e0ff */
[----:B------:R-:W-:Y:S01]  /*d1c0*/  STL [R1+0x25c], R3 ;  /* 0x00025c0301007387 */ /* 0x000fe20000100800 */
[----:B----4-:R-:W-:-:S03]  /*d1d0*/  LEA.HI.X.SX32 R0, R22, R8, 0x1, P3 ;  /* 0x0000000816007211 */ /* 0x010fc600018f0eff */
[----:B------:R-:W-:Y:S04]  /*d1e0*/  STL [R1+0x290], R2 ;  /* 0x0002900201007387 */ /* 0x000fe80000100800 */
[----:B------:R-:W-:Y:S04]  /*d1f0*/  STL [R1+0x724], R3 ;  /* 0x0007240301007387 */ /* 0x000fe80000100800 */
[----:B------:R0:W-:Y:S01]  /*d200*/  STL [R1+0x264], R0 ;  /* 0x0002640001007387 */ /* 0x0001e20000100800 */
[----:B------:R-:W-:Y:S01]  /*d210*/  IMAD R31, R31, UR20, RZ ;  /* 0x000000141f1f7c24 */ /* 0x000fe2000f8e02ff */
[----:B------:R-:W-:-:S02]  /*d220*/  IADD3 R6, P3, PT, R30, R9, RZ ;  /* 0x000000091e067210 */ /* 0x000fc40007f7e0ff */
[-C--:B0-----:R-:W-:Y:S02]  /*d230*/  LEA.HI.X.SX32 R0, R23, R8.reuse, 0x1, P4 ;  /* 0x0000000817007211 */ /* 0x081fe400020f0eff */
[----:B------:R-:W-:-:S03]  /*d240*/  LEA.HI.X.SX32 R3, R24, R8, 0x1, P5 ;  /* 0x0000000818037211 */ /* 0x000fc600028f0eff */
[----:B------:R0:W-:Y:S01]  /*d250*/  STL [R1+0x26c], R0 ;  /* 0x00026c0001007387 */ /* 0x0001e20000100800 */
[----:B------:R-:W-:-:S03]  /*d260*/  IADD3 R20, P4, PT, R31, R9, RZ ;  /* 0x000000091f147210 */ /* 0x000fc60007f9e0ff */
[----:B------:R-:W-:Y:S01]  /*d270*/  STL [R1+0x298], R6 ;  /* 0x0002980601007387 */ /* 0x000fe20000100800 */
[----:B------:R-:W-:Y:S02]  /*d280*/  LEA.HI.X.SX32 R25, R25, R8, 0x1, P6 ;  /* 0x0000000819197211 */ /* 0x000fe400030f0eff */
[-C--:B0-----:R-:W-:Y:S01]  /*d290*/  IADD3 R0, P5, PT, R32, R9.reuse, RZ ;  /* 0x0000000920007210 */ /* 0x081fe20007fbe0ff */
[----:B------:R-:W-:Y:S01]  /*d2a0*/  STL [R1+0x730], R6 ;  /* 0x0007300601007387 */ /* 0x000fe20000100800 */
[----:B------:R-:W-:-:S03]  /*d2b0*/  IADD3 R2, P6, PT, R33, R9, RZ ;  /* 0x0000000921027210 */ /* 0x000fc60007fde0ff */
[----:B------:R-:W-:Y:S04]  /*d2c0*/  STL [R1+0x274], R3 ;  /* 0x0002740301007387 */ /* 0x000fe80000100800 */
[----:B------:R0:W-:Y:S04]  /*d2d0*/  STL [R1+0x2a8], R0 ;  /* 0x0002a80001007387 */ /* 0x0001e80000100800 */
[----:B------:R-:W-:Y:S04]  /*d2e0*/  STL [R1+0x734], R3 ;  /* 0x0007340301007387 */ /* 0x000fe80000100800 */
[----:B------:R-:W-:Y:S01]  /*d2f0*/  STL [R1+0x2a0], R20 ;  /* 0x0002a01401007387 */ /* 0x000fe20000100800 */
[----:B0-----:R-:W-:-:S03]  /*d300*/  LEA.HI.X.SX32 R0, R26, R8, 0x1, P1 ;  /* 0x000000081a007211 */ /* 0x001fc600008f0eff */
[----:B------:R-:W-:Y:S04]  /*d310*/  STL [R1+0x738], R20 ;  /* 0x0007381401007387 */ /* 0x000fe80000100800 */
[----:B------:R-:W-:Y:S04]  /*d320*/  STL [R1+0x27c], R25 ;  /* 0x00027c1901007387 */ /* 0x000fe80000100800 */
[----:B------:R0:W-:Y:S01]  /*d330*/  STL [R1+0x2b0], R2 ;  /* 0x0002b00201007387 */ /* 0x0001e20000100800 */
[----:B------:R-:W-:-:S03]  /*d340*/  IADD3 R7, P1, PT, R34, R9, RZ ;  /* 0x0000000922077210 */ /* 0x000fc60007f3e0ff */
[----:B------:R-:W-:Y:S01]  /*d350*/  STL [R1+0x73c], R25 ;  /* 0x00073c1901007387 */ /* 0x000fe20000100800 */
[----:B0-----:R-:W-:-:S03]  /*d360*/  LEA.HI.X.SX32 R2, R27, R8, 0x1, P2 ;  /* 0x000000081b027211 */ /* 0x001fc600010f0eff */
[----:B------:R0:W-:Y:S04]  /*d370*/  STL [R1+0x284], R0 ;  /* 0x0002840001007387 */ /* 0x0001e80000100800 */
[----:B------:R4:W-:Y:S01]  /*d380*/  STL [R1+0x28c], R2 ;  /* 0x00028c0201007387 */ /* 0x0009e20000100800 */
[----:B------:R-:W-:Y:S01]  /*d390*/  IMAD R37, R37, UR28, RZ ;  /* 0x0000001c25257c24 */ /* 0x000fe2000f8e02ff */
[-C--:B------:R-:W-:Y:S02]  /*d3a0*/  IADD3 R18, P2, PT, R35, R9.reuse, RZ ;  /* 0x0000000923127210 */ /* 0x080fe40007f5e0ff */
[----:B0-----:R-:W-:Y:S01]  /*d3b0*/  LEA.HI.X.SX32 R0, R30, R8, 0x1, P3 ;  /* 0x000000081e007211 */ /* 0x001fe200018f0eff */
[----:B------:R-:W-:Y:S01]  /*d3c0*/  STL [R1+0x2b8], R7 ;  /* 0x0002b80701007387 */ /* 0x000fe20000100800 */
[----:B----4-:R-:W-:-:S03]  /*d3d0*/  IADD3 R2, P3, PT, R36, R9, RZ ;  /* 0x0000000924027210 */ /* 0x010fc60007f7e0ff */
[----:B------:R-:W-:Y:S01]  /*d3e0*/  STL [R1+0x740], R7 ;  /* 0x0007400701007387 */ /* 0x000fe20000100800 */
[----:B------:R-:W-:-:S03]  /*d3f0*/  LEA.HI.X.SX32 R21, R31, R8, 0x1, P4 ;  /* 0x000000081f157211 */ /* 0x000fc600020f0eff */
[----:B------:R-:W-:Y:S01]  /*d400*/  STL [R1+0x294], R0 ;  /* 0x0002940001007387 */ /* 0x000fe20000100800 */
[----:B------:R-:W-:-:S03]  /*d410*/  IADD3 R20, P4, PT, R37, R9, RZ ;  /* 0x0000000925147210 */ /* 0x000fc60007f9e0ff */
[----:B------:R-:W-:Y:S04]  /*d420*/  STL [R1+0x2c8], R2 ;  /* 0x0002c80201007387 */ /* 0x000fe80000100800 */
[----:B------:R0:W-:Y:S01]  /*d430*/  STL [R1+0x744], R0 ;  /* 0x0007440001007387 */ /* 0x0001e20000100800 */
[----:B------:R-:W-:-:S03]  /*d440*/  IMAD R40, R40, UR31, RZ ;  /* 0x0000001f28287c24 */ /* 0x000fc6000f8e02ff */
[----:B------:R-:W-:Y:S01]  /*d450*/  STL [R1+0x2c0], R18 ;  /* 0x0002c01201007387 */ /* 0x000fe20000100800 */
[----:B------:R-:W-:-:S03]  /*d460*/  IMAD R39, R39, UR30, RZ ;  /* 0x0000001e27277c24 */ /* 0x000fc6000f8e02ff */
[----:B------:R-:W-:Y:S01]  /*d470*/  STL [R1+0x748], R18 ;  /* 0x0007481201007387 */ /* 0x000fe20000100800 */
[----:B0-----:R-:W-:-:S03]  /*d480*/  LEA.HI.X.SX32 R0, R32, R8, 0x1, P5 ;  /* 0x0000000820007211 */ /* 0x001fc600028f0eff */
[----:B------:R-:W-:Y:S01]  /*d490*/  STL [R1+0x29c], R21 ;  /* 0x00029c1501007387 */ /* 0x000fe20000100800 */
[----:B------:R-:W-:Y:S02]  /*d4a0*/  IADD3 R5, P5, PT, R38, R9, RZ ;  /* 0x0000000926057210 */ /* 0x000fe40007fbe0ff */
[-C--:B------:R-:W-:Y:S01]  /*d4b0*/  LEA.HI.X.SX32 R7, R33, R8.reuse, 0x1, P6 ;  /* 0x0000000821077211 */ /* 0x080fe200030f0eff */
[----:B------:R-:W-:Y:S01]  /*d4c0*/  STL [R1+0x750], R21 ;  /* 0x0007501501007387 */ /* 0x000fe20000100800 */
[----:B------:R-:W-:-:S03]  /*d4d0*/  LEA.HI.X.SX32 R2, R34, R8, 0x1, P1 ;  /* 0x0000000822027211 */ /* 0x000fc600008f0eff */
[----:B------:R0:W-:Y:S04]  /*d4e0*/  STL [R1+0x2a4], R0 ;  /* 0x0002a40001007387 */ /* 0x0001e80000100800 */
[----:B------:R-:W-:Y:S01]  /*d4f0*/  STL [R1+0x2d0], R20 ;  /* 0x0002d01401007387 */ /* 0x000fe20000100800 */
[----:B------:R-:W-:-:S03]  /*d500*/  IMAD R41, R41, UR32, RZ ;  /* 0x0000002029297c24 */ /* 0x000fc6000f8e02ff */
[----:B------:R-:W-:Y:S01]  /*d510*/  STL [R1+0x754], R20 ;  /* 0x0007541401007387 */ /* 0x000fe20000100800 */
[----:B0-----:R-:W-:-:S03]  /*d520*/  IADD3 R0, P1, PT, R40, R9, RZ ;  /* 0x0000000928007210 */ /* 0x001fc60007f3e0ff */
[----:B------:R-:W-:Y:S01]  /*d530*/  STL [R1+0x2d8], R5 ;  /* 0x0002d80501007387 */ /* 0x000fe20000100800 */
[----:B------:R-:W-:-:S03]  /*d540*/  IADD3 R16, P6, PT, R39, R9, RZ ;  /* 0x0000000927107210 */ /* 0x000fc60007fde0ff */
[----:B------:R-:W-:Y:S01]  /*d550*/  STL [R1+0x758], R5 ;  /* 0x0007580501007387 */ /* 0x000fe20000100800 */
[----:B------:R-:W-:Y:S01]  /*d560*/  IMAD R42, R42, UR33, RZ ;  /* 0x000000212a2a7c24 */ /* 0x000fe2000f8e02ff */
[----:B------:R-:W-:Y:S02]  /*d570*/  LEA.HI.X.SX32 R19, R35, R8, 0x1, P2 ;  /* 0x0000000823137211 */ /* 0x000fe400010f0eff */
[----:B------:R-:W-:Y:S04]  /*d580*/  STL [R1+0x2ac], R7 ;  /* 0x0002ac0701007387 */ /* 0x000fe80000100800 */
[----:B------:R-:W-:Y:S01]  /*d590*/  STL [R1+0x75c], R7 ;  /* 0x00075c0701007387 */ /* 0x000fe20000100800 */
[----:B------:R-:W-:-:S03]  /*d5a0*/  IADD3 R6, P2, PT, R41, R9, RZ ;  /* 0x0000000929067210 */ /* 0x000fc60007f5e0ff */
[----:B------:R-:W-:Y:S04]  /*d5b0*/  STL [R1+0x2b4], R2 ;  /* 0x0002b40201007387 */ /* 0x000fe80000100800 */
[----:B------:R0:W-:Y:S04]  /*d5c0*/  STL [R1+0x2e8], R0 ;  /* 0x0002e80001007387 */ /* 0x0001e80000100800 */
[----:B------:R-:W-:Y:S01]  /*d5d0*/  STL [R1+0x760], R2 ;  /* 0x0007600201007387 */ /* 0x000fe20000100800 */
[----:B------:R-:W-:-:S03]  /*d5e0*/  LEA.HI.X.SX32 R25, R37, R8, 0x1, P4 ;  /* 0x0000000825197211 */ /* 0x000fc600020f0eff */
[----:B------:R-:W-:Y:S01]  /*d5f0*/  STL [R1+0x2e0], R16 ;  /* 0x0002e01001007387 */ /* 0x000fe20000100800 */
[----:B0-----:R-:W-:-:S03]  /*d600*/  LEA.HI.X.SX32 R0, R36, R8, 0x1, P3 ;  /* 0x0000000824007211 */ /* 0x001fc600018f0eff */
[----:B------:R-:W-:Y:S01]  /*d610*/  STL [R1+0x764], R16 ;  /* 0x0007641001007387 */ /* 0x000fe20000100800 */
[----:B------:R-:W-:-:S03]  /*d620*/  IADD3 R76, P3, PT, R42, R9, RZ ;  /* 0x000000092a4c7210 */ /* 0x000fc60007f7e0ff */
[----:B------:R-:W-:Y:S04]  /*d630*/  STL [R1+0x2bc], R19 ;  /* 0x0002bc1301007387 */ /* 0x000fe80000100800 */
[----:B------:R-:W-:Y:S04]  /*d640*/  STL [R1+0x768], R19 ;  /* 0x0007681301007387 */ /* 0x000fe80000100800 */
[----:B------:R-:W-:Y:S04]  /*d650*/  STL [R1+0x2c4], R0 ;  /* 0x0002c40001007387 */ /* 0x000fe80000100800 */
[----:B------:R-:W-:Y:S04]  /*d660*/  STL [R1+0x2f0], R6 ;  /* 0x0002f00601007387 */ /* 0x000fe80000100800 */
[----:B------:R0:W-:Y:S04]  /*d670*/  STL [R1+0x76c], R6 ;  /* 0x00076c0601007387 */ /* 0x0001e80000100800 */
[----:B------:R-:W-:Y:S04]  /*d680*/  STL [R1+0x2f8], R76 ;  /* 0x0002f84c01007387 */ /* 0x000fe80000100800 */
[----:B------:R-:W-:Y:S04]  /*d690*/  STL [R1+0x2cc], R25 ;  /* 0x0002cc1901007387 */ /* 0x000fe80000100800 */
[----:B------:R-:W4:Y:S04]  /*d6a0*/  LDL R13, [R1+0x1e8] ;  /* 0x0001e800010d7983 */ /* 0x000f280000100800 */
[----:B------:R-:W4:Y:S01]  /*d6b0*/  LDL R12, [R1+0x1ec] ;  /* 0x0001ec00010c7983 */ /* 0x000f220000100800 */
[----:B------:R-:W-:-:S02]  /*d6c0*/  IMAD R45, R45, UR36, RZ ;  /* 0x000000242d2d7c24 */ /* 0x000fc4000f8e02ff */
[----:B------:R-:W-:Y:S01]  /*d6d0*/  IMAD R46, R46, UR37, RZ ;  /* 0x000000252e2e7c24 */ /* 0x000fe2000f8e02ff */
[-C--:B------:R-:W-:Y:S01]  /*d6e0*/  LEA.HI.X.SX32 R17, R39, R8.reuse, 0x1, P6 ;  /* 0x0000000827117211 */ /* 0x080fe200030f0eff */
[----:B------:R-:W-:Y:S01]  /*d6f0*/  IMAD R47, R47, UR38, RZ ;  /* 0x000000262f2f7c24 */ /* 0x000fe2000f8e02ff */
[-C--:B0-----:R-:W-:Y:S01]  /*d700*/  LEA.HI.X.SX32 R6, R40, R8.reuse, 0x1, P1 ;  /* 0x0000000828067211 */ /* 0x081fe200008f0eff */
[----:B---3--:R-:W-:Y:S01]  /*d710*/  IMAD R49, R49, UR40, RZ ;  /* 0x0000002831317c24 */ /* 0x008fe2000f8e02ff */
[-C--:B------:R-:W-:Y:S02]  /*d720*/  IADD3 R10, P6, PT, R45, R9.reuse, RZ ;  /* 0x000000092d0a7210 */ /* 0x080fe40007fde0ff */
[-C--:B------:R-:W-:Y:S01]  /*d730*/  IADD3 R39, P1, PT, R46, R9.reuse, RZ ;  /* 0x000000092e277210 */ /* 0x080fe20007f3e0ff */
[----:B--2---:R-:W-:Y:S01]  /*d740*/  IMAD R43, R43, UR34, RZ ;  /* 0x000000222b2b7c24 */ /* 0x004fe2000f8e02ff */
[-C--:B------:R-:W-:Y:S01]  /*d750*/  LEA.HI.X.SX32 R3, R41, R8.reuse, 0x1, P2 ;  /* 0x0000000829037211 */ /* 0x080fe200010f0eff */
[----:B------:R-:W-:Y:S01]  /*d760*/  IMAD R50, R50, UR41, RZ ;  /* 0x0000002932327c24 */ /* 0x000fe2000f8e02ff */
[----:B------:R-:W-:Y:S01]  /*d770*/  IADD3 R92, P2, PT, R47, R9, RZ ;  /* 0x000000092f5c7210 */ /* 0x000fe20007f5e0ff */
[----:B------:R-:W-:Y:S01]  /*d780*/  IMAD R48, R48, UR39, RZ ;  /* 0x0000002730307c24 */ /* 0x000fe2000f8e02ff */
[-C--:B------:R-:W-:Y:S01]  /*d790*/  LEA.HI.X.SX32 R77, R45, R8.reuse, 0x1, P6 ;  /* 0x000000082d4d7211 */ /* 0x080fe200030f0eff */
[----:B------:R-:W-:Y:S01]  /*d7a0*/  IMAD R52, R52, UR43, RZ ;  /* 0x0000002b34347c24 */ /* 0x000fe2000f8e02ff */
[----:B------:R-:W-:-:S02]  /*d7b0*/  LEA.HI.X.SX32 R40, R46, R8, 0x1, P1 ;  /* 0x000000082e287211 */ /* 0x000fc400008f0eff */
[-C--:B------:R-:W-:Y:S01]  /*d7c0*/  IADD3 R45, P1, PT, R49, R9.reuse, RZ ;  /* 0x00000009312d7210 */ /* 0x080fe20007f3e0ff */
[----:B------:R-:W-:Y:S01]  /*d7d0*/  IMAD R44, R44, UR35, RZ ;  /* 0x000000232c2c7c24 */ /* 0x000fe2000f8e02ff */
[-C--:B------:R-:W-:Y:S01]  /*d7e0*/  LEA.HI.X.SX32 R93, R47, R8.reuse, 0x1, P2 ;  /* 0x000000082f5d7211 */ /* 0x080fe200010f0eff */
[----:B------:R-:W-:Y:S01]  /*d7f0*/  IMAD R53, R53, UR44, RZ ;  /* 0x0000002c35357c24 */ /* 0x000fe2000f8e02ff */
[-C--:B------:R-:W-:Y:S01]  /*d800*/  IADD3 R14, P4, PT, R43, R9.reuse, RZ ;  /* 0x000000092b0e7210 */ /* 0x080fe20007f9e0ff */
[----:B------:R-:W-:Y:S01]  /*d810*/  IMAD R51, R51, UR42, RZ ;  /* 0x0000002a33337c24 */ /* 0x000fe2000f8e02ff */
[-C--:B------:R-:W-:Y:S01]  /*d820*/  LEA.HI.X.SX32 R42, R42, R8.reuse, 0x1, P3 ;  /* 0x000000082a2a7211 */ /* 0x080fe200018f0eff */
[----:B------:R-:W-:Y:S01]  /*d830*/  IMAD R55, R87, UR46, RZ ;  /* 0x0000002e57377c24 */ /* 0x000fe2000f8e02ff */
[----:B------:R-:W-:Y:S02]  /*d840*/  IADD3 R37, P2, PT, R50, R9, RZ ;  /* 0x0000000932257210 */ /* 0x000fe40007f5e0ff */
[----:B------:R-:W-:-:S02]  /*d850*/  LEA.HI.X.SX32 R46, R49, R8, 0x1, P1 ;  /* 0x00000008312e7211 */ /* 0x000fc400008f0eff */
[-C--:B------:R-:W-:Y:S02]  /*d860*/  IADD3 R2, P3, PT, R48, R9.reuse, RZ ;  /* 0x0000000930027210 */ /* 0x080fe40007f7e0ff */
[-C--:B------:R-:W-:Y:S02]  /*d870*/  IADD3 R5, P1, PT, R52, R9.reuse, RZ ;  /* 0x0000000934057210 */ /* 0x080fe40007f3e0ff */
[-C--:B------:R-:W-:Y:S01]  /*d880*/  LEA.HI.X.SX32 R4, R38, R8.reuse, 0x1, P5 ;  /* 0x0000000826047211 */ /* 0x080fe200028f0eff */
[----:B------:R-:W-:Y:S01]  /*d890*/  IMAD R56, R56, UR47, RZ ;  /* 0x0000002f38387c24 */ /* 0x000fe2000f8e02ff */
[-C--:B------:R-:W-:Y:S02]  /*d8a0*/  IADD3 R0, P5, PT, R44, R9.reuse, RZ ;  /* 0x000000092c007210 */ /* 0x080fe40007fbe0ff */
[-C--:B------:R-:W-:Y:S02]  /*d8b0*/  LEA.HI.X.SX32 R15, R43, R8.reuse, 0x1, P4 ;  /* 0x000000082b0f7211 */ /* 0x080fe400020f0eff */
[-C--:B------:R-:W-:Y:S01]  /*d8c0*/  LEA.HI.X.SX32 R38, R50, R8.reuse, 0x1, P2 ;  /* 0x0000000832267211 */ /* 0x080fe200010f0eff */
[----:B------:R-:W-:Y:S01]  /*d8d0*/  IMAD R54, R54, UR45, RZ ;  /* 0x0000002d36367c24 */ /* 0x000fe2000f8e02ff */
[----:B------:R-:W-:Y:S01]  /*d8e0*/  LEA.HI.X.SX32 R16, R48, R8, 0x1, P3 ;  /* 0x0000000830107211 */ /* 0x000fe200018f0eff */
[----:B------:R-:W-:Y:S01]  /*d8f0*/  IMAD R58, R58, UR49, RZ ;  /* 0x000000313a3a7c24 */ /* 0x000fe2000f8e02ff */
[----:B------:R-:W-:-:S02]  /*d900*/  IADD3 R43, P2, PT, R53, R9, RZ ;  /* 0x00000009352b7210 */ /* 0x000fc40007f5e0ff */
[-C--:B------:R-:W-:Y:S02]  /*d910*/  LEA.HI.X.SX32 R7, R52, R8.reuse, 0x1, P1 ;  /* 0x0000000834077211 */ /* 0x080fe400008f0eff */
[-C--:B------:R-:W-:Y:S02]  /*d920*/  IADD3 R90, P3, PT, R51, R9.reuse, RZ ;  /* 0x00000009335a7210 */ /* 0x080fe40007f7e0ff */
[----:B------:R-:W-:Y:S02]  /*d930*/  IADD3 R88, P1, PT, R55, R9, RZ ;  /* 0x0000000937587210 */ /* 0x000fe40007f3e0ff */
[-C--:B------:R-:W-:Y:S01]  /*d940*/  LEA.HI.X.SX32 R19, R44, R8.reuse, 0x1, P5 ;  /* 0x000000082c137211 */ /* 0x080fe200028f0eff */
[----:B------:R-:W-:Y:S01]  /*d950*/  IMAD R59, R59, UR50, RZ ;  /* 0x000000323b3b7c24 */ /* 0x000fe2000f8e02ff */
[-C--:B------:R-:W-:Y:S01]  /*d960*/  LEA.HI.X.SX32 R44, R53, R8.reuse, 0x1, P2 ;  /* 0x00000008352c7211 */ /* 0x080fe200010f0eff */
[----:B------:R-:W-:Y:S01]  /*d970*/  IMAD R61, R86, UR18, RZ ;  /* 0x00000012563d7c24 */ /* 0x000fe2000f8e02ff */
[----:B------:R-:W-:-:S02]  /*d980*/  LEA.HI.X.SX32 R91, R51, R8, 0x1, P3 ;  /* 0x00000008335b7211 */ /* 0x000fc400018f0eff */
[-C--:B------:R-:W-:Y:S02]  /*d990*/  IADD3 R21, P2, PT, R56, R9.reuse, RZ ;  /* 0x0000000938157210 */ /* 0x080fe40007f5e0ff */
[-C--:B------:R-:W-:Y:S01]  /*d9a0*/  LEA.HI.X.SX32 R89, R55, R8.reuse, 0x1, P1 ;  /* 0x0000000837597211 */ /* 0x080fe200008f0eff */
[----:B------:R0:W-:Y:S01]  /*d9b0*/  STL [R1+0x308], R0 ;  /* 0x0003080001007387 */ /* 0x0001e20000100800 */
[-C--:B------:R-:W-:Y:S02]  /*d9c0*/  IADD3 R35, P3, PT, R54, R9.reuse, RZ ;  /* 0x0000000936237210 */ /* 0x080fe40007f7e0ff */
[-C--:B------:R-:W-:Y:S01]  /*d9d0*/  IADD3 R33, P1, PT, R58, R9.reuse, RZ ;  /* 0x000000093a217210 */ /* 0x080fe20007f3e0ff */
[----:B------:R-:W-:Y:S01]  /*d9e0*/  STL [R1+0x2d4], R4 ;  /* 0x0002d40401007387 */ /* 0x000fe20000100800 */
[-C--:B------:R-:W-:Y:S01]  /*d9f0*/  LEA.HI.X.SX32 R20, R56, R8.reuse, 0x1, P2 ;  /* 0x0000000838147211 */ /* 0x080fe200010f0eff */
[----:B-1----:R-:W-:Y:S01]  /*da00*/  IMAD R62, R62, UR19, RZ ;  /* 0x000000133e3e7c24 */ /* 0x002fe2000f8e02ff */
[----:B------:R-:W-:Y:S01]  /*da10*/  LEA.HI.X.SX32 R36, R54, R8, 0x1, P3 ;  /* 0x0000000836247211 */ /* 0x000fe200018f0eff */
[----:B------:R-:W-:Y:S01]  /*da20*/  STL [R1+0x300], R14 ;  /* 0x0003000e01007387 */ /* 0x000fe20000100800 */
[----:B------:R-:W-:-:S02]  /*da30*/  IADD3 R86, P2, PT, R59, R9, RZ ;  /* 0x000000093b567210 */ /* 0x000fc40007f5e0ff */
[----:B------:R-:W-:Y:S01]  /*da40*/  LEA.HI.X.SX32 R34, R58, R8, 0x1, P1 ;  /* 0x000000083a227211 */ /* 0x000fe200008f0eff */
[----:B------:R-:W-:Y:S01]  /*da50*/  STL [R1+0x2dc], R17 ;  /* 0x0002dc1101007387 */ /* 0x000fe20000100800 */
[----:B------:R-:W-:-:S03]  /*da60*/  IADD3 R54, P1, PT, R61, R9, RZ ;  /* 0x000000093d367210 */ /* 0x000fc60007f3e0ff */
[----:B------:R-:W-:Y:S01]  /*da70*/  STL [R1+0x310], R10 ;  /* 0x0003100a01007387 */ /* 0x000fe20000100800 */
[----:B------:R-:W-:-:S03]  /*da80*/  LEA.HI.X.SX32 R87, R59, R8, 0x1, P2 ;  /* 0x000000083b577211 */ /* 0x000fc600010f0eff */
[----:B------:R-:W-:Y:S01]  /*da90*/  STL [R1+0x2e4], R6 ;  /* 0x0002e40601007387 */ /* 0x000fe20000100800 */
[----:B------:R-:W-:-:S03]  /*daa0*/  IADD3 R31, P2, PT, R62, R9, RZ ;  /* 0x000000093e1f7210 */ /* 0x000fc60007f5e0ff */
[----:B------:R-:W-:Y:S01]  /*dab0*/  STL [R1+0x318], R39 ;  /* 0x0003182701007387 */ /* 0x000fe20000100800 */
[----:B------:R-:W-:-:S03]  /*dac0*/  LEA.HI.X.SX32 R55, R61, R8, 0x1, P1 ;  /* 0x000000083d377211 */ /* 0x000fc600008f0eff */
[----:B------:R-:W-:Y:S04]  /*dad0*/  STL [R1+0x2ec], R3 ;  /* 0x0002ec0301007387 */ /* 0x000fe80000100800 */
[----:B------:R-:W-:Y:S01]  /*dae0*/  STL [R1+0x2f4], R42 ;  /* 0x0002f42a01007387 */ /* 0x000fe20000100800 */
[----:B------:R-:W-:Y:S02]  /*daf0*/  LEA.HI.X.SX32 R32, R62, R8, 0x1, P2 ;  /* 0x000000083e207211 */ /* 0x000fe400010f0eff */
[----:B------:R-:W1:Y:S01]  /*db00*/  LDC R62, c[0x0][0x3a0] ;  /* 0x0000e800ff3e7b82 */ /* 0x000e620000000800 */
[----:B------:R-:W-:Y:S01]  /*db10*/  STL [R1+0x320], R92 ;  /* 0x0003205c01007387 */ /* 0x000fe20000100800 */
[----:B------:R-:W2:Y:S03]  /*db20*/  S2R R61, SR_TID.X ;  /* 0x00000000003d7919 */ /* 0x000ea60000002100 */
[----:B------:R-:W-:Y:S04]  /*db30*/  STL [R1+0x328], R2 ;  /* 0x0003280201007387 */ /* 0x000fe80000100800 */
[----:B------:R-:W-:Y:S04]  /*db40*/  STL [R1+0x2fc], R15 ;  /* 0x0002fc0f01007387 */ /* 0x000fe80000100800 */
[----:B------:R-:W-:Y:S04]  /*db50*/  STL [R1+0x304], R19 ;  /* 0x0003041301007387 */ /* 0x000fe80000100800 */
[----:B------:R-:W-:Y:S04]  /*db60*/  STL [R1+0x30c], R77 ;  /* 0x00030c4d01007387 */ /* 0x000fe80000100800 */
[----:B------:R-:W-:Y:S04]  /*db70*/  STL [R1+0x314], R40 ;  /* 0x0003142801007387 */ /* 0x000fe80000100800 */
[----:B------:R-:W-:Y:S04]  /*db80*/  STL [R1+0x324], R16 ;  /* 0x0003241001007387 */ /* 0x000fe80000100800 */
[----:B------:R-:W-:Y:S01]  /*db90*/  STL [R1+0x31c], R93 ;  /* 0x00031c5d01007387 */ /* 0x000fe20000100800 */
[----:B------:R-:W-:-:S03]  /*dba0*/  IMAD R57, R57, UR48, RZ ;  /* 0x0000003039397c24 */ /* 0x000fc6000f8e02ff */
[----:B------:R-:W-:Y:S04]  /*dbb0*/  STL [R1+0x330], R45 ;  /* 0x0003302d01007387 */ /* 0x000fe80000100800 */
[----:B------:R-:W-:Y:S01]  /*dbc0*/  STL [R1+0x338], R37 ;  /* 0x0003382501007387 */ /* 0x000fe20000100800 */
[----:B------:R-:W-:-:S03]  /*dbd0*/  IMAD R64, R64, UR53, RZ ;  /* 0x0000003540407c24 */ /* 0x000fc6000f8e02ff */
[----:B------:R-:W-:Y:S04]  /*dbe0*/  STL [R1+0x32c], R46 ;  /* 0x00032c2e01007387 */ /* 0x000fe80000100800 */
[----:B------:R-:W-:Y:S04]  /*dbf0*/  STL [R1+0x340], R90 ;  /* 0x0003405a01007387 */ /* 0x000fe80000100800 */
[----:B------:R-:W-:Y:S01]  /*dc00*/  STL [R1+0x334], R38 ;  /* 0x0003342601007387 */ /* 0x000fe20000100800 */
[----:B------:R-:W-:-:S03]  /*dc10*/  IADD3 R41, P3, PT, R57, R9, RZ ;  /* 0x0000000939297210 */ /* 0x000fc60007f7e0ff */
[----:B------:R-:W-:Y:S01]  /*dc20*/  STL [R1+0x33c], R91 ;  /* 0x00033c5b01007387 */ /* 0x000fe20000100800 */
[----:B------:R-:W-:-:S03]  /*dc30*/  IMAD R60, R60, UR51, RZ ;  /* 0x000000333c3c7c24 */ /* 0x000fc6000f8e02ff */
[----:B------:R-:W-:Y:S01]  /*dc40*/  STL [R1+0x348], R5 ;  /* 0x0003480501007387 */ /* 0x000fe20000100800 */
[----:B------:R-:W-:-:S03]  /*dc50*/  IMAD R67, R67, UR56, RZ ;  /* 0x0000003843437c24 */ /* 0x000fc6000f8e02ff */
[----:B------:R-:W-:Y:S01]  /*dc60*/  STL [R1+0x350], R43 ;  /* 0x0003502b01007387 */ /* 0x000fe20000100800 */
[----:B------:R-:W-:-:S03]  /*dc70*/  IADD3 R47, P1, PT, R64, R9, RZ ;  /* 0x00000009402f7210 */ /* 0x000fc60007f3e0ff */
[----:B------:R-:W-:Y:S01]  /*dc80*/  STL [R1+0x344], R7 ;  /* 0x0003440701007387 */ /* 0x000fe20000100800 */
[----:B------:R-:W-:-:S03]  /*dc90*/  LEA.HI.X.SX32 R57, R57, R8, 0x1, P3 ;  /* 0x0000000839397211 */ /* 0x000fc600018f0eff */
[----:B------:R-:W-:Y:S04]  /*dca0*/  STL [R1+0x358], R35 ;  /* 0x0003582301007387 */ /* 0x000fe80000100800 */
[----:B------:R-:W-:Y:S01]  /*dcb0*/  STL [R1+0x34c], R44 ;  /* 0x00034c2c01007387 */ /* 0x000fe20000100800 */
[----:B------:R-:W-:-:S03]  /*dcc0*/  IADD3 R56, P3, PT, R60, R9, RZ ;  /* 0x000000093c387210 */ /* 0x000fc60007f7e0ff */
[----:B------:R-:W-:Y:S01]  /*dcd0*/  STL [R1+0x354], R36 ;  /* 0x0003542401007387 */ /* 0x000fe20000100800 */
[----:B------:R-:W-:-:S03]  /*dce0*/  LEA.HI.X.SX32 R78, R64, R8, 0x1, P1 ;  /* 0x00000008404e7211 */ /* 0x000fc600008f0eff */
[----:B------:R-:W-:Y:S01]  /*dcf0*/  STL [R1+0x368], R21 ;  /* 0x0003681501007387 */ /* 0x000fe20000100800 */
[----:B------:R-:W-:Y:S01]  /*dd00*/  IMAD R63, R63, UR52, RZ ;  /* 0x000000343f3f7c24 */ /* 0x000fe2000f8e02ff */
[----:B------:R-:W-:Y:S02]  /*dd10*/  IADD3 R82, P1, PT, R67, R9, RZ ;  /* 0x0000000943527210 */ /* 0x000fe40007f3e0ff */
[----:B------:R-:W-:Y:S01]  /*dd20*/  STL [R1+0x360], R88 ;  /* 0x0003605801007387 */ /* 0x000fe20000100800 */
[----:B------:R-:W-:-:S03]  /*dd30*/  IMAD R70, R70, UR59, RZ ;  /* 0x0000003b46467c24 */ /* 0x000fc6000f8e02ff */
[----:B------:R-:W-:Y:S01]  /*dd40*/  STL [R1+0x370], R41 ;  /* 0x0003702901007387 */ /* 0x000fe20000100800 */
[----:B------:R-:W-:-:S03]  /*dd50*/  LEA.HI.X.SX32 R60, R60, R8, 0x1, P3 ;  /* 0x000000083c3c7211 */ /* 0x000fc600018f0eff */
[----:B------:R-:W-:Y:S01]  /*dd60*/  STL [R1+0x35c], R89 ;  /* 0x00035c5901007387 */ /* 0x000fe20000100800 */
[----:B------:R-:W-:-:S03]  /*dd70*/  LEA.HI.X.SX32 R83, R67, R8, 0x1, P1 ;  /* 0x0000000843537211 */ /* 0x000fc600008f0eff */
[----:B------:R-:W-:Y:S01]  /*dd80*/  STL [R1+0x364], R20 ;  /* 0x0003641401007387 */ /* 0x000fe20000100800 */
[----:B------:R-:W-:-:S03]  /*dd90*/  IADD3 R84, P3, PT, R63, R9, RZ ;  /* 0x000000093f547210 */ /* 0x000fc60007f7e0ff */
[----:B------:R-:W-:Y:S01]  /*dda0*/  STL [R1+0x36c], R57 ;  /* 0x00036c3901007387 */ /* 0x000fe20000100800 */
[----:B------:R-:W-:Y:S01]  /*ddb0*/  IADD3 R24, P1, PT, R70, R9, RZ ;  /* 0x0000000946187210 */ /* 0x000fe20007f3e0ff */
[----:B-1----:R-:W-:Y:S02]  /*ddc0*/  VIADD R79, R62, 0x3f ;  /* 0x0000003f3e4f7836 */ /* 0x002fe40000000000 */
[----:B------:R-:W-:Y:S01]  /*ddd0*/  STL [R1+0x378], R33 ;  /* 0x0003782101007387 */ /* 0x000fe20000100800 */
[----:B------:R-:W-:-:S03]  /*dde0*/  IMAD R65, R65, UR54, RZ ;  /* 0x0000003641417c24 */ /* 0x000fc6000f8e02ff */
[----:B------:R-:W-:Y:S01]  /*ddf0*/  STL [R1+0x388], R56 ;  /* 0x0003883801007387 */ /* 0x000fe20000100800 */
[----:B------:R-:W-:-:S03]  /*de00*/  IMAD R66, R66, UR55, RZ ;  /* 0x0000003742427c24 */ /* 0x000fc6000f8e02ff */
[----:B------:R-:W-:Y:S01]  /*de10*/  STL [R1+0x380], R86 ;  /* 0x0003805601007387 */ /* 0x000fe20000100800 */
[----:B------:R-:W-:-:S03]  /*de20*/  LEA.HI.X.SX32 R85, R63, R8, 0x1, P3 ;  /* 0x000000083f557211 */ /* 0x000fc600018f0eff */
[----:B------:R-:W-:Y:S01]  /*de30*/  STL [R1+0x374], R34 ;  /* 0x0003742201007387 */ /* 0x000fe20000100800 */
[----:B------:R-:W-:-:S03]  /*de40*/  LEA.HI.X.SX32 R26, R70, R8, 0x1, P1 ;  /* 0x00000008461a7211 */ /* 0x000fc600008f0eff */
[----:B------:R-:W-:Y:S01]  /*de50*/  STL [R1+0x37c], R87 ;  /* 0x00037c5701007387 */ /* 0x000fe20000100800 */
[----:B--2---:R-:W-:-:S03]  /*de60*/  LOP3.LUT R58, R61, 0x7f, RZ, 0xc0, !PT ;  /* 0x0000007f3d3a7812 */ /* 0x004fc600078ec0ff */
[----:B------:R-:W-:Y:S01]  /*de70*/  STL [R1+0x384], R60 ;  /* 0x0003843c01007387 */ /* 0x000fe20000100800 */
[----:B------:R-:W-:Y:S02]  /*de80*/  LOP3.LUT R61, R61, 0x3f, RZ, 0xc0, !PT ;  /* 0x0000003f3d3d7812 */ /* 0x000fe400078ec0ff */
[----:B------:R-:W-:Y:S01]  /*de90*/  ISETP.GT.AND P1, PT, R79, 0x3f, PT ;  /* 0x0000003f4f00780c */ /* 0x000fe20003f24270 */
[----:B------:R-:W-:Y:S01]  /*dea0*/  STL [R1+0x390], R54 ;  /* 0x0003903601007387 */ /* 0x000fe20000100800 */
[-C--:B------:R-:W-:Y:S01]  /*deb0*/  IADD3 R52, P2, PT, R65, R9.reuse, RZ ;  /* 0x0000000941347210 */ /* 0x080fe20007f5e0ff */
[----:B------:R-:W-:Y:S02]  /*dec0*/  IMAD R69, R69, UR58, RZ ;  /* 0x0000003a45457c24 */ /* 0x000fe4000f8e02ff */
[----:B------:R-:W-:Y:S01]  /*ded0*/  STL [R1+0x398], R31 ;  /* 0x0003981f01007387 */ /* 0x000fe20000100800 */
[----:B------:R-:W-:Y:S01]  /*dee0*/  IADD3 R27, P3, PT, R66, R9, RZ ;  /* 0x00000009421b7210 */ /* 0x000fe20007f7e0ff */
[----:B------:R-:W-:-:S02]  /*def0*/  IMAD R75, R75, UR64, RZ ;  /* 0x000000404b4b7c24 */ /* 0x000fc4000f8e02ff */
[----:B------:R-:W-:Y:S01]  /*df00*/  STL [R1+0x38c], R55 ;  /* 0x00038c3701007387 */ /* 0x000fe20000100800 */
[----:B------:R-:W-:-:S03]  /*df10*/  ISETP.LT.AND P1, PT, R61, R62, P1 ;  /* 0x0000003e3d00720c */ /* 0x000fc60000f21270 */
[----:B------:R-:W-:Y:S01]  /*df20*/  STL [R1+0x3a0], R84 ;  /* 0x0003a05401007387 */ /* 0x000fe20000100800 */
[----:B------:R-:W-:-:S03]  /*df30*/  LEA.HI.X.SX32 R53, R65, R8, 0x1, P2 ;  /* 0x0000000841357211 */ /* 0x000fc600010f0eff */
[----:B------:R-:W-:Y:S01]  /*df40*/  STL [R1+0x394], R32 ;  /* 0x0003942001007387 */ /* 0x000fe20000100800 */
[----:B------:R-:W-:-:S03]  /*df50*/  LEA.HI.X.SX32 R30, R66, R8, 0x1, P3 ;  /* 0x00000008421e7211 */ /* 0x000fc600018f0eff */
[----:B------:R-:W-:Y:S01]  /*df60*/  STL [R1+0x39c], R85 ;  /* 0x00039c5501007387 */ /* 0x000fe20000100800 */
[----:B------:R-:W-:Y:S01]  /*df70*/  IMAD R72, R72, UR61, RZ ;  /* 0x0000003d48487c24 */ /* 0x000fe2000f8e02ff */
[-C--:B0-----:R-:W-:Y:S02]  /*df80*/  IADD3 R0, P2, PT, R68, R9.reuse, RZ ;  /* 0x0000000944007210 */ /* 0x081fe40007f5e0ff */
[----:B------:R-:W-:Y:S01]  /*df90*/  STL [R1+0x3a8], R47 ;  /* 0x0003a82f01007387 */ /* 0x000fe20000100800 */
[----:B------:R-:W-:Y:S01]  /*dfa0*/  IMAD R74, R74, UR63, RZ ;  /* 0x0000003f4a4a7c24 */ /* 0x000fe2000f8e02ff */
[-C--:B------:R-:W-:Y:S02]  /*dfb0*/  IADD3 R50, P3, PT, R69, R9.reuse, RZ ;  /* 0x0000000945327210 */ /* 0x080fe40007f7e0ff */
[----:B------:R-:W-:Y:S01]  /*dfc0*/  STL [R1+0x3b0], R52 ;  /* 0x0003b03401007387 */ /* 0x000fe20000100800 */
[----:B------:R-:W-:-:S03]  /*dfd0*/  IADD3 R59, P6, PT, R75, R9, RZ ;  /* 0x000000094b3b7210 */ /* 0x000fc60007fde0ff */
[----:B------:R-:W2:Y:S01]  /*dfe0*/  LDL R65, [R1+0x288] ;  /* 0x0002880001417983 */ /* 0x000ea20000100800 */
[----:B------:R-:W-:-:S03]  /*dff0*/  LEA.HI.X.SX32 R18, R68, R8, 0x1, P2 ;  /* 0x0000000844127211 */ /* 0x000fc600010f0eff */
[----:B------:R-:W-:Y:S01]  /*e000*/  STL [R1+0x3a4], R78 ;  /* 0x0003a44e01007387 */ /* 0x000fe20000100800 */
[----:B------:R-:W-:-:S03]  /*e010*/  LEA.HI.X.SX32 R51, R69, R8, 0x1, P3 ;  /* 0x0000000845337211 */ /* 0x000fc600018f0eff */
[----:B------:R-:W-:Y:S01]  /*e020*/  STL [R1+0x3b8], R27 ;  /* 0x0003b81b01007387 */ /* 0x000fe20000100800 */
[----:B------:R-:W-:-:S03]  /*e030*/  IADD3 R80, P2, PT, R71, R9, RZ ;  /* 0x0000000947507210 */ /* 0x000fc60007f5e0ff */
[----:B------:R-:W-:Y:S01]  /*e040*/  STL [R1+0x3ac], R53 ;  /* 0x0003ac3501007387 */ /* 0x000fe20000100800 */
[-C--:B------:R-:W-:Y:S02]  /*e050*/  IADD3 R67, P3, PT, R72, R9.reuse, RZ ;  /* 0x0000000948437210 */ /* 0x080fe40007f7e0ff */
[-C--:B------:R-:W-:Y:S01]  /*e060*/  IADD3 R48, P4, PT, R73, R9.reuse, RZ ;  /* 0x0000000949307210 */ /* 0x080fe20007f9e0ff */
[----:B------:R-:W-:Y:S01]  /*e070*/  STL [R1+0x3b4], R30 ;  /* 0x0003b41e01007387 */ /* 0x000fe20000100800 */
[----:B------:R-:W-:Y:S02]  /*e080*/  IADD3 R22, P5, PT, R74, R9, RZ ;  /* 0x000000094a167210 */ /* 0x000fe40007fbe0ff */
[-C--:B------:R-:W-:Y:S01]  /*e090*/  LEA.HI.X.SX32 R66, R75, R8.reuse, 0x1, P6 ;  /* 0x000000084b427211 */ /* 0x080fe200030f0eff */
[----:B------:R-:W-:Y:S01]  /*e0a0*/  STL [R1+0x3c8], R0 ;  /* 0x0003c80001007387 */ /* 0x000fe20000100800 */
[----:B------:R-:W-:-:S03]  /*e0b0*/  LEA.HI.X.SX32 R81, R71, R8, 0x1, P2 ;  /* 0x0000000847517211 */ /* 0x000fc600010f0eff */
[----:B------:R-:W-:Y:S01]  /*e0c0*/  STL [R1+0x3c0], R82 ;  /* 0x0003c05201007387 */ /* 0x000fe20000100800 */
[----:B------:R-:W-:-:S03]  /*e0d0*/  LEA.HI.X.SX32 R68, R72, R8, 0x1, P3 ;  /* 0x0000000848447211 */ /* 0x000fc600018f0eff */
[----:B------:R-:W-:Y:S01]  /*e0e0*/  STL [R1+0x3d0], R50 ;  /* 0x0003d03201007387 */ /* 0x000fe20000100800 */
[-C--:B------:R-:W-:Y:S01]  /*e0f0*/  LEA.HI.X.SX32 R49, R73, R8.reuse, 0x1, P4 ;  /* 0x0000000849317211 */ /* 0x080fe200020f0eff */
[----:B------:R-:W-:Y:S01]  /*e100*/  @P1 IMAD.MOV.U32 R9, RZ, RZ, R66 ;  /* 0x000000ffff091224 */ /* 0x000fe200078e0042 */
[----:B------:R-:W-:Y:S01]  /*e110*/  LEA.HI.X.SX32 R23, R74, R8, 0x1, P5 ;  /* 0x000000084a177211 */ /* 0x000fe200028f0eff */
[----:B------:R-:W3:Y:S01]  /*e120*/  LDL R69, [R1+0x284] ;  /* 0x0002840001457983 */ /* 0x000ee20000100800 */
[----:B------:R-:W-:Y:S01]  /*e130*/  PRMT R11, RZ, 0x7610, R11 ;  /* 0x00007610ff0b7816 */ /* 0x000fe2000000000b */
[----:B------:R-:W-:Y:S02]  /*e140*/  @P1 IMAD.MOV.U32 R8, RZ, RZ, R59 ;  /* 0x000000ffff081224 */ /* 0x000fe400078e003b */
[----:B------:R-:W-:Y:S04]  /*e150*/  STL [R1+0x3bc], R83 ;  /* 0x0003bc5301007387 */ /* 0x000fe80000100800 */
[----:B------:R-:W-:Y:S04]  /*e160*/  STL [R1+0x3c4], R18 ;  /* 0x0003c41201007387 */ /* 0x000fe80000100800 */
[----:B------:R-:W-:Y:S04]  /*e170*/  STL [R1+0x3cc], R51 ;  /* 0x0003cc3301007387 */ /* 0x000fe80000100800 */
[----:B------:R-:W-:Y:S04]  /*e180*/  STL [R1+0x3d4], R24 ;  /* 0x0003d41801007387 */ /* 0x000fe80000100800 */
[----:B------:R-:W-:Y:S04]  /*e190*/  STL [R1+0x3dc], R67 ;  /* 0x0003dc4301007387 */ /* 0x000fe80000100800 */
[----:B------:R-:W-:Y:S04]  /*e1a0*/  STL [R1+0x3d8], R80 ;  /* 0x0003d85001007387 */ /* 0x000fe80000100800 */
[----:B------:R-:W-:Y:S04]  /*e1b0*/  STL [R1+0x3e0], R48 ;  /* 0x0003e03001007387 */ /* 0x000fe80000100800 */
[----:B------:R0:W2:Y:S04]  /*e1c0*/  @P1 LDG.E.U8 R11, desc[UR24][R8.64] ;  /* 0x00000018080b1981 */ /* 0x0000a8000c1e1100 */
[----:B------:R-:W2:Y:S04]  /*e1d0*/  LDL R70, [R1+0x268] ;  /* 0x0002680001467983 */ /* 0x000ea80000100800 */
[----:B------:R-:W-:Y:S01]  /*e1e0*/  STL [R1+0x3e4], R22 ;  /* 0x0003e41601007387 */ /* 0x000fe20000100800 */
[----:B0-----:R-:W-:-:S03]  /*e1f0*/  PRMT R8, RZ, 0x7610, R8 ;  /* 0x00007610ff087816 */ /* 0x001fc60000000008 */
[----:B------:R-:W-:Y:S04]  /*e200*/  STL [R1+0x20c], R59 ;  /* 0x00020c3b01007387 */ /* 0x000fe80000100800 */
[----:B------:R-:W2:Y:S04]  /*e210*/  LDL R71, [R1+0x264] ;  /* 0x0002640001477983 */ /* 0x000ea80000100800 */
[----:B------:R-:W2:Y:S04]  /*e220*/  LDL R72, [R1+0x248] ;  /* 0x0002480001487983 */ /* 0x000ea80000100800 */
[----:B------:R-:W-:Y:S04]  /*e230*/  STL [R1+0x1f4], R26 ;  /* 0x0001f41a01007387 */ /* 0x000fe80000100800 */
[----:B------:R-:W2:Y:S04]  /*e240*/  LDL R73, [R1+0x244] ;  /* 0x0002440001497983 */ /* 0x000ea80000100800 */
[----:B------:R-:W2:Y:S04]  /*e250*/  LDL R74, [R1+0x228] ;  /* 0x00022800014a7983 */ /* 0x000ea80000100800 */
[----:B------:R-:W-:Y:S04]  /*e260*/  STL [R1+0x200], R68 ;  /* 0x0002004401007387 */ /* 0x000fe80000100800 */
[----:B----4-:R2:W4:Y:S04]  /*e270*/  @P1 LDG.E.U8 R8, desc[UR24][R12.64] ;  /* 0x000000180c081981 */ /* 0x010528000c1e1100 */
[----:B------:R-:W-:Y:S04]  /*e280*/  STL [R1+0x1fc], R81 ;  /* 0x0001fc5101007387 */ /* 0x000fe80000100800 */
[----:B------:R-:W3:Y:S01]  /*e290*/  LDL R75, [R1+0x224] ;  /* 0x00022400014b7983 */ /* 0x000ee20000100800 */
[----:B------:R-:W-:-:S05]  /*e2a0*/  LOP3.LUT R58, R58, 0x70, RZ, 0x3c, !PT ;  /* 0x000000703a3a7812 */ /* 0x000fca00078e3cff */
[----:B------:R-:W-:Y:S04]  /*e2b0*/  STS.U8 [R58+UR9+0x1f80], R29 ;  /* 0x001f801d3a007988 */ /* 0x000fe80008000009 */
[----:B------:R0:W-:Y:S02]  /*e2c0*/  STS.U8 [R58+UR9+0x3f80], R28 ;  /* 0x003f801c3a007988 */ /* 0x0001e40008000009 */
[----:B0-----:R-:W0:Y:S02]  /*e2d0*/  S2R R58, SR_TID.X ;  /* 0x00000000003a7919 */ /* 0x001e240000002100 */
[----:B------:R-:W-:Y:S04]  /*e2e0*/  STL [R1+0x204], R49 ;  /* 0x0002043101007387 */ /* 0x000fe80000100800 */
[----:B------:R0:W-:Y:S02]  /*e2f0*/  STL [R1+0x1f8], R66 ;  /* 0x0001f84201007387 */ /* 0x0001e40000100800 */
[----:B0-----:R-:W-:Y:S01]  /*e300*/  LOP3.LUT R66, R58, 0x7f, RZ, 0xc0, !PT ;  /* 0x0000007f3a427812 */ /* 0x001fe200078ec0ff */
[----:B--2---:R-:W-:-:S04]  /*e310*/  @P1 IMAD.MOV.U32 R12, RZ, RZ, R74 ;  /* 0x000000ffff0c1224 */ /* 0x004fc800078e004a */
[----:B----4-:R0:W-:Y:S01]  /*e320*/  STS.U8 [R66+UR9+0x8000], R8 ;  /* 0x0080000842007988 */ /* 0x0101e20008000009 */
[----:B---3--:R-:W-:Y:S01]  /*e330*/  @P1 IMAD.MOV.U32 R13, RZ, RZ, R75 ;  /* 0x000000ffff0d1224 */ /* 0x008fe200078e004b */
[----:B0-----:R-:W-:-:S06]  /*e340*/  PRMT R8, RZ, 0x7610, R8 ;  /* 0x00007610ff087816 */ /* 0x001fcc0000000008 */
[----:B------:R0:W2:Y:S02]  /*e350*/  @P1 LDG.E.U8 R8, desc[UR24][R12.64] ;  /* 0x000000180c081981 */ /* 0x0000a4000c1e1100 */
[----:B0-----:R-:W-:Y:S02]  /*e360*/  @P1 IMAD.MOV.U32 R12, RZ, RZ, R72 ;  /* 0x000000ffff0c1224 */ /* 0x001fe400078e0048 */
[----:B------:R-:W-:Y:S01]  /*e370*/  @P1 IMAD.MOV.U32 R13, RZ, RZ, R73 ;  /* 0x000000ffff0d1224 */ /* 0x000fe200078e0049 */
[----:B--2---:R0:W-:Y:S02]  /*e380*/  STS.U8 [R66+UR9+0x8200], R8 ;  /* 0x0082000842007988 */ /* 0x0041e40008000009 */
[----:B0-----:R-:W-:-:S06]  /*e390*/  PRMT R8, RZ, 0x7610, R8 ;  /* 0x00007610ff087816 */ /* 0x001fcc0000000008 */
[----:B------:R0:W2:Y:S02]  /*e3a0*/  @P1 LDG.E.U8 R8, desc[UR24][R12.64] ;  /* 0x000000180c081981 */ /* 0x0000a4000c1e1100 */
[----:B0-----:R-:W-:Y:S02]  /*e3b0*/  @P1 IMAD.MOV.U32 R12, RZ, RZ, R70 ;  /* 0x000000ffff0c1224 */ /* 0x001fe400078e0046 */
[----:B------:R-:W-:Y:S01]  /*e3c0*/  @P1 IMAD.MOV.U32 R13, RZ, RZ, R71 ;  /* 0x000000ffff0d1224 */ /* 0x000fe200078e0047 */
[----:B--2---:R0:W-:Y:S02]  /*e3d0*/  STS.U8 [R66+UR9+0x8400], R8 ;  /* 0x0084000842007988 */ /* 0x0041e40008000009 */
[----:B0-----:R-:W-:-:S06]  /*e3e0*/  PRMT R8, RZ, 0x7610, R8 ;  /* 0x00007610ff087816 */ /* 0x001fcc0000000008 */
[----:B------:R0:W2:Y:S04]  /*e3f0*/  @P1 LDG.E.U8 R8, desc[UR24][R12.64] ;  /* 0x000000180c081981 */ /* 0x0000a8000c1e1100 */
[----:B------:R-:W-:Y:S04]  /*e400*/  STL [R1+0x208], R23 ;  /* 0x0002081701007387 */ /* 0x000fe80000100800 */
[----:B------:R-:W3:Y:S01]  /*e410*/  LDL R64, [R1+0x2a4] ;  /* 0x0002a40001407983 */ /* 0x000ee20000100800 */
[----:B0-----:R-:W-:Y:S02]  /*e420*/  @P1 IMAD.MOV.U32 R12, RZ, RZ, R65 ;  /* 0x000000ffff0c1224 */ /* 0x001fe400078e0041 */
[----:B------:R-:W-:Y:S01]  /*e430*/  @P1 IMAD.MOV.U32 R13, RZ, RZ, R69 ;  /* 0x000000ffff0d1224 */ /* 0x000fe200078e0045 */
[----:B------:R-:W4:Y:S04]  /*e440*/  LDL R63, [R1+0x2a8] ;  /* 0x0002a800013f7983 */ /* 0x000f280000100800 */
[----:B------:R-:W3:Y:S04]  /*e450*/  LDL R62, [R1+0x2c4] ;  /* 0x0002c400013e7983 */ /* 0x000ee80000100800 */
[----:B------:R-:W3:Y:S04]  /*e460*/  LDL R61, [R1+0x2c8] ;  /* 0x0002c800013d7983 */ /* 0x000ee80000100800 */
[----:B------:R-:W3:Y:S04]  /*e470*/  LDL R59, [R1+0x2e8] ;  /* 0x0002e800013b7983 */ /* 0x000ee80000100800 */
[----:B------:R-:W3:Y:S04]  /*e480*/  LDL R58, [R1+0x308] ;  /* 0x00030800013a7983 */ /* 0x000ee80000100800 */
[----:B--2---:R0:W-:Y:S02]  /*e490*/  STS.U8 [R66+UR9+0x8600], R8 ;  /* 0x0086000842007988 */ /* 0x0041e40008000009 */
[----:B0-----:R-:W-:-:S06]  /*e4a0*/  PRMT R8, RZ, 0x7610, R8 ;  /* 0x00007610ff087816 */ /* 0x001fcc0000000008 */
[----:B------:R4:W2:Y:S02]  /*e4b0*/  @P1 LDG.E.U8 R8, desc[UR24][R12.64] ;  /* 0x000000180c081981 */ /* 0x0008a4000c1e1100 */
[----:B----4-:R-:W-:Y:S02]  /*e4c0*/  @P1 IMAD.MOV.U32 R12, RZ, RZ, R63 ;  /* 0x000000ffff0c1224 */ /* 0x010fe400078e003f */
[----:B---3--:R-:W-:Y:S01]  /*e4d0*/  @P1 IMAD.MOV.U32 R13, RZ, RZ, R64 ;  /* 0x000000ffff0d1224 */ /* 0x008fe200078e0040 */
[----:B--2---:R0:W-:Y:S02]  /*e4e0*/  STS.U8 [R66+UR9+0x8800], R8 ;  /* 0x0088000842007988 */ /* 0x0041e40008000009 */
        /* <DEDUP_REMOVED lines=8> */
[----:B------:R-:W-:Y:S02]  /*e570*/  @P1 IMAD.MOV.U32 R13, RZ, RZ, R6 ;  /* 0x000000ffff0d1224 */ /* 0x000fe400078e0006 */
[----:B------:R-:W3:Y:S04]  /*e580*/  LDL.LU R6, [R1+0x76c] ;  /* 0x00076c0001067983 */ /* 0x000ee80000300800 */
[----:B--2---:R0:W-:Y:S02]  /*e590*/  STS.U8 [R66+UR9+0x8c00], R8 ;  /* 0x008c000842007988 */ /* 0x0041e40008000009 */
[----:B0-----:R-:W-:-:S06]  /*e5a0*/  PRMT R8, RZ, 0x7610, R8 ;  /* 0x00007610ff087816 */ /* 0x001fcc0000000008 */
[----:B------:R0:W2:Y:S02]  /*e5b0*/  @P1 LDG.E.U8 R8, desc[UR24][R12.64] ;  /* 0x000000180c081981 */ /* 0x0000a4000c1e1100 */
[----:B0-----:R-:W-:Y:S02]  /*e5c0*/  @P1 IMAD.MOV.U32 R12, RZ, RZ, R58 ;  /* 0x000000ffff0c1224 */ /* 0x001fe400078e003a */
[----:B------:R-:W-:Y:S02]  /*e5d0*/  @P1 IMAD.MOV.U32 R13, RZ, RZ, R19 ;  /* 0x000000ffff0d1224 */ /* 0x000fe400078e0013 */
[----:B------:R-:W4:Y:S04]  /*e5e0*/  LDL.LU R19, [R1+0x768] ;  /* 0x0007680001137983 */ /* 0x000f280000300800 */
[----:B--2---:R0:W-:Y:S02]  /*e5f0*/  STS.U8 [R66+UR9+0x8e00], R8 ;  /* 0x008e000842007988 */ /* 0x0041e40008000009 */
[----:B0-----:R-:W-:-:S06]  /*e600*/  PRMT R8, RZ, 0x7610, R8 ;  /* 0x00007610ff087816 */ /* 0x001fcc0000000008 */
[----:B------:R0:W2:Y:S02]  /*e610*/  @P1 LDG.E.U8 R8, desc[UR24][R12.64] ;  /* 0x000000180c081981 */ /* 0x0000a4000c1e1100 */
[----:B0-----:R-:W-:Y:S02]  /*e620*/  @P1 IMAD.MOV.U32 R12, RZ, RZ, R2 ;  /* 0x000000ffff0c1224 */ /* 0x001fe400078e0002 */
[----:B------:R-:W-:Y:S02]  /*e630*/  @P1 IMAD.MOV.U32 R13, RZ, RZ, R16 ;  /* 0x000000ffff0d1224 */ /* 0x000fe400078e0010 */
[----:B------:R-:W3:Y:S04]  /*e640*/  LDL.LU R16, [R1+0x764] ;  /* 0x0007640001107983 */ /* 0x000ee80000300800 */
[----:B------:R-:W3:Y:S04]  /*e650*/  LDL.LU R2, [R1+0x760] ;  /* 0x0007600001027983 */ /* 0x000ee80000300800 */
[----:B--2---:R0:W-:Y:S02]  /*e660*/  STS.U8 [R66+UR9+0x9000], R8 ;  /* 0x0090000842007988 */ /* 0x0041e40008000009 */
[----:B0-----:R-:W-:-:S06]  /*e670*/  PRMT R8, RZ, 0x7610, R8 ;  /* 0x00007610ff087816 */ /* 0x001fcc0000000008 */
[----:B------:R0:W2:Y:S02]  /*e680*/  @P1 LDG.E.U8 R8, desc[UR24][R12.64] ;  /* 0x000000180c081981 */ /* 0x0000a4000c1e1100 */
[----:B0-----:R-:W-:Y:S02]  /*e690*/  @P1 IMAD.MOV.U32 R12, RZ, RZ, R5 ;  /* 0x000000ffff0c1224 */ /* 0x001fe400078e0005 */
[----:B------:R-:W-:Y:S02]  /*e6a0*/  @P1 IMAD.MOV.U32 R13, RZ, RZ, R7 ;  /* 0x000000ffff0d1224 */ /* 0x000fe400078e0007 */
[----:B------:R-:W3:Y:S04]  /*e6b0*/  LDL.LU R7, [R1+0x75c] ;  /* 0x00075c0001077983 */ /* 0x000ee80000300800 */
[----:B------:R-:W3:Y:S04]  /*e6c0*/  LDL.LU R5, [R1+0x758] ;  /* 0x0007580001057983 */ /* 0x000ee80000300800 */
[----:B------:R-:W3:Y:S04]  /*e6d0*/  LDL R65, [R1+0x1f0] ;  /* 0x0001f00001417983 */ /* 0x000ee80000100800 */
        /* <DEDUP_REMOVED lines=8> */
[----:B------:R-:W3:Y:S04]  /*e760*/  LDL R63, [R1+0x230] ;  /* 0x00023000013f7983 */ /* 0x000ee80000100800 */
[----:B------:R-:W3:Y:S04]  /*e770*/  LDL R62, [R1+0x24c] ;  /* 0x00024c00013e7983 */ /* 0x000ee80000100800 */
[----:B------:R-:W3:Y:S04]  /*e780*/  LDL R61, [R1+0x250] ;  /* 0x00025000013d7983 */ /* 0x000ee80000100800 */
[----:B------:R-:W3:Y:S04]  /*e790*/  LDL R59, [R1+0x270] ;  /* 0x00027000013b7983 */ /* 0x000ee80000100800 */
[----:B------:R-:W3:Y:S04]  /*e7a0*/  LDL R58, [R1+0x28c] ;  /* 0x00028c00013a7983 */ /* 0x000ee80000100800 */
[----:B--2---:R0:W-:Y:S02]  /*e7b0*/  STS.U8 [R66+UR9+0x9400], R8 ;  /* 0x0094000842007988 */ /* 0x0041e40008000009 */
[----:B0-----:R-:W-:-:S06]  /*e7c0*/  PRMT R8, RZ, 0x7610, R8 ;  /* 0x00007610ff087816 */ /* 0x001fcc0000000008 */
[----:B------:R0:W2:Y:S02]  /*e7d0*/  @P1 LDG.E.U8 R8, desc[UR24][R12.64] ;  /* 0x000000180c081981 */ /* 0x0000a4000c1e1100 */
[----:B0-----:R-:W-:Y:S02]  /*e7e0*/  @P1 IMAD.MOV.U32 R12, RZ, RZ, R56 ;  /* 0x000000ffff0c1224 */ /* 0x001fe400078e0038 */
[----:B------:R-:W-:Y:S01]  /*e7f0*/  @P1 IMAD.MOV.U32 R13, RZ, RZ, R60 ;  /* 0x000000ffff0d1224 */ /* 0x000fe200078e003c */
[----:B------:R-:W3:Y:S04]  /*e800*/  LDL R56, [R1+0x290] ;  /* 0x0002900001387983 */ /* 0x000ee80000100800 */
[----:B------:R-:W3:Y:S04]  /*e810*/  LDL R60, [R1+0x26c] ;  /* 0x00026c00013c7983 */ /* 0x000ee80000100800 */
[----:B--2---:R0:W-:Y:S02]  /*e820*/  STS.U8 [R66+UR9+0x9600], R8 ;  /* 0x0096000842007988 */ /* 0x0041e40008000009 */
[----:B0-----:R-:W-:-:S06]  /*e830*/  PRMT R8, RZ, 0x7610, R8 ;  /* 0x00007610ff087816 */ /* 0x001fcc0000000008 */
[----:B------:R0:W2:Y:S02]  /*e840*/  @P1 LDG.E.U8 R8, desc[UR24][R12.64] ;  /* 0x000000180c081981 */ /* 0x0000a4000c1e1100 */
[----:B0-----:R-:W-:Y:S02]  /*e850*/  @P1 IMAD.MOV.U32 R12, RZ, RZ, R47 ;  /* 0x000000ffff0c1224 */ /* 0x001fe400078e002f */
[----:B------:R-:W-:Y:S02]  /*e860*/  @P1 IMAD.MOV.U32 R13, RZ, RZ, R78 ;  /* 0x000000ffff0d1224 */ /* 0x000fe400078e004e */
[----:B------:R-:W3:Y:S01]  /*e870*/  LDL.LU R78, [R1+0x74c] ;  /* 0x00074c00014e7983 */ /* 0x000ee20000300800 */
[----:B------:R-:W-:-:S03]  /*e880*/  PRMT R9, RZ, 0x7610, R9 ;  /* 0x00007610ff097816 */ /* 0x000fc60000000009 */
        /* <DEDUP_REMOVED lines=16> */
[----:B---3--:R-:W-:Y:S02]  /*e990*/  @P1 IMAD.MOV.U32 R12, RZ, RZ, R78 ;  /* 0x000000ffff0c1224 */ /* 0x008fe400078e004e */
[----:B------:R-:W-:-:S05]  /*e9a0*/  @P1 IMAD.MOV.U32 R13, RZ, RZ, R65 ;  /* 0x000000ffff0d1224 */ /* 0x000fca00078e0041 */
[----:B------:R0:W3:Y:S02]  /*e9b0*/  @P1 LDG.E.U8 R9, desc[UR24][R12.64] ;  /* 0x000000180c091981 */ /* 0x0000e4000c1e1100 */
[----:B0-----:R-:W-:Y:S02]  /*e9c0*/  @P1 IMAD.MOV.U32 R12, RZ, RZ, R63 ;  /* 0x000000ffff0c1224 */ /* 0x001fe400078e003f */
[----:B------:R-:W-:Y:S01]  /*e9d0*/  @P1 IMAD.MOV.U32 R13, RZ, RZ, R64 ;  /* 0x000000ffff0d1224 */ /* 0x000fe200078e0040 */
[----:B------:R-:W0:Y:S01]  /*e9e0*/  S2R R78, SR_TID.X ;  /* 0x00000000004e7919 */ /* 0x000e220000002100 */
[----:B--2---:R1:W-:Y:S02]  /*e9f0*/  STS.U8 [R66+UR9+0x9e00], R8 ;  /* 0x009e000842007988 */ /* 0x0043e40008000009 */
[----:B-1----:R-:W-:-:S06]  /*ea00*/  PRMT R8, RZ, 0x7610, R8 ;  /* 0x00007610ff087816 */ /* 0x002fcc0000000008 */
[----:B------:R1:W2:Y:S01]  /*ea10*/  @P1 LDG.E.U8 R8, desc[UR24][R12.64] ;  /* 0x000000180c081981 */ /* 0x0002a2000c1e1100 */
[----:B0-----:R-:W-:-:S04]  /*ea20*/  LOP3.LUT R78, R78, 0x7f, RZ, 0xc0, !PT ;  /* 0x0000007f4e4e7812 */ /* 0x001fc800078ec0ff */
[----:B------:R-:W-:Y:S01]  /*ea30*/  LOP3.LUT R78, R78, 0x10, RZ, 0x3c, !PT ;  /* 0x000000104e4e7812 */ /* 0x000fe200078e3cff */
[----:B-1----:R-:W-:Y:S02]  /*ea40*/  @P1 IMAD.MOV.U32 R12, RZ, RZ, R61 ;  /* 0x000000ffff0c1224 */ /* 0x002fe400078e003d */
[----:B------:R-:W-:Y:S02]  /*ea50*/  @P1 IMAD.MOV.U32 R13, RZ, RZ, R62 ;  /* 0x000000ffff0d1224 */ /* 0x000fe400078e003e */
        /* <DEDUP_REMOVED lines=49> */
[----:B------:R-:W-:Y:S01]  /*ed70*/  @P1 IMAD.MOV.U32 R13, RZ, RZ, R44 ;  /* 0x000000ffff0d1224 */ /* 0x000fe200078e002c */
[----:B---3--:R-:W-:Y:S01]  /*ed80*/  STS.U8 [R78+UR9+0x8080], R9 ;  /* 0x008080094e007988 */ /* 0x008fe20008000009 */
[----:B------:R-:W-:-:S03]  /*ed90*/  PRMT R10, RZ, 0x7610, R10 ;  /* 0x00007610ff0a7816 */ /* 0x000fc6000000000a */
        /* <DEDUP_REMOVED lines=30> */
[----:B------:R0:W2:Y:S01]  /*ef80*/  @P1 LDG.E.U8 R8, desc[UR24][R12.64] ;  /* 0x000000180c081981 */ /* 0x0000a2000c1e1100 */
[----:B------:R-:W-:Y:S02]  /*ef90*/  @P1 IMAD.MOV.U32 R9, RZ, RZ, R47 ;  /* 0x000000ffff091224 */ /* 0x000fe400078e002f */
[----:B0-----:R-:W-:Y:S02]  /*efa0*/  @P1 IMAD.MOV.U32 R12, RZ, RZ, R45 ;  /* 0x000000ffff0c1224 */ /* 0x001fe400078e002d */
[----:B------:R-:W-:Y:S01]  /*efb0*/  @P1 IMAD.MOV.U32 R13, RZ, RZ, R46 ;  /* 0x000000ffff0d1224 */ /* 0x000fe200078e002e */
[----:B--2---:R0:W-:Y:S02]  /*efc0*/  STS.U8 [R78+UR9+0x9e80], R8 ;  /* 0x009e80084e007988 */ /* 0x0041e40008000009 */
[----:B0-----:R-:W-:-:S05]  /*efd0*/  @P1 IMAD.MOV.U32 R8, RZ, RZ, R77 ;  /* 0x000000ffff081224 */ /* 0x001fca00078e004d */
[----:B------:R0:W2:Y:S02]  /*efe0*/  @P1 LDG.E.U8 R10, desc[UR24][R8.64] ;  /* 0x00000018080a1981 */ /* 0x0000a4000c1e1100 */
[----:B0-----:R-:W-:-:S06]  /*eff0*/  PRMT R8, RZ, 0x7610, R8 ;  /* 0x00007610ff087816 */ /* 0x001fcc0000000008 */
[----:B------:R3:W2:Y:S01]  /*f000*/  @P1 LDG.E.U8 R8, desc[UR24][R12.64] ;  /* 0x000000180c081981 */ /* 0x0006a2000c1e1100 */
[----:B------:R-:W0:Y:S01]  /*f010*/  S2R R77, SR_TID.X ;  /* 0x00000000004d7919 */ /* 0x000e220000002100 */
[----:B---3--:R-:W-:Y:S02]  /*f020*/  @P1 IMAD.MOV.U32 R12, RZ, RZ, R43 ;  /* 0x000000ffff0c1224 */ /* 0x008fe400078e002b */
[----:B------:R-:W-:Y:S01]  /*f030*/  @P1 IMAD.MOV.U32 R13, RZ, RZ, R44 ;  /* 0x000000ffff0d1224 */ /* 0x000fe200078e002c */
[----:B0-----:R-:W-:-:S04]  /*f040*/  LOP3.LUT R77, R77, 0x7f, RZ, 0xc0, !PT ;  /* 0x0000007f4d4d7812 */ /* 0x001fc800078ec0ff */
[----:B------:R-:W-:-:S05]  /*f050*/  LOP3.LUT R77, R77, 0x20, RZ, 0x3c, !PT ;  /* 0x000000204d4d7812 */ /* 0x000fca00078e3cff */
        /* <DEDUP_REMOVED lines=72> */
[----:B------:R-:W0:Y:S01]  /*f4e0*/  S2R R76, SR_TID.X ;  /* 0x00000000004c7919 */ /* 0x000e220000002100 */
[----:B--2---:R1:W-:Y:S02]  /*f4f0*/  STS.U8 [R77+UR9+0x9d00], R8 ;  /* 0x009d00084d007988 */ /* 0x0043e40008000009 */
[----:B-1----:R-:W-:-:S06]  /*f500*/  PRMT R8, RZ, 0x7610, R8 ;  /* 0x00007610ff087816 */ /* 0x002fcc0000000008 */
[----:B------:R-:W2:Y:S01]  /*f510*/  @P1 LDG.E.U8 R8, desc[UR24][R12.64] ;  /* 0x000000180c081981 */ /* 0x000ea2000c1e1100 */
[----:B0-----:R-:W-:-:S04]  /*f520*/  LOP3.LUT R76, R76, 0x7f, RZ, 0xc0, !PT ;  /* 0x0000007f4c4c7812 */ /* 0x001fc800078ec0ff */
[----:B------:R-:W-:Y:S01]  /*f530*/  LOP3.LUT R76, R76, 0x30, RZ, 0x3c, !PT ;  /* 0x000000304c4c7812 */ /* 0x000fe200078e3cff */
[----:B------:R3:W-:Y:S01]  /*f540*/  STS.U8 [R77+UR9+0x8100], R10 ;  /* 0x0081000a4d007988 */ /* 0x0007e20008000009 */
[----:B------:R-:W-:Y:S01]  /*f550*/  PRMT R9, RZ, 0x7610, R9 ;  /* 0x00007610ff097816 */ /* 0x000fe20000000009 */
[----:B---3--:R-:W-:Y:S02]  /*f560*/  @P1 IMAD.MOV.U32 R10, RZ, RZ, R5 ;  /* 0x000000ffff0a1224 */ /* 0x008fe400078e0005 */
[----:B--2---:R-:W-:Y:S04]  /*f570*/  STS.U8 [R77+UR9+0x9f00], R8 ;  /* 0x009f00084d007988 */ /* 0x004fe80008000009 */
[----:B------:R0:W-:Y:S02]  /*f580*/  STS.U8 [R76+UR9+0x9f80], R11 ;  /* 0x009f800b4c007988 */ /* 0x0001e40008000009 */
[----:B0-----:R-:W-:Y:S01]  /*f590*/  @P1 IMAD.MOV.U32 R11, RZ, RZ, R7 ;  /* 0x000000ffff0b1224 */ /* 0x001fe200078e0007 */
[----:B------:R-:W-:Y:S01]  /*f5a0*/  PRMT R8, RZ, 0x7610, R8 ;  /* 0x00007610ff087816 */ /* 0x000fe20000000008 */
[----:B------:R-:W5:Y:S04]  /*f5b0*/  LDL.LU R7, [R1+0x708] ;  /* 0x0007080001077983 */ /* 0x000f680000300800 */
[----:B------:R0:W2:Y:S04]  /*f5c0*/  @P1 LDG.E.U8 R9, desc[UR24][R10.64] ;  /* 0x000000180a091981 */ /* 0x0000a8000c1e1100 */
[----:B------:R-:W5:Y:S01]  /*f5d0*/  LDL.LU R5, [R1+0x704] ;  /* 0x0007040001057983 */ /* 0x000f620000300800 */
[----:B0-----:R-:W-:-:S02]  /*f5e0*/  @P1 IMAD.MOV.U32 R10, RZ, RZ, R4 ;  /* 0x000000ffff0a1224 */ /* 0x001fc400078e0004 */
[----:B------:R-:W-:Y:S02]  /*f5f0*/  @P1 IMAD.MOV.U32 R11, RZ, RZ, R6 ;  /* 0x000000ffff0b1224 */ /* 0x000fe400078e0006 */
[----:B------:R-:W5:Y:S04]  /*f600*/  LDL.LU R6, [R1+0x700] ;  /* 0x0007000001067983 */ /* 0x000f680000300800 */
[----:B------:R0:W3:Y:S04]  /*f610*/  @P1 LDG.E.U8 R8, desc[UR24][R10.64] ;  /* 0x000000180a081981 */ /* 0x0000e8000c1e1100 */
[----:B------:R-:W5:Y:S01]  /*f620*/  LDL.LU R4, [R1+0x6fc] ;  /* 0x0006fc0001047983 */ /* 0x000f620000300800 */
[----:B0-----:R-:W-:-:S02]  /*f630*/  @P1 IMAD.MOV.U32 R10, RZ, RZ, R2 ;  /* 0x000000ffff0a1224 */ /* 0x001fc400078e0002 */
[----:B------:R-:W-:Y:S02]  /*f640*/  @P1 IMAD.MOV.U32 R11, RZ, RZ, R3 ;  /* 0x000000ffff0b1224 */ /* 0x000fe400078e0003 */
[----:B------:R-:W5:Y:S04]  /*f650*/  LDL.LU R3, [R1+0x6f8] ;  /* 0x0006f80001037983 */ /* 0x000f680000300800 */
[----:B------:R-:W5:Y:S04]  /*f660*/  LDL.LU R2, [R1+0x6f4] ;  /* 0x0006f40001027983 */ /* 0x000f680000300800 */
[----:B---3--:R0:W-:Y:S02]  /*f670*/  STS.U8 [R76+UR9+0x8380], R8 ;  /* 0x008380084c007988 */ /* 0x0081e40008000009 */
[----:B0-----:R-:W-:-:S06]  /*f680*/  PRMT R8, RZ, 0x7610, R8 ;  /* 0x00007610ff087816 */ /* 0x001fcc0000000008 */
[----:B------:R0:W3:Y:S02]  /*f690*/  @P1 LDG.E.U8 R8, desc[UR24][R10.64] ;  /* 0x000000180a081981 */ /* 0x0000e4000c1e1100 */
[----:B0-----:R-:W-:Y:S02]  /*f6a0*/  @P1 IMAD.MOV.U32 R10, RZ, RZ, R0 ;  /* 0x000000ffff0a1224 */ /* 0x001fe400078e0000 */
[----:B------:R-:W-:Y:S01]  /*f6b0*/  @P1 IMAD.MOV.U32 R11, RZ, RZ, R25 ;  /* 0x000000ffff0b1224 */ /* 0x000fe200078e0019 */
[----:B------:R-:W5:Y:S04]  /*f6c0*/  LDL.LU R0, [R1+0x6f0] ;  /* 0x0006f00001007983 */ /* 0x000f680000300800 */
[----:B---3--:R0:W-:Y:S02]  /*f6d0*/  STS.U8 [R76+UR9+0x8580], R8 ;  /* 0x008580084c007988 */ /* 0x0081e40008000009 */
[----:B0-----:R-:W-:-:S06]  /*f6e0*/  PRMT R8, RZ, 0x7610, R8 ;  /* 0x00007610ff087816 */ /* 0x001fcc0000000008 */
[----:B------:R0:W3:Y:S02]  /*f6f0*/  @P1 LDG.E.U8 R8, desc[UR24][R10.64] ;  /* 0x000000180a081981 */ /* 0x0000e4000c1e1100 */
[----:B0-----:R-:W-:Y:S02]  /*f700*/  @P1 IMAD.MOV.U32 R10, RZ, RZ, R20 ;  /* 0x000000ffff0a1224 */ /* 0x001fe400078e0014 */
[----:B------:R-:W-:Y:S01]  /*f710*/  @P1 IMAD.MOV.U32 R11, RZ, RZ, R21 ;  /* 0x000000ffff0b1224 */ /* 0x000fe200078e0015 */
[----:B---3--:R0:W-:Y:S02]  /*f720*/  STS.U8 [R76+UR9+0x8780], R8 ;  /* 0x008780084c007988 */ /* 0x0081e40008000009 */
[----:B0-----:R-:W-:-:S06]  /*f730*/  PRMT R8, RZ, 0x7610, R8 ;  /* 0x00007610ff087816 */ /* 0x001fcc0000000008 */
[----:B------:R0:W3:Y:S02]  /*f740*/  @P1 LDG.E.U8 R8, desc[UR24][R10.64] ;  /* 0x000000180a081981 */ /* 0x0000e4000c1e1100 */
[----:B0-----:R-:W-:Y:S02]  /*f750*/  @P1 IMAD.MOV.U32 R10, RZ, RZ, R18 ;  /* 0x000000ffff0a1224 */ /* 0x001fe400078e0012 */
[----:B----4-:R-:W-:Y:S01]  /*f760*/  @P1 IMAD.MOV.U32 R11, RZ, RZ, R19 ;  /* 0x000000ffff0b1224 */ /* 0x010fe200078e0013 */
        /* <DEDUP_REMOVED lines=47> */
[----:B------:R-:W3:Y:S04]  /*fa60*/  @P1 LDG.E.U8 R8, desc[UR24][R10.64] ;  /* 0x000000180a081981 */ /* 0x000ee8000c1e1100 */
[----:B--2---:R0:W-:Y:S01]  /*fa70*/  STS.U8 [R76+UR9+0x8180], R9 ;  /* 0x008180094c007988 */ /* 0x0041e20008000009 */
[----:B------:R-:W-:-:S04]  /*fa80*/  ISETP.NE.U32.AND P1, PT, RZ, UR7, PT ;  /* 0x00000007ff007c0c */ /* 0x000fc8000bf25070 */
[C---:B------:R-:W-:Y:S02]  /*fa90*/  ISETP.LT.OR P2, PT, R79.reuse, 0x40, P1 ;  /* 0x000000404f00780c */ /* 0x040fe40000f41670 */
[----:B------:R-:W-:Y:S01]  /*faa0*/  ISETP.GE.AND P3, PT, R79, 0x80, PT ;  /* 0x000000804f00780c */ /* 0x000fe20003f66270 */
[----:B---3--:R0:W-:Y:S01]  /*fab0*/  STS.U8 [R76+UR9+0x9d80], R8 ;  /* 0x009d80084c007988 */ /* 0x0081e20008000009 */
[----:B------:R1:W-:Y:S06]  /*fac0*/  MEMBAR.ALL.CTA ;  /* 0x0000000000007992 */ /* 0x0003ec0000008000 */
[----:B-1----:R-:W1:Y:S02]  /*fad0*/  FENCE.VIEW.ASYNC.S ;  /* 0x00000000000073c6 */ /* 0x002e640000000000 */
[----:B-1----:R-:W-:Y:S06]  /*fae0*/  BAR.SYNC.DEFER_BLOCKING 0x0 ;  /* 0x0000000000007b1d */ /* 0x002fec0000010000 */
[----:B------:R-:W-:Y:S05]  /*faf0*/  @P2 BRA `(.L_x_6) ;  /* 0x00000000008c2947 */ /* 0x000fea0003800000 */
[----:B------:R-:W-:Y:S02]  /*fb00*/  USHF.R.U32.HI UR16, URZ, 0x4, UR9 ;  /* 0x00000004ff107899 */ /* 0x000fe40008011609 */
[----:B------:R-:W-:Y:S02]  /*fb10*/  UIADD3 UR5, UPT, UPT, UR9, 0x8000, URZ ;  /* 0x0000800009057890 */ /* 0x000fe4000fffe0ff */
[----:B------:R-:W-:Y:S02]  /*fb20*/  USGXT.U32 UR16, UR16, 0xe ;  /* 0x0000000e1010789a */ /* 0x000fe40008000000 */
[----:B------:R-:W-:Y:S02]  /*fb30*/  USHF.R.U32.HI UR5, URZ, 0x4, UR5 ;  /* 0x00000004ff057899 */ /* 0x000fe40008011605 */
[----:B------:R-:W-:Y:S01]  /*fb40*/  UIADD3 UR26, UP1, UPT, UR16, 0x100, URZ ;  /* 0x00000100101a7890 */ /* 0x000fe2000ff3e0ff */
[----:B------:R-:W-:Y:S01]  /*fb50*/  UMOV UR4, URZ ;  /* 0x000000ff00047c82 */ /* 0x000fe20008000000 */
[----:B------:R-:W-:-:S02]  /*fb60*/  USGXT.U32 UR6, UR5, 0xe ;  /* 0x0000000e0506789a */ /* 0x000fc40008000000 */
[----:B------:R-:W-:Y:S01]  /*fb70*/  UIADD3.X UR27, UPT, UPT, UR4, 0x40004040, URZ, UP1, !UPT ;  /* 0x40004040041b7890 */ /* 0x000fe20008ffe4ff */
[----:B------:R-:W-:Y:S01]  /*fb80*/  UMOV UR14, 0xfffffffe ;  /* 0xfffffffe000e7882 */ /* 0x000fe20000000000 */
[----:B------:R-:W-:Y:S01]  /*fb90*/  UMOV UR15, 0x7fffbfdf ;  /* 0x7fffbfdf000f7882 */ /* 0x000fe20000000000 */
[----:B------:R-:W-:Y:S01]  /*fba0*/  UMOV UR7, URZ ;  /* 0x000000ff00077c82 */ /* 0x000fe20008000000 */
[----:B------:R-:W-:Y:S02]  /*fbb0*/  UIADD3 UR20, UPT, UPT, UR8, 0x80, URZ ;  /* 0x0000008008147890 */ /* 0x000fe4000fffe0ff */
[----:B------:R-:W-:Y:S02]  /*fbc0*/  UIADD3.64 UR14, UPT, UPT, UR6, -UR14, URZ ;  /* 0x8000000e060e7297 */ /* 0x000fe4000fffe0ff */
[----:B------:R-:W-:Y:S02]  /*fbd0*/  UIADD3.64 UR18, UPT, UPT, UR26, 0x100, URZ ;  /* 0x000001001a127897 */ /* 0x000fe4000fffe0ff */
[----:B------:R-:W-:-:S02]  /*fbe0*/  UIADD3 UR21, UPT, UPT, UR8, 0x80, URZ ;  /* 0x0000008008157890 */ /* 0x000fc4000fffe0ff */
[----:B------:R-:W-:Y:S01]  /*fbf0*/  UIADD3.64 UR22, UPT, UPT, UR26, 0x200, URZ ;  /* 0x000002001a167897 */ /* 0x000fe2000fffe0ff */
[----:B------:R-:W-:Y:S01]  /*fc00*/  UMOV UR28, 0x0 ;  /* 0x00000000001c7882 */ /* 0x000fe20000000000 */
[----:B------:R-:W-:Y:S01]  /*fc10*/  UMOV UR29, 0x8208490 ;  /* 0x08208490001d7882 */ /* 0x000fe20000000000 */
[----:B------:R-:W-:Y:S01]  /*fc20*/  UMOV UR17, 0x40004040 ;  /* 0x4000404000117882 */ /* 0x000fe20000000000 */
[----:B------:R-:W-:Y:S01]  /*fc30*/  UMOV UR7, 0x80004020 ;  /* 0x8000402000077882 */ /* 0x000fe20000000000 */
[----:B------:R-:W-:Y:S01]  /*fc40*/  UMOV UR30, 0x0 ;  /* 0x00000000001e7882 */ /* 0x000fe20000000000 */
[----:B------:R-:W-:Y:S01]  /*fc50*/  UMOV UR31, 0x8208490 ;  /* 0x08208490001f7882 */ /* 0x000fe20000000000 */
[----:B------:R-:W-:Y:S01]  /*fc60*/  UMOV UR32, 0x0 ;  /* 0x0000000000207882 */ /* 0x000fe20000000000 */
[----:B------:R-:W-:Y:S01]  /*fc70*/  UMOV UR33, 0x8208490 ;  /* 0x0820849000217882 */ /* 0x000fe20000000000 */
[----:B------:R-:W-:Y:S01]  /*fc80*/  UMOV UR4, UR11 ;  /* 0x0000000b00047c82 */ /* 0x000fe20008000000 */
[----:B------:R-:W-:Y:S01]  /*fc90*/  UMOV UR5, URZ ;  /* 0x000000ff00057c82 */ /* 0x000fe20008000000 */
[----:B------:R1:W-:Y:S01]  /*fca0*/  UTCQMMA gdesc[UR16], gdesc[UR6], tmem[UR8], tmem[UR28], idesc[UR29], !UPT ;  /* 0x00ff1c06100075ea */ /* 0x0003e2000f800308 */
[----:B------:R-:W-:Y:S01]  /*fcb0*/  UMOV UR34, 0x0 ;  /* 0x0000000000227882 */ /* 0x000fe20000000000 */
[----:B------:R-:W-:Y:S01]  /*fcc0*/  UMOV UR35, 0x8208490 ;  /* 0x0820849000237882 */ /* 0x000fe20000000000 */
[----:B------:R1:W-:Y:S01]  /*fcd0*/  UTCQMMA gdesc[UR26], gdesc[UR14], tmem[UR8], tmem[UR30], idesc[UR31], UPT ;  /* 0x00ff1e0e1a0075ea */ /* 0x0003e2000b800308 */
[----:B------:R-:W-:Y:S01]  /*fce0*/  UMOV UR4, UR4 ;  /* 0x0000000400047c82 */ /* 0x000fe20008000000 */
[----:B------:R1:W-:Y:S01]  /*fcf0*/  UTCQMMA gdesc[UR18], gdesc[UR6], tmem[UR20], tmem[UR32], idesc[UR33], !UPT ;  /* 0x00ff2006120075ea */ /* 0x0003e2000f800314 */
[----:B------:R1:W-:Y:S01]  /*fd00*/  UTCQMMA gdesc[UR22], gdesc[UR14], tmem[UR21], tmem[UR34], idesc[UR35], UPT ;  /* 0x00ff220e160075ea */ /* 0x0003e2000b800315 */
[----:B------:R1:W-:Y:S01]  /*fd10*/  UTCBAR [UR4], URZ ;  /* 0x000000ff040073e9 */ /* 0x0003e200080000ff */
[----:B------:R-:W-:Y:S01]  /*fd20*/  NOP ;  /* 0x0000000000007918 */ /* 0x000fe20000000000 */
.L_x_6:
[----:B-1----:R-:W-:Y:S01]  /*fd30*/  UMOV UR4, URZ ;  /* 0x000000ff00047c82 */ /* 0x002fe20008000000 */
[----:B------:R-:W-:Y:S05]  /*fd40*/  @!P3 BRA `(.L_x_7) ;  /* 0x000000b80038b947 */ /* 0x000fea0003800000 */
[----:B0-----:R-:W-:Y:S01]  /*fd50*/  SHF.R.S32.HI R8, RZ, 0x1f, R79 ;  /* 0x0000001fff087819 */ /* 0x001fe2000001144f */
[----:B------:R-:W-:Y:S01]  /*fd60*/  UIADD3 UR4, UPT, UPT, UR9, 0x4000, URZ ;  /* 0x0000400009047890 */ /* 0x000fe2000fffe0ff */
[----:B------:R-:W-:Y:S02]  /*fd70*/  UMOV UR5, URZ ;  /* 0x000000ff00057c82 */ /* 0x000fe40008000000 */
[----:B------:R-:W-:Y:S01]  /*fd80*/  LEA.HI R8, R8, R79, RZ, 0x6 ;  /* 0x0000004f08087211 */ /* 0x000fe200078f30ff */
[----:B------:R-:W-:Y:S02]  /*fd90*/  USHF.R.U32.HI UR16, URZ, 0x4, UR4 ;  /* 0x00000004ff107899 */ /* 0x000fe40008011604 */
[----:B------:R-:W-:Y:S01]  /*fda0*/  UIADD3 UR4, UPT, UPT, UR9, 0xa000, URZ ;  /* 0x0000a00009047890 */ /* 0x000fe2000fffe0ff */
[----:B------:R-:W-:Y:S01]  /*fdb0*/  SHF.R.S32.HI R8, RZ, 0x6, R8 ;  /* 0x00000006ff087819 */ /* 0x000fe20000011408 */
[----:B------:R-:W-:Y:S02]  /*fdc0*/  USGXT.U32 UR16, UR16, 0xe ;  /* 0x0000000e1010789a */ /* 0x000fe40008000000 */
[----:B------:R-:W-:Y:S01]  /*fdd0*/  USHF.R.U32.HI UR4, URZ, 0x4, UR4 ;  /* 0x00000004ff047899 */ /* 0x000fe20008011604 */
[----:B------:R-:W-:Y:S01]  /*fde0*/  VIMNMX R8, PT, PT, R8, 0x2, !PT ;  /* 0x0000000208087848 */ /* 0x000fe20007fe0100 */
[----:B------:R-:W-:-:S02]  /*fdf0*/  UIADD3 UR32, UP1, UPT, UR16, 0x100, URZ ;  /* 0x0000010010207890 */ /* 0x000fc4000ff3e0ff */
[----:B------:R-:W-:Y:S02]  /*fe00*/  USGXT.U32 UR4, UR4, 0xe ;  /* 0x0000000e0404789a */ /* 0x000fe40008000000 */
[----:B------:R-:W-:Y:S01]  /*fe10*/  VIADD R9, R8, 0xfffffffe ;  /* 0xfffffffe08097836 */ /* 0x000fe20000000000 */
[----:B------:R-:W-:Y:S01]  /*fe20*/  USHF.L.U32 UR20, UR12, 0x6, URZ ;  /* 0x000000060c147899 */ /* 0x000fe200080006ff */
[----:B------:R-:W-:Y:S01]  /*fe30*/  IMAD.MOV.U32 R8, RZ, RZ, RZ ;  /* 0x000000ffff087224 */ /* 0x000fe200078e00ff */
[----:B------:R-:W-:Y:S02]  /*fe40*/  USHF.L.U32 UR21, UR13, 0x6, URZ ;  /* 0x000000060d157899 */ /* 0x000fe400080006ff */
[----:B------:R0:W-:Y:S01]  /*fe50*/  STL [R1+0x6ec], R9 ;  /* 0x0006ec0901007387 */ /* 0x0001e20000100800 */
[----:B------:R-:W-:Y:S01]  /*fe60*/  UIADD3.X UR33, UPT, UPT, UR5, 0x40004040, URZ, UP1, !UPT ;  /* 0x4000404005217890 */ /* 0x000fe20008ffe4ff */
[----:B------:R-:W-:Y:S02]  /*fe70*/  UMOV UR14, 0xfffffffe ;  /* 0xfffffffe000e7882 */ /* 0x000fe40000000000 */
[----:B------:R0:W-:Y:S01]  /*fe80*/  STL [R1+0x6c8], RZ ;  /* 0x0006c8ff01007387 */ /* 0x0001e20000100800 */
[----:B------:R-:W-:Y:S01]  /*fe90*/  UMOV UR15, 0x7fffbfdf ;  /* 0x7fffbfdf000f7882 */ /* 0x000fe20000000000 */
[----:B------:R-:W-:-:S02]  /*fea0*/  USHF.R.S32.HI UR23, URZ, 0x1f, UR20 ;  /* 0x0000001fff177899 */ /* 0x000fc40008011414 */
[----:B------:R-:W-:Y:S02]  /*feb0*/  USHF.R.S32.HI UR30, URZ, 0x1f, UR21 ;  /* 0x0000001fff1e7899 */ /* 0x000fe40008011415 */
[----:B------:R-:W-:Y:S02]  /*fec0*/  UIADD3.64 UR14, UPT, UPT, UR4, -UR14, URZ ;  /* 0x8000000e040e7297 */ /* 0x000fe4000fffe0ff */
[----:B------:R-:W-:Y:S02]  /*fed0*/  UIADD3.64 UR26, UPT, UPT, UR32, 0x100, URZ ;  /* 0x00000100201a7897 */ /* 0x000fe4000fffe0ff */
[----:B------:R-:W-:Y:S01]  /*fee0*/  UIADD3.64 UR28, UPT, UPT, UR32, 0x200, URZ ;  /* 0x00000200201c7897 */ /* 0x000fe2000fffe0ff */
[----:B------:R-:W-:Y:S01]  /*fef0*/  UMOV UR22, 0x1 ;  /* 0x0000000100167882 */ /* 0x000fe20000000000 */
[----:B------:R-:W-:Y:S01]  /*ff00*/  UMOV UR12, UR4 ;  /* 0x00000004000c7c82 */ /* 0x000fe20008000000 */
[----:B0-----:R-:W-:-:S09]  /*ff10*/  UMOV UR13, 0x80004020 ;  /* 0x80004020000d7882 */ /* 0x001fd20000000000 */
.L_x_10:
[----:B------:R-:W2:Y:S01]  /*ff20*/  LDL.LU R19, [R1+0x20c] ;  /* 0x00020c0001137983 */ /* 0x000ea20000300800 */
[----:B------:R-:W-:Y:S01]  /*ff30*/  IMAD.U32 R8, R8, -0x80000000, RZ ;  /* 0x8000000008087824 */ /* 0x000fe200078e00ff */
[----:B------:R-:W0:Y:S02]  /*ff40*/  LDC R41, c[0x0][0x3a0] ;  /* 0x0000e800ff297b82 */ /* 0x000e240000000800 */
[----:B------:R-:W3:Y:S04]  /*ff50*/  LDL.LU R18, [R1+0x3e4] ;  /* 0x0003e40001127983 */ /* 0x000ee80000300800 */
[----:B------:R-:W4:Y:S04]  /*ff60*/  LDL.LU R17, [R1+0x3e0] ;  /* 0x0003e00001117983 */ /* 0x000f280000300800 */
[----:B------:R-:W4:Y:S04]  /*ff70*/  LDL.LU R10, [R1+0x3dc] ;  /* 0x0003dc00010a7983 */ /* 0x000f280000300800 */
[----:B------:R-:W4:Y:S04]  /*ff80*/  LDL.LU R16, [R1+0x3d8] ;  /* 0x0003d80001107983 */ /* 0x000f280000300800 */
[----:B-1----:R-:W4:Y:S04]  /*ff90*/  LDL.LU R9, [R1+0x1f8] ;  /* 0x0001f80001097983 */ /* 0x002f280000300800 */
[----:B------:R-:W4:Y:S04]  /*ffa0*/  LDL.LU R15, [R1+0x3d4] ;  /* 0x0003d400010f7983 */ /* 0x000f280000300800 */
[----:B------:R-:W4:Y:S04]  /*ffb0*/  LDL.LU R13, [R1+0x208] ;  /* 0x00020800010d7983 */ /* 0x000f280000300800 */
[----:B------:R-:W4:Y:S04]  /*ffc0*/  LDL.LU R14, [R1+0x3d0] ;  /* 0x0003d000010e7983 */ /* 0x000f280000300800 */
[----:B------:R-:W4:Y:S04]  /*ffd0*/  LDL.LU R12, [R1+0x204] ;  /* 0x00020400010c7983 */ /* 0x000f280000300800 */
[----:B------:R-:W4:Y:S01]  /*ffe0*/  LDL.LU R11, [R1+0x3c8] ;  /* 0x0003c800010b7983 */ /* 0x000f220000300800 */
[----:B--2---:R-:W-:-:S02]  /*fff0*/  IADD3 R19, P2, PT, R19, UR21, RZ ;  /* 0x0000001513137c10 */ /* 0x004fc4000ff5e0ff */
[----:B---3--:R-:W-:-:S03]  /*10000*/  IADD3 R18, P3, PT, R18, UR21, RZ ;  /* 0x0000001512127c10 */ /* 0x008fc6000ff7e0ff */
[----:B------:R-:W-:Y:S01]  /*10010*/  STL [R1+0x20c], R19 ;  /* 0x00020c1301007387 */ /* 0x000fe20000100800 */
[----:B----4-:R-:W-:Y:S02]  /*10020*/  IADD3 R17, P4, PT, R17, UR21, RZ ;  /* 0x0000001511117c10 */ /* 0x010fe4000ff9e0ff */
[----:B------:R-:W-:-:S05]  /*10030*/  IADD3 R10, P5, PT, R10, UR21, RZ ;  /* 0x000000150a0a7c10 */ /* 0x000fca000ffbe0ff */
[----:B------:R1:W-:Y:S01]  /*10040*/  STL [R1+0x3dc], R10 ;  /* 0x0003dc0a01007387 */ /* 0x0003e20000100800 */
[----:B------:R-:W-:-:S03]  /*10050*/  IADD3.X R9, PT, PT, R9, UR30, RZ, P2, !PT ;  /* 0x0000001e09097c10 */ /* 0x000fc600097fe4ff */
[----:B------:R-:W-:Y:S04]  /*10060*/  STL [R1+0x3e4], R18 ;  /* 0x0003e41201007387 */ /* 0x000fe80000100800 */
[----:B-1----:R-:W2:Y:S01]  /*10070*/  LDL.LU R10, [R1+0x200] ;  /* 0x00020000010a7983 */ /* 0x002ea20000300800 */
[----:B------:R-:W-:-:S03]  /*10080*/  IADD3 R16, P6, PT, R16, UR21, RZ ;  /* 0x0000001510107c10 */ /* 0x000fc6000ffde0ff */
[----:B------:R-:W-:Y:S04]  /*10090*/  STL [R1+0x3e0], R17 ;  /* 0x0003e01101007387 */ /* 0x000fe80000100800 */
[----:B------:R1:W-:Y:S04]  /*100a0*/  STL [R1+0x1f8], R9 ;  /* 0x0001f80901007387 */ /* 0x0003e80000100800 */
[----:B-1----:R-:W3:Y:S01]  /*100b0*/  LDL.LU R9, [R1+0x3c0] ;  /* 0x0003c00001097983 */ /* 0x002ee20000300800 */
[----:B------:R-:W-:Y:S02]  /*100c0*/  IADD3.X R13, PT, PT, R13, UR30, RZ, P3, !PT ;  /* 0x0000001e0d0d7c10 */ /* 0x000fe40009ffe4ff */
[----:B------:R-:W-:Y:S01]  /*100d0*/  IADD3 R15, P2, PT, R15, UR21, RZ ;  /* 0x000000150f0f7c10 */ /* 0x000fe2000ff5e0ff */
[----:B------:R-:W-:Y:S01]  /*100e0*/  STL [R1+0x3d8], R16 ;  /* 0x0003d81001007387 */ /* 0x000fe20000100800 */
[----:B------:R-:W-:-:S02]  /*100f0*/  IADD3.X R12, PT, PT, R12, UR30, RZ, P4, !PT ;  /* 0x0000001e0c0c7c10 */ /* 0x000fc4000a7fe4ff */
[----:B------:R-:W-:Y:S01]  /*10100*/  IADD3 R14, P3, PT, R14, UR21, RZ ;  /* 0x000000150e0e7c10 */ /* 0x000fe2000ff7e0ff */
[----:B------:R1:W-:Y:S01]  /*10110*/  STL [R1+0x208], R13 ;  /* 0x0002080d01007387 */ /* 0x0003e20000100800 */
[----:B------:R-:W-:-:S03]  /*10120*/  IADD3 R11, P4, PT, R11, UR21, RZ ;  /* 0x000000150b0b7c10 */ /* 0x000fc6000ff9e0ff */
[----:B-1----:R-:W4:Y:S04]  /*10130*/  LDL.LU R13, [R1+0x1fc] ;  /* 0x0001fc00010d7983 */ /* 0x002f280000300800 */
[----:B------:R-:W-:Y:S04]  /*10140*/  STL [R1+0x3d4], R15 ;  /* 0x0003d40f01007387 */ /* 0x000fe80000100800 */
[----:B------:R1:W-:Y:S04]  /*10150*/  STL [R1+0x204], R12 ;  /* 0x0002040c01007387 */ /* 0x0003e80000100800 */
[----:B-1----:R-:W4:Y:S04]  /*10160*/  LDL.LU R12, [R1+0x3b8] ;  /* 0x0003b800010c7983 */ /* 0x002f280000300800 */
[----:B------:R-:W-:Y:S04]  /*10170*/  STL [R1+0x3d0], R14 ;  /* 0x0003d00e01007387 */ /* 0x000fe80000100800 */
[----:B------:R-:W4:Y:S04]  /*10180*/  LDL.LU R35, [R1+0x1f4] ;  /* 0x0001f40001237983 */ /* 0x000f280000300800 */
[----:B------:R-:W4:Y:S04]  /*10190*/  LDL.LU R34, [R1+0x3b0] ;  /* 0x0003b00001227983 */ /* 0x000f280000300800 */
[----:B------:R-:W4:Y:S04]  /*101a0*/  LDL.LU R33, [R1+0x3cc] ;  /* 0x0003cc0001217983 */ /* 0x000f280000300800 */
[----:B------:R1:W-:Y:S04]  /*101b0*/  STL [R1+0x3c8], R11 ;  /* 0x0003c80b01007387 */ /* 0x0003e80000100800 */
[----:B------:R-:W4:Y:S04]  /*101c0*/  LDL.LU R32, [R1+0x3a8] ;  /* 0x0003a80001207983 */ /* 0x000f280000300800 */
        /* <DEDUP_REMOVED lines=15> */
[----:B-1----:R-:W4:Y:S04]  /*102c0*/  LDL.LU R11, [R1+0x368] ;  /* 0x00036800010b7983 */ /* 0x002f280000300800 */
[----:B------:R-:W4:Y:S01]  /*102d0*/  LDL.LU R16, [R1+0x384] ;  /* 0x0003840001107983 */ /* 0x000f220000300800 */
[----:B--2---:R-:W-:-:S05]  /*102e0*/  IADD3.X R10, PT, PT, R10, UR30, RZ, P5, !PT ;  /* 0x0000001e0a0a7c10 */ /* 0x004fca000affe4ff */
[----:B------:R1:W-:Y:S04]  /*102f0*/  STL [R1+0x200], R10 ;  /* 0x0002000a01007387 */ /* 0x0003e80000100800 */
[----:B-1----:R-:W2:Y:S01]  /*10300*/  LDL.LU R10, [R1+0x360] ;  /* 0x00036000010a7983 */ /* 0x002ea20000300800 */
[----:B---3--:R-:W-:-:S03]  /*10310*/  IADD3 R9, P5, PT, R9, UR21, RZ ;  /* 0x0000001509097c10 */ /* 0x008fc6000ffbe0ff */
[----:B------:R-:W3:Y:S04]  /*10320*/  LDL.LU R15, [R1+0x37c] ;  /* 0x00037c00010f7983 */ /* 0x000ee80000300800 */
[----:B------:R1:W-:Y:S04]  /*10330*/  STL [R1+0x3c0], R9 ;  /* 0x0003c00901007387 */ /* 0x0003e80000100800 */
[----:B-1----:R-:W3:Y:S01]  /*10340*/  LDL.LU R9, [R1+0x358] ;  /* 0x0003580001097983 */ /* 0x002ee20000300800 */
[----:B----4-:R-:W-:-:S03]  /*10350*/  IADD3.X R13, PT, PT, R13, UR30, RZ, P6, !PT ;  /* 0x0000001e0d0d7c10 */ /* 0x010fc6000b7fe4ff */
[----:B------:R-:W4:Y:S04]  /*10360*/  LDL.LU R14, [R1+0x374] ;  /* 0x00037400010e7983 */ /* 0x000f280000300800 */
[----:B------:R1:W-:Y:S04]  /*10370*/  STL [R1+0x1fc], R13 ;  /* 0x0001fc0d01007387 */ /* 0x0003e80000100800 */
[----:B-1----:R-:W4:Y:S01]  /*10380*/  LDL.LU R13, [R1+0x350] ;  /* 0x00035000010d7983 */ /* 0x002f220000300800 */
[----:B------:R-:W-:-:S05]  /*10390*/  IADD3 R12, P6, PT, R12, UR21, RZ ;  /* 0x000000150c0c7c10 */ /* 0x000fca000ffde0ff */
[----:B------:R1:W-:Y:S01]  /*103a0*/  STL [R1+0x3b8], R12 ;  /* 0x0003b80c01007387 */ /* 0x0003e20000100800 */
[----:B------:R-:W-:Y:S02]  /*103b0*/  IADD3.X R35, PT, PT, R35, UR30, RZ, P2, !PT ;  /* 0x0000001e23237c10 */ /* 0x000fe400097fe4ff */
[----:B------:R-:W-:Y:S01]  /*103c0*/  IADD3 R34, P2, PT, R34, UR21, RZ ;  /* 0x0000001522227c10 */ /* 0x000fe2000ff5e0ff */
[----:B-1----:R-:W4:Y:S01]  /*103d0*/  LDL.LU R12, [R1+0x36c] ;  /* 0x00036c00010c7983 */ /* 0x002f220000300800 */
[----:B------:R-:W-:-:S03]  /*103e0*/  IADD3.X R33, PT, PT, R33, UR30, RZ, P3, !PT ;  /* 0x0000001e21217c10 */ /* 0x000fc60009ffe4ff */
[----:B------:R-:W-:Y:S01]  /*103f0*/  STL [R1+0x1f4], R35 ;  /* 0x0001f42301007387 */ /* 0x000fe20000100800 */
[----:B------:R-:W-:-:S03]  /*10400*/  IADD3 R32, P3, PT, R32, UR21, RZ ;  /* 0x0000001520207c10 */ /* 0x000fc6000ff7e0ff */
[----:B------:R-:W-:Y:S01]  /*10410*/  STL [R1+0x3b0], R34 ;  /* 0x0003b02201007387 */ /* 0x000fe20000100800 */
        /* <DEDUP_REMOVED lines=26> */
[----:B------:R-:W-:Y:S02]  /*105c0*/  IADD3 R18, P5, PT, R18, UR21, RZ ;  /* 0x0000001512127c10 */ /* 0x000fe4000ffbe0ff */
[----:B------:R-:W-:Y:S01]  /*105d0*/  IADD3.X R17, PT, PT, R17, UR30, RZ, P6, !PT ;  /* 0x0000001e11117c10 */ /* 0x000fe2000b7fe4ff */
[----:B------:R-:W-:Y:S01]  /*105e0*/  STL [R1+0x378], R20 ;  /* 0x0003781401007387 */ /* 0x000fe20000100800 */
[----:B------:R-:W-:-:S03]  /*105f0*/  IADD3 R11, P6, PT, R11, UR21, RZ ;  /* 0x000000150b0b7c10 */ /* 0x000fc6000ffde0ff */
[----:B------:R-:W-:Y:S01]  /*10600*/  STL [R1+0x394], R19 ;  /* 0x0003941301007387 */ /* 0x000fe20000100800 */
[----:B------:R-:W-:-:S03]  /*10610*/  IADD3.X R16, PT, PT, R16, UR30, RZ, P2, !PT ;  /* 0x0000001e10107c10 */ /* 0x000fc600097fe4ff */
[----:B------:R1:W-:Y:S04]  /*10620*/  STL [R1+0x368], R11 ;  /* 0x0003680b01007387 */ /* 0x0003e80000100800 */
[----:B------:R-:W-:Y:S04]  /*10630*/  STL [R1+0x370], R18 ;  /* 0x0003701201007387 */ /* 0x000fe80000100800 */
[----:B-1----:R-:W4:Y:S04]  /*10640*/  LDL.LU R11, [R1+0x348] ;  /* 0x00034800010b7983 */ /* 0x002f280000300800 */
[----:B------:R-:W-:Y:S01]  /*10650*/  STL [R1+0x38c], R17 ;  /* 0x00038c1101007387 */ /* 0x000fe20000100800 */
[----:B--2---:R-:W-:-:S02]  /*10660*/  IADD3 R10, P2, PT, R10, UR21, RZ ;  /* 0x000000150a0a7c10 */ /* 0x004fc4000ff5e0ff */
[----:B---3--:R-:W-:-:S03]  /*10670*/  IADD3.X R15, PT, PT, R15, UR30, RZ, P3, !PT ;  /* 0x0000001e0f0f7c10 */ /* 0x008fc60009ffe4ff */
[----:B------:R1:W-:Y:S04]  /*10680*/  STL [R1+0x360], R10 ;  /* 0x0003600a01007387 */ /* 0x0003e80000100800 */
[----:B-1----:R-:W2:Y:S01]  /*10690*/  LDL.LU R10, [R1+0x364] ;  /* 0x00036400010a7983 */ /* 0x002ea20000300800 */
[----:B------:R-:W-:-:S03]  /*106a0*/  IADD3 R9, P3, PT, R9, UR21, RZ ;  /* 0x0000001509097c10 */ /* 0x000fc6000ff7e0ff */
[----:B------:R-:W-:Y:S04]  /*106b0*/  STL [R1+0x384], R16 ;  /* 0x0003841001007387 */ /* 0x000fe80000100800 */
[----:B------:R1:W-:Y:S04]  /*106c0*/  STL [R1+0x358], R9 ;  /* 0x0003580901007387 */ /* 0x0003e80000100800 */
[----:B-1----:R-:W3:Y:S01]  /*106d0*/  LDL.LU R9, [R1+0x340] ;  /* 0x0003400001097983 */ /* 0x002ee20000300800 */
[----:B----4-:R-:W-:Y:S02]  /*106e0*/  IADD3.X R14, PT, PT, R14, UR30, RZ, P4, !PT ;  /* 0x0000001e0e0e7c10 */ /* 0x010fe4000a7fe4ff */
[----:B------:R-:W-:Y:S01]  /*106f0*/  IADD3 R13, P4, PT, R13, UR21, RZ ;  /* 0x000000150d0d7c10 */ /* 0x000fe2000ff9e0ff */
[----:B------:R-:W-:Y:S04]  /*10700*/  STL [R1+0x37c], R15 ;  /* 0x00037c0f01007387 */ /* 0x000fe80000100800 */
[----:B------:R1:W-:Y:S04]  /*10710*/  STL [R1+0x350], R13 ;  /* 0x0003500d01007387 */ /* 0x0003e80000100800 */
[----:B-1----:R-:W4:Y:S01]  /*10720*/  LDL.LU R13, [R1+0x35c] ;  /* 0x00035c00010d7983 */ /* 0x002f220000300800 */
[----:B------:R-:W-:-:S03]  /*10730*/  IADD3.X R12, PT, PT, R12, UR30, RZ, P5, !PT ;  /* 0x0000001e0c0c7c10 */ /* 0x000fc6000affe4ff */
        /* <DEDUP_REMOVED lines=21> */
[----:B-1----:R-:W4:Y:S01]  /*10890*/  LDL.LU R12, [R1+0x30c] ;  /* 0x00030c00010c7983 */ /* 0x002f220000300800 */
[----:B------:R-:W-:-:S03]  /*108a0*/  IADD3 R11, P5, PT, R11, UR21, RZ ;  /* 0x000000150b0b7c10 */ /* 0x000fc6000ffbe0ff */
[----:B------:R-:W4:Y:S04]  /*108b0*/  LDL.LU R16, [R1+0x2e8] ;  /* 0x0002e80001107983 */ /* 0x000f280000300800 */
[----:B------:R1:W-:Y:S04]  /*108c0*/  STL [R1+0x348], R11 ;  /* 0x0003480b01007387 */ /* 0x0003e80000100800 */
        /* <DEDUP_REMOVED lines=9> */
[----:B----4-:R-:W-:-:S05]  /*10960*/  IADD3.X R13, PT, PT, R13, UR30, RZ, P2, !PT ;  /* 0x0000001e0d0d7c10 */ /* 0x010fca00097fe4ff */
[----:B------:R1:W-:Y:S01]  /*10970*/  STL [R1+0x35c], R13 ;  /* 0x00035c0d01007387 */ /* 0x0003e20000100800 */
[----:B------:R-:W-:Y:S02]  /*10980*/  IADD3 R35, P2, PT, R35, UR21, RZ ;  /* 0x0000001523237c10 */ /* 0x000fe4000ff5e0ff */
[----:B------:R-:W-:Y:S01]  /*10990*/  IADD3.X R34, PT, PT, R34, UR30, RZ, P3, !PT ;  /* 0x0000001e22227c10 */ /* 0x000fe20009ffe4ff */
[----:B-1----:R-:W4:Y:S01]  /*109a0*/  LDL.LU R13, [R1+0x2d0] ;  /* 0x0002d000010d7983 */ /* 0x002f220000300800 */
        /* <DEDUP_REMOVED lines=34> */
[----:B------:R-:W-:Y:S04]  /*10bd0*/  STL [R1+0x2f8], R19 ;  /* 0x0002f81301007387 */ /* 0x000fe80000100800 */
[----:B------:R1:W-:Y:S01]  /*10be0*/  STL [R1+0x30c], R12 ;  /* 0x00030c0c01007387 */ /* 0x0003e20000100800 */
[----:B------:R-:W-:-:S03]  /*10bf0*/  IADD3 R16, P2, PT, R16, UR21, RZ ;  /* 0x0000001510107c10 */ /* 0x000fc6000ff5e0ff */
[----:B------:R-:W-:Y:S04]  /*10c00*/  STL [R1+0x314], R18 ;  /* 0x0003141201007387 */ /* 0x000fe80000100800 */
[----:B-1----:R-:W4:Y:S01]  /*10c10*/  LDL.LU R12, [R1+0x2ec] ;  /* 0x0002ec00010c7983 */ /* 0x002f220000300800 */
[----:B------:R-:W-:-:S03]  /*10c20*/  IADD3.X R11, PT, PT, R11, UR30, RZ, P3, !PT ;  /* 0x0000001e0b0b7c10 */ /* 0x000fc60009ffe4ff */
[----:B------:R-:W-:Y:S04]  /*10c30*/  STL [R1+0x2f0], R17 ;  /* 0x0002f01101007387 */ /* 0x000fe80000100800 */
[----:B------:R1:W-:Y:S01]  /*10c40*/  STL [R1+0x304], R11 ;  /* 0x0003040b01007387 */ /* 0x0003e20000100800 */
[----:B------:R-:W-:-:S03]  /*10c50*/  IADD3 R15, P3, PT, R15, UR21, RZ ;  /* 0x000000150f0f7c10 */ /* 0x000fc6000ff7e0ff */
[----:B-1----:R-:W4:Y:S04]  /*10c60*/  LDL.LU R11, [R1+0x2c8] ;  /* 0x0002c800010b7983 */ /* 0x002f280000300800 */
[----:B------:R-:W-:Y:S01]  /*10c70*/  STL [R1+0x2e8], R16 ;  /* 0x0002e81001007387 */ /* 0x000fe20000100800 */
[----:B--2---:R-:W-:-:S05]  /*10c80*/  IADD3.X R10, PT, PT, R10, UR30, RZ, P4, !PT ;  /* 0x0000001e0a0a7c10 */ /* 0x004fca000a7fe4ff */
[----:B------:R1:W-:Y:S04]  /*10c90*/  STL [R1+0x2fc], R10 ;  /* 0x0002fc0a01007387 */ /* 0x0003e80000100800 */
[----:B-1----:R-:W2:Y:S01]  /*10ca0*/  LDL.LU R10, [R1+0x2e4] ;  /* 0x0002e400010a7983 */ /* 0x002ea20000300800 */
[----:B---3--:R-:W-:-:S03]  /*10cb0*/  IADD3.X R9, PT, PT, R9, UR30, RZ, P5, !PT ;  /* 0x0000001e09097c10 */ /* 0x008fc6000affe4ff */
[----:B------:R-:W-:Y:S04]  /*10cc0*/  STL [R1+0x2e0], R15 ;  /* 0x0002e00f01007387 */ /* 0x000fe80000100800 */
[----:B------:R1:W-:Y:S04]  /*10cd0*/  STL [R1+0x2f4], R9 ;  /* 0x0002f40901007387 */ /* 0x0003e80000100800 */
[----:B-1----:R-:W3:Y:S01]  /*10ce0*/  LDL.LU R9, [R1+0x2c0] ;  /* 0x0002c00001097983 */ /* 0x002ee20000300800 */
[----:B------:R-:W-:Y:S02]  /*10cf0*/  IADD3 R14, P4, PT, R14, UR21, RZ ;  /* 0x000000150e0e7c10 */ /* 0x000fe4000ff9e0ff */
[----:B----4-:R-:W-:-:S03]  /*10d00*/  IADD3 R13, P5, PT, R13, UR21, RZ ;  /* 0x000000150d0d7c10 */ /* 0x010fc6000ffbe0ff */
        /* <DEDUP_REMOVED lines=22> */
[----:B------:R-:W-:-:S03]  /*10e70*/  IADD3.X R12, PT, PT, R12, UR30, RZ, P6, !PT ;  /* 0x0000001e0c0c7c10 */ /* 0x000fc6000b7fe4ff */
[----:B------:R-:W4:Y:S04]  /*10e80*/  LDL.LU R16, [R1+0x28c] ;  /* 0x00028c0001107983 */ /* 0x000f280000300800 */
[----:B------:R1:W-:Y:S04]  /*10e90*/  STL [R1+0x2ec], R12 ;  /* 0x0002ec0c01007387 */ /* 0x0003e80000100800 */
        /* <DEDUP_REMOVED lines=9> */
[----:B---3--:R-:W-:-:S05]  /*10f30*/  IADD3 R9, P2, PT, R9, UR21, RZ ;  /* 0x0000001509097c10 */ /* 0x008fca000ff5e0ff */
[----:B------:R1:W-:Y:S04]  /*10f40*/  STL [R1+0x2c0], R9 ;  /* 0x0002c00901007387 */ /* 0x0003e80000100800 */
[----:B-1----:R-:W3:Y:S01]  /*10f50*/  LDL.LU R9, [R1+0x274] ;  /* 0x0002740001097983 */ /* 0x002ee20000300800 */
[----:B----4-:R-:W-:Y:S02]  /*10f60*/  IADD3.X R35, PT, PT, R35, UR30, RZ, P3, !PT ;  /* 0x0000001e23237c10 */ /* 0x010fe40009ffe4ff */
[----:B------:R-:W-:Y:S02]  /*10f70*/  IADD3 R34, P3, PT, R34, UR21, RZ ;  /* 0x0000001522227c10 */ /* 0x000fe4000ff7e0ff */
[----:B------:R-:W-:Y:S01]  /*10f80*/  IADD3.X R33, PT, PT, R33, UR30, RZ, P4, !PT ;  /* 0x0000001e21217c10 */ /* 0x000fe2000a7fe4ff */
        /* <DEDUP_REMOVED lines=37> */
[----:B-1----:R-:W4:Y:S01]  /*111e0*/  LDL.LU R13, [R1+0x250] ;  /* 0x00025000010d7983 */ /* 0x002f220000300800 */
[----:B------:R-:W-:-:S03]  /*111f0*/  IADD3 R12, P3, PT, R12, UR21, RZ ;  /* 0x000000150c0c7c10 */ /* 0x000fc6000ff7e0ff */
[----:B------:R-:W-:Y:S01]  /*11200*/  STL [R1+0x294], R17 ;  /* 0x0002941101007387 */ /* 0x000fe20000100800 */
[----:B------:R-:W-:-:S03]  /*11210*/  IADD3.X R15, PT, PT, R15, UR30, RZ, P4, !PT ;  /* 0x0000001e0f0f7c10 */ /* 0x000fc6000a7fe4ff */
[----:B------:R1:W-:Y:S04]  /*11220*/  STL [R1+0x268], R12 ;  /* 0x0002680c01007387 */ /* 0x0003e80000100800 */
[----:B-1----:R-:W4:Y:S01]  /*11230*/  LDL.LU R12, [R1+0x26c] ;  /* 0x00026c00010c7983 */ /* 0x002f220000300800 */
[----:B------:R-:W-:-:S03]  /*11240*/  IADD3 R11, P4, PT, R11, UR21, RZ ;  /* 0x000000150b0b7c10 */ /* 0x000fc6000ff9e0ff */
[----:B------:R-:W-:Y:S01]  /*11250*/  STL [R1+0x28c], R16 ;  /* 0x00028c1001007387 */ /* 0x000fe20000100800 */
[----:B------:R-:W-:-:S03]  /*11260*/  IADD3.X R14, PT, PT, R14, UR30, RZ, P5, !PT ;  /* 0x0000001e0e0e7c10 */ /* 0x000fc6000affe4ff */
[----:B------:R1:W-:Y:S04]  /*11270*/  STL [R1+0x260], R11 ;  /* 0x0002600b01007387 */ /* 0x0003e80000100800 */
[----:B-1----:R-:W4:Y:S04]  /*11280*/  LDL.LU R11, [R1+0x248] ;  /* 0x00024800010b7983 */ /* 0x002f280000300800 */
[----:B------:R-:W-:Y:S01]  /*11290*/  STL [R1+0x284], R15 ;  /* 0x0002840f01007387 */ /* 0x000fe20000100800 */
[----:B--2---:R-:W-:-:S05]  /*112a0*/  IADD3 R10, P5, PT, R10, UR21, RZ ;  /* 0x000000150a0a7c10 */ /* 0x004fca000ffbe0ff */
[----:B------:R1:W-:Y:S04]  /*112b0*/  STL [R1+0x258], R10 ;  /* 0x0002580a01007387 */ /* 0x0003e80000100800 */
[----:B-1----:R-:W2:Y:S01]  /*112c0*/  LDL.LU R10, [R1+0x264] ;  /* 0x00026400010a7983 */ /* 0x002ea20000300800 */
[----:B---3--:R-:W-:-:S03]  /*112d0*/  IADD3.X R9, PT, PT, R9, UR30, RZ, P6, !PT ;  /* 0x0000001e09097c10 */ /* 0x008fc6000b7fe4ff */
[----:B------:R-:W-:Y:S04]  /*112e0*/  STL [R1+0x27c], R14 ;  /* 0x00027c0e01007387 */ /* 0x000fe80000100800 */
[----:B------:R-:W3:Y:S04]  /*112f0*/  LDL.LU R35, [R1+0x240] ;  /* 0x0002400001237983 */ /* 0x000ee80000300800 */
[----:B------:R-:W3:Y:S04]  /*11300*/  LDL.LU R34, [R1+0x25c] ;  /* 0x00025c0001227983 */ /* 0x000ee80000300800 */
[----:B------:R-:W3:Y:S04]  /*11310*/  LDL.LU R33, [R1+0x238] ;  /* 0x0002380001217983 */ /* 0x000ee80000300800 */
[----:B------:R1:W-:Y:S04]  /*11320*/  STL [R1+0x274], R9 ;  /* 0x0002740901007387 */ /* 0x0003e80000100800 */
[----:B------:R-:W3:Y:S04]  /*11330*/  LDL.LU R32, [R1+0x254] ;  /* 0x0002540001207983 */ /* 0x000ee80000300800 */
        /* <DEDUP_REMOVED lines=15> */
[----:B-1----:R-:W3:Y:S04]  /*11430*/  LDL.LU R9, [R1+0x214] ;  /* 0x0002140001097983 */ /* 0x002ee80000300800 */
[----:B------:R-:W3:Y:S01]  /*11440*/  LDL.LU R16, [R1+0x1d4] ;  /* 0x0001d40001107983 */ /* 0x000ee20000300800 */
[----:B----4-:R-:W-:-:S05]  /*11450*/  IADD3 R13, P6, PT, R13, UR21, RZ ;  /* 0x000000150d0d7c10 */ /* 0x010fca000ffde0ff */
[----:B------:R1:W-:Y:S04]  /*11460*/  STL [R1+0x250], R13 ;  /* 0x0002500d01007387 */ /* 0x0003e80000100800 */
        /* <DEDUP_REMOVED lines=8> */
[----:B-1----:R-:W4:Y:S01]  /*114f0*/  LDL.LU R11, [R1+0x1e0] ;  /* 0x0001e000010b7983 */ /* 0x002f220000300800 */
[----:B--2---:R-:W-:-:S05]  /*11500*/  IADD3.X R10, PT, PT, R10, UR30, RZ, P3, !PT ;  /* 0x0000001e0a0a7c10 */ /* 0x004fca0009ffe4ff */
[----:B------:R1:W-:Y:S01]  /*11510*/  STL [R1+0x264], R10 ;  /* 0x0002640a01007387 */ /* 0x0003e20000100800 */
[----:B---3--:R-:W-:Y:S02]  /*11520*/  IADD3 R35, P3, PT, R35, UR21, RZ ;  /* 0x0000001523237c10 */ /* 0x008fe4000ff7e0ff */
[----:B------:R-:W-:Y:S01]  /*11530*/  IADD3.X R34, PT, PT, R34, UR30, RZ, P4, !PT ;  /* 0x0000001e22227c10 */ /* 0x000fe2000a7fe4ff */
[----:B-1----:R-:W2:Y:S01]  /*11540*/  LDL.LU R10, [R1+0x530] ;  /* 0x00053000010a7983 */ /* 0x002ea20000300800 */
        /* <DEDUP_REMOVED lines=32> */
[----:B------:R-:W-:-:S03]  /*11750*/  IADD3.X R9, PT, PT, R9, UR30, RZ, P3, !PT ;  /* 0x0000001e09097c10 */ /* 0x000fc60009ffe4ff */
[----:B------:R-:W-:Y:S04]  /*11760*/  STL [R1+0x1e4], R19 ;  /* 0x0001e41301007387 */ /* 0x000fe80000100800 */
[----:B------:R1:W-:Y:S04]  /*11770*/  STL [R1+0x214], R9 ;  /* 0x0002140901007387 */ /* 0x0003e80000100800 */
[----:B------:R-:W-:Y:S04]  /*11780*/  STL [R1+0x21c], R18 ;  /* 0x00021c1201007387 */ /* 0x000fe80000100800 */
[----:B-1----:R-:W3:Y:S01]  /*11790*/  LDL.LU R9, [R1+0x1d8] ;  /* 0x0001d80001097983 */ /* 0x002ee20000300800 */
[----:B------:R-:W-:-:S02]  /*117a0*/  IADD3 R17, P2, PT, R17, UR20, RZ ;  /* 0x0000001411117c10 */ /* 0x000fc4000ff5e0ff */
[----:B------:R-:W-:Y:S02]  /*117b0*/  IADD3 R16, P3, PT, R16, UR20, RZ ;  /* 0x0000001410107c10 */ /* 0x000fe4000ff7e0ff */
[----:B----4-:R-:W-:Y:S01]  /*117c0*/  IADD3.X R13, PT, PT, R13, UR30, RZ, P4, !PT ;  /* 0x0000001e0d0d7c10 */ /* 0x010fe2000a7fe4ff */
[----:B------:R-:W-:Y:S01]  /*117d0*/  STL [R1+0x1dc], R17 ;  /* 0x0001dc1101007387 */ /* 0x000fe20000100800 */
[----:B------:R-:W-:-:S03]  /*117e0*/  IADD3 R15, P4, PT, R15, UR20, RZ ;  /* 0x000000140f0f7c10 */ /* 0x000fc6000ff9e0ff */
[----:B------:R1:W-:Y:S04]  /*117f0*/  STL [R1+0x1f0], R13 ;  /* 0x0001f00d01007387 */ /* 0x0003e80000100800 */
[----:B-1----:R-:W4:Y:S01]  /*11800*/  LDL.LU R13, [R1+0x6a0] ;  /* 0x0006a000010d7983 */ /* 0x002f220000300800 */
[----:B------:R-:W-:-:S03]  /*11810*/  IADD3.X R12, PT, PT, R12, UR30, RZ, P5, !PT ;  /* 0x0000001e0c0c7c10 */ /* 0x000fc6000affe4ff */
[----:B------:R-:W-:Y:S01]  /*11820*/  STL [R1+0x1d4], R16 ;  /* 0x0001d41001007387 */ /* 0x000fe20000100800 */
[----:B------:R-:W-:-:S03]  /*11830*/  IADD3 R14, P5, PT, R14, UR20, RZ ;  /* 0x000000140e0e7c10 */ /* 0x000fc6000ffbe0ff */
[----:B------:R1:W-:Y:S04]  /*11840*/  STL [R1+0x1e8], R12 ;  /* 0x0001e80c01007387 */ /* 0x0003e80000100800 */
[----:B-1----:R-:W4:Y:S01]  /*11850*/  LDL.LU R12, [R1+0x1d0] ;  /* 0x0001d000010c7983 */ /* 0x002f220000300800 */
[----:B------:R-:W-:-:S03]  /*11860*/  IADD3.X R11, PT, PT, R11, UR23, RZ, P6, !PT ;  /* 0x000000170b0b7c10 */ /* 0x000fc6000b7fe4ff */
[----:B------:R-:W-:Y:S04]  /*11870*/  STL [R1+0x1cc], R15 ;  /* 0x0001cc0f01007387 */ /* 0x000fe80000100800 */
[----:B------:R1:W-:Y:S04]  /*11880*/  STL [R1+0x1e0], R11 ;  /* 0x0001e00b01007387 */ /* 0x0003e80000100800 */
[----:B-1----:R-:W4:Y:S04]  /*11890*/  LDL.LU R11, [R1+0x694] ;  /* 0x00069400010b7983 */ /* 0x002f280000300800 */
[----:B------:R-:W-:Y:S04]  /*118a0*/  STL [R1+0x538], R14 ;  /* 0x0005380e01007387 */ /* 0x000fe80000100800 */
[----:B------:R-:W4:Y:S04]  /*118b0*/  LDL.LU R35, [R1+0x1c8] ;  /* 0x0001c80001237983 */ /* 0x000f280000300800 */
[----:B------:R-:W4:Y:S04]  /*118c0*/  LDL.LU R34, [R1+0x68c] ;  /* 0x00068c0001227983 */ /* 0x000f280000300800 */
[----:B------:R-:W4:Y:S01]  /*118d0*/  LDL.LU R33, [R1+0x534] ;  /* 0x0005340001217983 */ /* 0x000f220000300800 */
[----:B--2---:R-:W-:-:S05]  /*118e0*/  IADD3 R10, P6, PT, R10, UR20, RZ ;  /* 0x000000140a0a7c10 */ /* 0x004fca000ffde0ff */
[----:B------:R1:W-:Y:S04]  /*118f0*/  STL [R1+0x530], R10 ;  /* 0x0005300a01007387 */ /* 0x0003e80000100800 */
[----:B------:R-:W2:Y:S04]  /*11900*/  LDL.LU R32, [R1+0x684] ;  /* 0x0006840001207983 */ /* 0x000ea80000300800 */
        /* <DEDUP_REMOVED lines=15> */
[----:B-1----:R-:W2:Y:S04]  /*11a00*/  LDL.LU R10, [R1+0x1bc] ;  /* 0x0001bc00010a7983 */ /* 0x002ea80000300800 */
[----:B------:R-:W2:Y:S01]  /*11a10*/  LDL.LU R16, [R1+0x660] ;  /* 0x0006600001107983 */ /* 0x000ea20000300800 */
[----:B---3--:R-:W-:-:S05]  /*11a20*/  IADD3.X R9, PT, PT, R9, UR23, RZ, P2, !PT ;  /* 0x0000001709097c10 */ /* 0x008fca00097fe4ff */
[----:B------:R1:W-:Y:S04]  /*11a30*/  STL [R1+0x1d8], R9 ;  /* 0x0001d80901007387 */ /* 0x0003e80000100800 */
        /* <DEDUP_REMOVED lines=15> */
[----:B------:R-:W-:Y:S04]  /*11b30*/  STL [R1+0x1c8], R35 ;  /* 0x0001c82301007387 */ /* 0x000fe80000100800 */
[----:B------:R-:W-:Y:S04]  /*11b40*/  STL [R1+0x68c], R34 ;  /* 0x00068c2201007387 */ /* 0x000fe80000100800 */
[----:B------:R-:W-:Y:S01]  /*11b50*/  STL [R1+0x534], R33 ;  /* 0x0005342101007387 */ /* 0x000fe20000100800 */
[----:B--2---:R-:W-:Y:S02]  /*11b60*/  IADD3 R32, P5, PT, R32, UR20, RZ ;  /* 0x0000001420207c10 */ /* 0x004fe4000ffbe0ff */
        /* <DEDUP_REMOVED lines=27> */
[----:B------:R-:W-:Y:S02]  /*11d20*/  IADD3.X R17, PT, PT, R17, UR23, RZ, P3, !PT ;  /* 0x0000001711117c10 */ /* 0x000fe40009ffe4ff */
[----:B------:R-:W-:Y:S01]  /*11d30*/  IADD3 R10, P3, PT, R10, UR20, RZ ;  /* 0x000000140a0a7c10 */ /* 0x000fe2000ff7e0ff */
[----:B------:R-:W-:Y:S01]  /*11d40*/  STL [R1+0x670], R19 ;  /* 0x0006701301007387 */ /* 0x000fe20000100800 */
[----:B------:R-:W-:-:S03]  /*11d50*/  IADD3.X R16, PT, PT, R16, UR23, RZ, P4, !PT ;  /* 0x0000001710107c10 */ /* 0x000fc6000a7fe4ff */
[----:B------:R1:W-:Y:S04]  /*11d60*/  STL [R1+0x1bc], R10 ;  /* 0x0001bc0a01007387 */ /* 0x0003e80000100800 */
[----:B------:R-:W-:Y:S04]  /*11d70*/  STL [R1+0x1c4], R18 ;  /* 0x0001c41201007387 */ /* 0x000fe80000100800 */
[----:B-1----:R-:W2:Y:S04]  /*11d80*/  LDL.LU R10, [R1+0x520] ;  /* 0x00052000010a7983 */ /* 0x002ea80000300800 */
[----:B------:R-:W-:Y:S01]  /*11d90*/  STL [R1+0x668], R17 ;  /* 0x0006681101007387 */ /* 0x000fe20000100800 */
[----:B---3--:R-:W-:-:S05]  /*11da0*/  IADD3 R9, P4, PT, R9, UR20, RZ ;  /* 0x0000001409097c10 */ /* 0x008fca000ff9e0ff */
[----:B------:R1:W-:Y:S04]  /*11db0*/  STL [R1+0x1b4], R9 ;  /* 0x0001b40901007387 */ /* 0x0003e80000100800 */
[----:B-1----:R-:W3:Y:S01]  /*11dc0*/  LDL.LU R9, [R1+0x1b8] ;  /* 0x0001b80001097983 */ /* 0x002ee20000300800 */
[----:B------:R-:W-:Y:S02]  /*11dd0*/  IADD3.X R15, PT, PT, R15, UR23, RZ, P5, !PT ;  /* 0x000000170f0f7c10 */ /* 0x000fe4000affe4ff */
[----:B----4-:R-:W-:Y:S01]  /*11de0*/  IADD3 R13, P5, PT, R13, UR20, RZ ;  /* 0x000000140d0d7c10 */ /* 0x010fe2000ffbe0ff */
[----:B------:R-:W-:Y:S01]  /*11df0*/  STL [R1+0x660], R16 ;  /* 0x0006601001007387 */ /* 0x000fe20000100800 */
[----:B------:R-:W-:-:S03]  /*11e00*/  IADD3.X R14, PT, PT, R14, UR23, RZ, P6, !PT ;  /* 0x000000170e0e7c10 */ /* 0x000fc6000b7fe4ff */
[----:B------:R1:W-:Y:S04]  /*11e10*/  STL [R1+0x1ac], R13 ;  /* 0x0001ac0d01007387 */ /* 0x0003e80000100800 */
[----:B-1----:R-:W4:Y:S01]  /*11e20*/  LDL.LU R13, [R1+0x64c] ;  /* 0x00064c00010d7983 */ /* 0x002f220000300800 */
[----:B------:R-:W-:-:S03]  /*11e30*/  IADD3 R12, P6, PT, R12, UR20, RZ ;  /* 0x000000140c0c7c10 */ /* 0x000fc6000ffde0ff */
        /* <DEDUP_REMOVED lines=27> */
[----:B--2---:R-:W-:-:S05]  /*11ff0*/  IADD3 R10, P2, PT, R10, UR20, RZ ;  /* 0x000000140a0a7c10 */ /* 0x004fca000ff5e0ff */
[----:B------:R1:W-:Y:S04]  /*12000*/  STL [R1+0x520], R10 ;  /* 0x0005200a01007387 */ /* 0x0003e80000100800 */
        /* <DEDUP_REMOVED lines=9> */
[----:B------:R-:W-:-:S05]  /*120a0*/  IADD3.X R12, PT, PT, R12, UR23, RZ, P4, !PT ;  /* 0x000000170c0c7c10 */ /* 0x000fca000a7fe4ff */
        /* <DEDUP_REMOVED lines=42> */
[----:B-1----:R-:W4:Y:S04]  /*12350*/  LDL.LU R11, [R1+0x1a0] ;  /* 0x0001a000010b7983 */ /* 0x002f280000300800 */
[----:B------:R-:W-:Y:S01]  /*12360*/  STL [R1+0x1a4], R17 ;  /* 0x0001a41101007387 */ /* 0x000fe20000100800 */
[----:B--2---:R-:W-:-:S05]  /*12370*/  IADD3.X R10, PT, PT, R10, UR23, RZ, P5, !PT ;  /* 0x000000170a0a7c10 */ /* 0x004fca000affe4ff */
[----:B------:R1:W-:Y:S04]  /*12380*/  STL [R1+0x610], R10 ;  /* 0x0006100a01007387 */ /* 0x0003e80000100800 */
[----:B-1----:R-:W2:Y:S04]  /*12390*/  LDL.LU R10, [R1+0x500] ;  /* 0x00050000010a7983 */ /* 0x002ea80000300800 */
[----:B------:R-:W-:Y:S01]  /*123a0*/  STL [R1+0x19c], R16 ;  /* 0x00019c1001007387 */ /* 0x000fe20000100800 */
[----:B---3--:R-:W-:-:S05]  /*123b0*/  IADD3.X R9, PT, PT, R9, UR23, RZ, P6, !PT ;  /* 0x0000001709097c10 */ /* 0x008fca000b7fe4ff */
[----:B------:R1:W-:Y:S04]  /*123c0*/  STL [R1+0x608], R9 ;  /* 0x0006080901007387 */ /* 0x0003e80000100800 */
[----:B-1----:R-:W3:Y:S01]  /*123d0*/  LDL.LU R9, [R1+0x198] ;  /* 0x0001980001097983 */ /* 0x002ee20000300800 */
[----:B------:R-:W-:Y:S02]  /*123e0*/  IADD3 R15, P5, PT, R15, UR20, RZ ;  /* 0x000000140f0f7c10 */ /* 0x000fe4000ffbe0ff */
[----:B------:R-:W-:Y:S02]  /*123f0*/  IADD3 R14, P6, PT, R14, UR20, RZ ;  /* 0x000000140e0e7c10 */ /* 0x000fe4000ffde0ff */
[----:B----4-:R-:W-:Y:S01]  /*12400*/  IADD3.X R13, PT, PT, R13, UR23, RZ, P2, !PT ;  /* 0x000000170d0d7c10 */ /* 0x010fe200097fe4ff */
[----:B------:R-:W-:Y:S04]  /*12410*/  STL [R1+0x518], R15 ;  /* 0x0005180f01007387 */ /* 0x000fe80000100800 */
[----:B------:R1:W-:Y:S04]  /*12420*/  STL [R1+0x600], R13 ;  /* 0x0006000d01007387 */ /* 0x0003e80000100800 */
[----:B-1----:R-:W4:Y:S01]  /*12430*/  LDL.LU R13, [R1+0x5fc] ;  /* 0x0005fc00010d7983 */ /* 0x002f220000300800 */
[----:B------:R-:W-:-:S03]  /*12440*/  IADD3 R12, P2, PT, R12, UR20, RZ ;  /* 0x000000140c0c7c10 */ /* 0x000fc6000ff5e0ff */
        /* <DEDUP_REMOVED lines=33> */
[----:B-1----:R-:W3:Y:S01]  /*12660*/  LDL.LU R9, [R1+0x4f0] ;  /* 0x0004f00001097983 */ /* 0x002ee20000300800 */
[----:B----4-:R-:W-:-:S05]  /*12670*/  IADD3 R13, P4, PT, R13, UR20, RZ ;  /* 0x000000140d0d7c10 */ /* 0x010fca000ff9e0ff */
        /* <DEDUP_REMOVED lines=47> */
[----:B-1----:R-:W4:Y:S04]  /*12970*/  LDL.LU R11, [R1+0x190] ;  /* 0x00019000010b7983 */ /* 0x002f280000300800 */
[----:B------:R-:W-:Y:S01]  /*12980*/  STL [R1+0x5c8], R16 ;  /* 0x0005c81001007387 */ /* 0x000fe20000100800 */
[----:B--2---:R-:W-:Y:S02]  /*12990*/  IADD3 R10, P6, PT, R10, UR20, RZ ;  /* 0x000000140a0a7c10 */ /* 0x004fe4000ffde0ff */
[----:B------:R-:W-:-:S03]  /*129a0*/  IADD3.X R14, PT, PT, R14, UR23, RZ, P2, !PT ;  /* 0x000000170e0e7c10 */ /* 0x000fc600097fe4ff */
[----:B------:R1:W-:Y:S04]  /*129b0*/  STL [R1+0x4f8], R10 ;  /* 0x0004f80a01007387 */ /* 0x0003e80000100800 */
[----:B-1----:R-:W2:Y:S04]  /*129c0*/  LDL.LU R10, [R1+0x4e0] ;  /* 0x0004e000010a7983 */ /* 0x002ea80000300800 */
[----:B------:R-:W-:Y:S01]  /*129d0*/  STL [R1+0x5c0], R15 ;  /* 0x0005c00f01007387 */ /* 0x000fe20000100800 */
[----:B---3--:R-:W-:-:S05]  /*129e0*/  IADD3 R9, P2, PT, R9, UR20, RZ ;  /* 0x0000001409097c10 */ /* 0x008fca000ff5e0ff */
[----:B------:R1:W-:Y:S04]  /*129f0*/  STL [R1+0x4f0], R9 ;  /* 0x0004f00901007387 */ /* 0x0003e80000100800 */
[----:B-1----:R-:W3:Y:S04]  /*12a00*/  LDL.LU R9, [R1+0x188] ;  /* 0x0001880001097983 */ /* 0x002ee80000300800 */
[----:B------:R-:W-:Y:S01]  /*12a10*/  STL [R1+0x5b8], R14 ;  /* 0x0005b80e01007387 */ /* 0x000fe20000100800 */
[----:B----4-:R-:W-:-:S03]  /*12a20*/  IADD3.X R13, PT, PT, R13, UR23, RZ, P3, !PT ;  /* 0x000000170d0d7c10 */ /* 0x010fc60009ffe4ff */
        /* <DEDUP_REMOVED lines=22> */
[----:B------:R-:W-:-:S05]  /*12b90*/  IADD3 R12, P3, PT, R12, UR20, RZ ;  /* 0x000000140c0c7c10 */ /* 0x000fca000ff7e0ff */
[----:B------:R1:W-:Y:S04]  /*12ba0*/  STL [R1+0x4e8], R12 ;  /* 0x0004e80c01007387 */ /* 0x0003e80000100800 */
        /* <DEDUP_REMOVED lines=8> */
[----:B-1----:R-:W2:Y:S01]  /*12c30*/  LDL.LU R10, [R1+0x568] ;  /* 0x00056800010a7983 */ /* 0x002ea20000300800 */
[----:B---3--:R-:W-:-:S05]  /*12c40*/  IADD3.X R9, PT, PT, R9, UR23, RZ, P5, !PT ;  /* 0x0000001709097c10 */ /* 0x008fca000affe4ff */
[----:B------:R1:W-:Y:S04]  /*12c50*/  STL [R1+0x188], R9 ;  /* 0x0001880901007387 */ /* 0x0003e80000100800 */
[----:B-1----:R-:W3:Y:S01]  /*12c60*/  LDL.LU R9, [R1+0x4d0] ;  /* 0x0004d00001097983 */ /* 0x002ee20000300800 */
[----:B----4-:R-:W-:Y:S02]  /*12c70*/  IADD3 R35, P5, PT, R35, UR20, RZ ;  /* 0x0000001423237c10 */ /* 0x010fe4000ffbe0ff */
[----:B------:R-:W-:Y:S02]  /*12c80*/  IADD3.X R34, PT, PT, R34, UR23, RZ, P6, !PT ;  /* 0x0000001722227c10 */ /* 0x000fe4000b7fe4ff */
[----:B------:R-:W-:Y:S01]  /*12c90*/  IADD3 R33, P6, PT, R33, UR20, RZ ;  /* 0x0000001421217c10 */ /* 0x000fe2000ffde0ff */
        /* <DEDUP_REMOVED lines=35> */
[----:B------:R1:W-:Y:S04]  /*12ed0*/  STL [R1+0x580], R13 ;  /* 0x0005800d01007387 */ /* 0x0003e80000100800 */
[----:B------:R-:W-:Y:S04]  /*12ee0*/  STL [R1+0x588], R18 ;  /* 0x0005881201007387 */ /* 0x000fe80000100800 */
[----:B-1----:R-:W4:Y:S01]  /*12ef0*/  LDL.LU R13, [R1+0x560] ;  /* 0x00056000010d7983 */ /* 0x002f220000300800 */
[----:B------:R-:W-:-:S03]  /*12f00*/  IADD3.X R12, PT, PT, R12, UR23, RZ, P6, !PT ;  /* 0x000000170c0c7c10 */ /* 0x000fc6000b7fe4ff */
        /* <DEDUP_REMOVED lines=8> */
[----:B-1----:R-:W4:Y:S04]  /*12f90*/  LDL.LU R11, [R1+0x180] ;  /* 0x00018000010b7983 */ /* 0x002f280000300800 */
[----:B------:R-:W-:Y:S01]  /*12fa0*/  STL [R1+0x17c], R15 ;  /* 0x00017c0f01007387 */ /* 0x000fe20000100800 */
[----:B--2---:R-:W-:-:S05]  /*12fb0*/  IADD3.X R10, PT, PT, R10, UR23, RZ, P3, !PT ;  /* 0x000000170a0a7c10 */ /* 0x004fca0009ffe4ff */
[----:B------:R1:W-:Y:S04]  /*12fc0*/  STL [R1+0x568], R10 ;  /* 0x0005680a01007387 */ /* 0x0003e80000100800 */
[----:B-1----:R-:W2:Y:S04]  /*12fd0*/  LDL.LU R10, [R1+0x53c] ;  /* 0x00053c00010a7983 */ /* 0x002ea80000300800 */
[----:B------:R-:W-:Y:S04]  /*12fe0*/  STL [R1+0x4d8], R14 ;  /* 0x0004d80e01007387 */ /* 0x000fe80000100800 */
[----:B------:R-:W2:Y:S04]  /*12ff0*/  LDL.LU R35, [R1+0x178] ;  /* 0x0001780001237983 */ /* 0x000ea80000300800 */
[----:B------:R-:W2:Y:S01]  /*13000*/  LDL.LU R34, [R1+0x55c] ;  /* 0x00055c0001227983 */ /* 0x000ea20000300800 */
[----:B---3--:R-:W-:-:S03]  /*13010*/  IADD3 R9, P3, PT, R9, UR20, RZ ;  /* 0x0000001409097c10 */ /* 0x008fc6000ff7e0ff */
        /* <DEDUP_REMOVED lines=20> */
[----:B----4-:R-:W-:-:S05]  /*13160*/  IADD3.X R13, PT, PT, R13, UR23, RZ, P4, !PT ;  /* 0x000000170d0d7c10 */ /* 0x010fca000a7fe4ff */
[----:B------:R1:W-:Y:S04]  /*13170*/  STL [R1+0x560], R13 ;  /* 0x0005600d01007387 */ /* 0x0003e80000100800 */
        /* <DEDUP_REMOVED lines=8> */
[----:B-1----:R-:W4:Y:S01]  /*13200*/  LDL.LU R11, [R1+0x48c] ;  /* 0x00048c00010b7983 */ /* 0x002f220000300800 */
[----:B--2---:R-:W-:-:S05]  /*13210*/  IADD3 R10, P5, PT, R10, UR20, RZ ;  /* 0x000000140a0a7c10 */ /* 0x004fca000ffbe0ff */
[----:B------:R1:W-:Y:S01]  /*13220*/  STL [R1+0x53c], R10 ;  /* 0x00053c0a01007387 */ /* 0x0003e20000100800 */
[----:B------:R-:W-:Y:S02]  /*13230*/  IADD3.X R35, PT, PT, R35, UR23, RZ, P6, !PT ;  /* 0x0000001723237c10 */ /* 0x000fe4000b7fe4ff */
[----:B------:R-:W-:Y:S01]  /*13240*/  IADD3 R34, P6, PT, R34, UR20, RZ ;  /* 0x0000001422227c10 */ /* 0x000fe2000ffde0ff */
[----:B-1----:R-:W2:Y:S01]  /*13250*/  LDL.LU R10, [R1+0x498] ;  /* 0x00049800010a7983 */ /* 0x002ea20000300800 */
[----:B---3--:R-:W-:-:S03]  /*13260*/  IADD3.X R33, PT, PT, R33, UR23, RZ, P2, !PT ;  /* 0x0000001721217c10 */ /* 0x008fc600097fe4ff */
        /* <DEDUP_REMOVED lines=33> */
[----:B------:R-:W-:Y:S04]  /*13480*/  STL [R1+0x540], R19 ;  /* 0x0005401301007387 */ /* 0x000fe80000100800 */
[----:B------:R1:W-:Y:S04]  /*13490*/  STL [R1+0x494], R9 ;  /* 0x0004940901007387 */ /* 0x0003e80000100800 */
[----:B------:R-:W-:Y:S04]  /*134a0*/  STL [R1+0x49c], R18 ;  /* 0x00049c1201007387 */ /* 0x000fe80000100800 */
[----:B-1----:R-:W3:Y:S01]  /*134b0*/  LDL.LU R9, [R1+0x484] ;  /* 0x0004840001097983 */ /* 0x002ee20000300800 */
[----:B------:R-:W-:-:S03]  /*134c0*/  IADD3.X R16, PT, PT, R16, UR23, RZ, P6, !PT ;  /* 0x0000001710107c10 */ /* 0x000fc6000b7fe4ff */
[----:B------:R-:W-:Y:S01]  /*134d0*/  STL [R1+0x4b8], R17 ;  /* 0x0004b81101007387 */ /* 0x000fe20000100800 */
[----:B----4-:R-:W-:Y:S02]  /*134e0*/  IADD3 R13, P6, PT, R13, UR20, RZ ;  /* 0x000000140d0d7c10 */ /* 0x010fe4000ffde0ff */
[----:B------:R-:W-:-:S03]  /*134f0*/  IADD3.X R15, PT, PT, R15, UR23, RZ, P2, !PT ;  /* 0x000000170f0f7c10 */ /* 0x000fc600097fe4ff */
[----:B------:R1:W-:Y:S04]  /*13500*/  STL [R1+0x174], R13 ;  /* 0x0001740d01007387 */ /* 0x0003e80000100800 */
[----:B-1----:R-:W4:Y:S01]  /*13510*/  LDL.LU R13, [R1+0x490] ;  /* 0x00049000010d7983 */ /* 0x002f220000300800 */
[----:B------:R-:W-:-:S03]  /*13520*/  IADD3 R12, P2, PT, R12, UR20, RZ ;  /* 0x000000140c0c7c10 */ /* 0x000fc6000ff5e0ff */
[----:B------:R-:W-:Y:S01]  /*13530*/  STL [R1+0x4b0], R16 ;  /* 0x0004b01001007387 */ /* 0x000fe20000100800 */
[----:B------:R-:W-:-:S03]  /*13540*/  IADD3.X R14, PT, PT, R14, UR23, RZ, P3, !PT ;  /* 0x000000170e0e7c10 */ /* 0x000fc60009ffe4ff */
[----:B------:R1:W-:Y:S04]  /*13550*/  STL [R1+0x16c], R12 ;  /* 0x00016c0c01007387 */ /* 0x0003e80000100800 */
[----:B-1----:R-:W4:Y:S01]  /*13560*/  LDL.LU R12, [R1+0x47c] ;  /* 0x00047c00010c7983 */ /* 0x002f220000300800 */
[----:B------:R-:W-:-:S03]  /*13570*/  IADD3 R11, P3, PT, R11, UR20, RZ ;  /* 0x000000140b0b7c10 */ /* 0x000fc6000ff7e0ff */
[----:B------:R-:W-:Y:S04]  /*13580*/  STL [R1+0x4a8], R15 ;  /* 0x0004a80f01007387 */ /* 0x000fe80000100800 */
[----:B------:R1:W-:Y:S04]  /*13590*/  STL [R1+0x48c], R11 ;  /* 0x00048c0b01007387 */ /* 0x0003e80000100800 */
[----:B-1----:R-:W4:Y:S04]  /*135a0*/  LDL.LU R11, [R1+0x170] ;  /* 0x00017000010b7983 */ /* 0x002f280000300800 */
[----:B------:R-:W-:Y:S04]  /*135b0*/  STL [R1+0x4a0], R14 ;  /* 0x0004a00e01007387 */ /* 0x000fe80000100800 */
[----:B------:R-:W4:Y:S04]  /*135c0*/  LDL.LU R35, [R1+0x474] ;  /* 0x0004740001237983 */ /* 0x000f280000300800 */
[----:B------:R-:W4:Y:S04]  /*135d0*/  LDL.LU R34, [R1+0x168] ;  /* 0x0001680001227983 */ /* 0x000f280000300800 */
[----:B------:R-:W4:Y:S01]  /*135e0*/  LDL.LU R33, [R1+0x46c] ;  /* 0x00046c0001217983 */ /* 0x000f220000300800 */
[----:B--2---:R-:W-:-:S05]  /*135f0*/  IADD3.X R10, PT, PT, R10, UR23, RZ, P4, !PT ;  /* 0x000000170a0a7c10 */ /* 0x004fca000a7fe4ff */
        /* <DEDUP_REMOVED lines=19> */
[----:B---3--:R-:W-:-:S05]  /*13730*/  IADD3 R9, P4, PT, R9, UR20, RZ ;  /* 0x0000001409097c10 */ /* 0x008fca000ff9e0ff */
[----:B------:R1:W-:Y:S04]  /*13740*/  STL [R1+0x484], R9 ;  /* 0x0004840901007387 */ /* 0x0003e80000100800 */
        /* <DEDUP_REMOVED lines=15> */
[----:B------:R-:W-:Y:S04]  /*13840*/  STL [R1+0x474], R35 ;  /* 0x0004742301007387 */ /* 0x000fe80000100800 */
[----:B------:R-:W-:Y:S04]  /*13850*/  STL [R1+0x168], R34 ;  /* 0x0001682201007387 */ /* 0x000fe80000100800 */
[----:B------:R-:W-:Y:S01]  /*13860*/  STL [R1+0x46c], R33 ;  /* 0x00046c2101007387 */ /* 0x000fe20000100800 */
[----:B--2---:R-:W-:Y:S02]  /*13870*/  IADD3.X R32, PT, PT, R32, UR23, RZ, P3, !PT ;  /* 0x0000001720207c10 */ /* 0x004fe40009ffe4ff */
        /* <DEDUP_REMOVED lines=29> */
[----:B------:R-:W-:-:S05]  /*13a50*/  IADD3.X R10, PT, PT, R10, UR23, RZ, P6, !PT ;  /* 0x000000170a0a7c10 */ /* 0x000fca000b7fe4ff */
[----:B------:R1:W-:Y:S04]  /*13a60*/  STL [R1+0x448], R10 ;  /* 0x0004480a01007387 */ /* 0x0003e80000100800 */
[----:B------:R-:W-:Y:S04]  /*13a70*/  STL [R1+0x450], R18 ;  /* 0x0004501201007387 */ /* 0x000fe80000100800 */
[----:B-1----:R-:W2:Y:S04]  /*13a80*/  LDL.LU R10, [R1+0x428] ;  /* 0x00042800010a7983 */ /* 0x002ea80000300800 */
[----:B------:R-:W-:Y:S01]  /*13a90*/  STL [R1+0x42c], R17 ;  /* 0x00042c1101007387 */ /* 0x000fe20000100800 */
[----:B---3--:R-:W-:-:S05]  /*13aa0*/  IADD3.X R9, PT, PT, R9, UR23, RZ, P2, !PT ;  /* 0x0000001709097c10 */ /* 0x008fca00097fe4ff */
[----:B------:R1:W-:Y:S04]  /*13ab0*/  STL [R1+0x440], R9 ;  /* 0x0004400901007387 */ /* 0x0003e80000100800 */
[----:B-1----:R-:W3:Y:S01]  /*13ac0*/  LDL.LU R9, [R1+0x414] ;  /* 0x0004140001097983 */ /* 0x002ee20000300800 */
[----:B------:R-:W-:Y:S02]  /*13ad0*/  IADD3 R16, P6, PT, R16, UR20, RZ ;  /* 0x0000001410107c10 */ /* 0x000fe4000ffde0ff */
[----:B------:R-:W-:-:S03]  /*13ae0*/  IADD3 R15, P2, PT, R15, UR20, RZ ;  /* 0x000000140f0f7c10 */ /* 0x000fc6000ff5e0ff */
[----:B------:R-:W-:Y:S01]  /*13af0*/  STL [R1+0x424], R16 ;  /* 0x0004241001007387 */ /* 0x000fe20000100800 */
[----:B----4-:R-:W-:Y:S02]  /*13b00*/  IADD3.X R13, PT, PT, R13, UR23, RZ, P3, !PT ;  /* 0x000000170d0d7c10 */ /* 0x010fe40009ffe4ff */
[----:B------:R-:W-:-:S03]  /*13b10*/  IADD3 R14, P3, PT, R14, UR20, RZ ;  /* 0x000000140e0e7c10 */ /* 0x000fc6000ff7e0ff */
[----:B------:R1:W-:Y:S04]  /*13b20*/  STL [R1+0x438], R13 ;  /* 0x0004380d01007387 */ /* 0x0003e80000100800 */
[----:B-1----:R-:W4:Y:S01]  /*13b30*/  LDL.LU R13, [R1+0x420] ;  /* 0x00042000010d7983 */ /* 0x002f220000300800 */
[----:B------:R-:W-:-:S03]  /*13b40*/  IADD3.X R12, PT, PT, R12, UR23, RZ, P4, !PT ;  /* 0x000000170c0c7c10 */ /* 0x000fc6000a7fe4ff */
        /* <DEDUP_REMOVED lines=84> */
[----:B------:R-:W-:-:S03]  /*14090*/  IADD3.X R15, PT, PT, R15, UR23, RZ, P3, !PT ;  /* 0x000000170f0f7c10 */ /* 0x000fc60009ffe4ff */
[----:B------:R1:W-:Y:S04]  /*140a0*/  STL [R1+0x124], R10 ;  /* 0x0001240a01007387 */ /* 0x0003e80000100800 */
[----:B-1----:R-:W2:Y:S04]  /*140b0*/  LDL.LU R10, [R1+0x128] ;  /* 0x00012800010a7983 */ /* 0x002ea80000300800 */
[----:B------:R-:W-:Y:S01]  /*140c0*/  STL [R1+0x148], R16 ;  /* 0x0001481001007387 */ /* 0x000fe20000100800 */
[----:B---3--:R-:W-:-:S05]  /*140d0*/  IADD3 R9, P3, PT, R9, UR20, RZ ;  /* 0x0000001409097c10 */ /* 0x008fca000ff7e0ff */
[----:B------:R1:W-:Y:S04]  /*140e0*/  STL [R1+0x108], R9 ;  /* 0x0001080901007387 */ /* 0x0003e80000100800 */
[----:B-1----:R-:W3:Y:S01]  /*140f0*/  LDL.LU R9, [R1+0xd0] ;  /* 0x0000d00001097983 */ /* 0x002ee20000300800 */
[----:B------:R-:W-:-:S03]  /*14100*/  IADD3.X R14, PT, PT, R14, UR23, RZ, P4, !PT ;  /* 0x000000170e0e7c10 */ /* 0x000fc6000a7fe4ff */
[----:B------:R-:W-:Y:S04]  /*14110*/  STL [R1+0x140], R15 ;  /* 0x0001400f01007387 */ /* 0x000fe80000100800 */
[----:B------:R-:W3:Y:S04]  /*14120*/  LDL.LU R34, [R1+0x120] ;  /* 0x0001200001227983 */ /* 0x000ee80000300800 */
[----:B------:R-:W-:Y:S01]  /*14130*/  STL [R1+0x138], R14 ;  /* 0x0001380e01007387 */ /* 0x000fe20000100800 */
[----:B----4-:R-:W-:-:S03]  /*14140*/  IADD3 R13, P4, PT, R13, UR20, RZ ;  /* 0x000000140d0d7c10 */ /* 0x010fc6000ff9e0ff */
[----:B------:R-:W4:Y:S04]  /*14150*/  LDL.LU R33, [R1+0x104] ;  /* 0x0001040001217983 */ /* 0x000f280000300800 */
[----:B------:R1:W-:Y:S04]  /*14160*/  STL [R1+0x100], R13 ;  /* 0x0001000d01007387 */ /* 0x0003e80000100800 */
[----:B------:R-:W4:Y:S04]  /*14170*/  LDL.LU R32, [R1+0xc8] ;  /* 0x0000c80001207983 */ /* 0x000f280000300800 */
[----:B------:R-:W4:Y:S01]  /*14180*/  LDL.LU R31, [R1+0xfc] ;  /* 0x0000fc00011f7983 */ /* 0x000f220000300800 */
[----:B------:R-:W-:-:S05]  /*14190*/  IADD3.X R12, PT, PT, R12, UR23, RZ, P5, !PT ;  /* 0x000000170c0c7c10 */ /* 0x000fca000affe4ff */
        /* <DEDUP_REMOVED lines=14> */
[----:B-1----:R-:W4:Y:S04]  /*14280*/  LDL R13, [R1+0x6c8] ;  /* 0x0006c800010d7983 */ /* 0x002f280000100800 */
[----:B------:R-:W4:Y:S04]  /*14290*/  LDL.LU R17, [R1+0x84] ;  /* 0x0000840001117983 */ /* 0x000f280000300800 */
[----:B------:R-:W4:Y:S04]  /*142a0*/  LDL.LU R16, [R1+0x28] ;  /* 0x0000280001107983 */ /* 0x000f280000300800 */
[----:B------:R-:W4:Y:S04]  /*142b0*/  LDL.LU R15, [R1+0x5c] ;  /* 0x00005c00010f7983 */ /* 0x000f280000300800 */
[----:B------:R-:W4:Y:S04]  /*142c0*/  LDL.LU R14, [R1+0x18] ;  /* 0x00001800010e7983 */ /* 0x000f280000300800 */
[----:B0-----:R-:W4:Y:S01]  /*142d0*/  LDL.LU R12, [R1+0x4c] ;  /* 0x00004c00010c7983 */ /* 0x001f220000300800 */
[----:B------:R-:W-:-:S05]  /*142e0*/  IADD3 R11, P5, PT, R11, UR20, RZ ;  /* 0x000000140b0b7c10 */ /* 0x000fca000ffbe0ff */
[----:B------:R0:W-:Y:S04]  /*142f0*/  STL [R1+0xf8], R11 ;  /* 0x0000f80b01007387 */ /* 0x0001e80000100800 */
[----:B0-----:R-:W4:Y:S01]  /*14300*/  LDL.LU R11, [R1+0x44] ;  /* 0x00004400010b7983 */ /* 0x001f220000300800 */
[----:B--2---:R-:W-:-:S05]  /*14310*/  IADD3.X R10, PT, PT, R10, UR23, RZ, P6, !PT ;  /* 0x000000170a0a7c10 */ /* 0x004fca000b7fe4ff */
[----:B------:R0:W-:Y:S04]  /*14320*/  STL [R1+0x128], R10 ;  /* 0x0001280a01007387 */ /* 0x0001e80000100800 */
[----:B0-----:R-:W2:Y:S01]  /*14330*/  LDL.LU R10, [R1+0x20] ;  /* 0x00002000010a7983 */ /* 0x001ea20000300800 */
[----:B---3--:R-:W-:-:S05]  /*14340*/  IADD3 R9, P6, PT, R9, UR20, RZ ;  /* 0x0000001409097c10 */ /* 0x008fca000ffde0ff */
[----:B------:R0:W-:Y:S04]  /*14350*/  STL [R1+0xd0], R9 ;  /* 0x0000d00901007387 */ /* 0x0001e80000100800 */
[----:B0-----:R-:W3:Y:S01]  /*14360*/  LDL.LU R9, [R1+0x10] ;  /* 0x0000100001097983 */ /* 0x001ee20000300800 */
[----:B------:R-:W-:Y:S01]  /*14370*/  IADD3.X R34, PT, PT, R34, UR23, RZ, P2, !PT ;  /* 0x0000001722227c10 */ /* 0x000fe200097fe4ff */
[----:B------:R-:W0:Y:S01]  /*14380*/  SYNCS.PHASECHK.TRANS64.TRYWAIT P2, [UR11], R8 ;  /* 0x00000008ff0075a7 */ /* 0x000e22000804110b */
[----:B----4-:R-:W-:-:S03]  /*14390*/  IADD3.X R33, PT, PT, R33, UR23, RZ, P3, !PT ;  /* 0x0000001721217c10 */ /* 0x010fc60009ffe4ff */
[----:B------:R1:W-:Y:S01]  /*143a0*/  STL [R1+0x120], R34 ;  /* 0x0001202201007387 */ /* 0x0003e20000100800 */
[----:B------:R-:W-:-:S03]  /*143b0*/  IADD3 R32, P3, PT, R32, UR20, RZ ;  /* 0x0000001420207c10 */ /* 0x000fc6000ff7e0ff */
[----:B------:R1:W-:Y:S01]  /*143c0*/  STL [R1+0x104], R33 ;  /* 0x0001042101007387 */ /* 0x0003e20000100800 */
[----:B------:R-:W-:-:S03]  /*143d0*/  IADD3.X R31, PT, PT, R31, UR23, RZ, P4, !PT ;  /* 0x000000171f1f7c10 */ /* 0x000fc6000a7fe4ff */
[----:B------:R1:W-:Y:S04]  /*143e0*/  STL [R1+0xc8], R32 ;  /* 0x0000c82001007387 */ /* 0x0003e80000100800 */
[----:B------:R1:W-:Y:S01]  /*143f0*/  STL [R1+0xfc], R31 ;  /* 0x0000fc1f01007387 */ /* 0x0003e20000100800 */
[----:B------:R-:W-:Y:S02]  /*14400*/  IADD3 R30, P4, PT, R30, UR20, RZ ;  /* 0x000000141e1e7c10 */ /* 0x000fe4000ff9e0ff */
[----:B------:R-:W-:-:S03]  /*14410*/  IADD3.X R29, PT, PT, R29, UR23, RZ, P5, !PT ;  /* 0x000000171d1d7c10 */ /* 0x000fc6000affe4ff */
[----:B------:R1:W-:Y:S01]  /*14420*/  STL [R1+0xc0], R30 ;  /* 0x0000c01e01007387 */ /* 0x0003e20000100800 */
[----:B------:R-:W-:-:S03]  /*14430*/  IADD3 R28, P5, PT, R28, UR20, RZ ;  /* 0x000000141c1c7c10 */ /* 0x000fc6000ffbe0ff */
[----:B------:R1:W-:Y:S01]  /*14440*/  STL [R1+0xf4], R29 ;  /* 0x0000f41d01007387 */ /* 0x0003e20000100800 */
        /* <DEDUP_REMOVED lines=20> */
[----:B------:R-:W-:-:S03]  /*14590*/  VIADD R13, R13, 0x1 ;  /* 0x000000010d0d7836 */ /* 0x000fc60000000000 */
        /* <DEDUP_REMOVED lines=10> */
[----:B------:R1:W-:Y:S04]  /*14640*/  STL [R1+0x18], R14 ;  /* 0x0000180e01007387 */ /* 0x0003e80000100800 */
[----:B------:R1:W-:Y:S01]  /*14650*/  STL [R1+0x4c], R12 ;  /* 0x00004c0c01007387 */ /* 0x0003e20000100800 */
[----:B------:R-:W-:-:S05]  /*14660*/  IADD3.X R11, PT, PT, R11, UR23, RZ, P6, !PT ;  /* 0x000000170b0b7c10 */ /* 0x000fca000b7fe4ff */
[----:B------:R1:W-:Y:S01]  /*14670*/  STL [R1+0x44], R11 ;  /* 0x0000440b01007387 */ /* 0x0003e20000100800 */
[----:B-----5:R-:W-:Y:S01]  /*14680*/  IADD3 R5, P5, PT, R5, UR20, RZ ;  /* 0x0000001405057c10 */ /* 0x020fe2000ffbe0ff */
[----:B------:R-:W-:-:S03]  /*14690*/  IMAD R41, R13, -0x40, R41 ;  /* 0xffffffc00d297824 */ /* 0x000fc600078e0229 */
[----:B------:R-:W-:Y:S02]  /*146a0*/  IADD3.X R7, PT, PT, R7, UR23, RZ, P5, !PT ;  /* 0x0000001707077c10 */ /* 0x000fe4000affe4ff */
[----:B------:R-:W-:Y:S02]  /*146b0*/  ISETP.GT.AND P6, PT, R41, 0x1, PT ;  /* 0x000000012900780c */ /* 0x000fe40003fc4270 */
[----:B------:R-:W-:Y:S02]  /*146c0*/  PRMT R40, RZ, 0x7610, R40 ;  /* 0x00007610ff287816 */ /* 0x000fe40000000028 */
[----:B--2---:R-:W-:-:S05]  /*146d0*/  IADD3.X R10, PT, PT, R10, UR23, RZ, P3, !PT ;  /* 0x000000170a0a7c10 */ /* 0x004fca0009ffe4ff */
[----:B------:R1:W-:Y:S01]  /*146e0*/  STL [R1+0x20], R10 ;  /* 0x0000200a01007387 */ /* 0x0003e20000100800 */
[----:B---3--:R-:W-:-:S05]  /*146f0*/  IADD3.X R9, PT, PT, R9, UR23, RZ, P4, !PT ;  /* 0x0000001709097c10 */ /* 0x008fca000a7fe4ff */
[----:B------:R1:W-:Y:S01]  /*14700*/  STL [R1+0x10], R9 ;  /* 0x0000100901007387 */ /* 0x0003e20000100800 */
[----:B------:R-:W-:-:S04]  /*14710*/  IADD3 R4, P4, PT, R4, UR20, RZ ;  /* 0x0000001404047c10 */ /* 0x000fc8000ff9e0ff */
[----:B------:R-:W-:Y:S02]  /*14720*/  IADD3.X R6, PT, PT, R6, UR23, RZ, P4, !PT ;  /* 0x0000001706067c10 */ /* 0x000fe4000a7fe4ff */
[----:B------:R-:W-:Y:S01]  /*14730*/  ISETP.GT.AND P3, PT, R41, RZ, PT ;  /* 0x000000ff2900720c */ /* 0x000fe20003f64270 */
[----:B0-----:R-:W-:-:S12]  /*14740*/  @!P2 BRA `(.L_x_8) ;  /* 0x0000012000b0a947 */ /* 0x001fd80003800000 */
.L_x_16:
[----:B------:R0:W-:Y:S01]  /*14750*/  STL [R1+0x7e8], R77 ;  /* 0x0007e84d01007387 */ /* 0x0001e20000100800 */
[----:B------:R-:W-:Y:S01]  /*14760*/  @P3 IMAD.MOV.U32 R8, RZ, RZ, R4 ;  /* 0x000000ffff083224 */ /* 0x000fe200078e0004 */
[----:B------:R-:W-:Y:S01]  /*14770*/  PRMT R39, RZ, 0x7610, R39 ;  /* 0x00007610ff277816 */ /* 0x000fe20000000027 */
[----:B-1----:R-:W-:Y:S01]  /*14780*/  @P3 IMAD.MOV.U32 R9, RZ, RZ, R6 ;  /* 0x000000ffff093224 */ /* 0x002fe200078e0006 */
[----:B------:R-:W-:Y:S01]  /*14790*/  STL [R1+0x7e4], R76 ;  /* 0x0007e44c01007387 */ /* 0x000fe20000100800 */
[----:B------:R-:W-:-:S03]  /*147a0*/  ISETP.GT.AND P2, PT, R41, 0x2, PT ;  /* 0x000000022900780c */ /* 0x000fc60003f44270 */
        /* <DEDUP_REMOVED lines=39> */
[----:B------:R-:W-:Y:S04]  /*14a20*/  STL [R1+0x6f4], R2 ;  /* 0x0006f40201007387 */ /* 0x000fe80000100800 */
[----:B------:R-:W-:Y:S01]  /*14a30*/  STL [R1+0x6f0], R0 ;  /* 0x0006f00001007387 */ /* 0x000fe20000100800 */
[----:B-1----:R-:W-:-:S02]  /*14a40*/  @P3 IMAD.MOV.U32 R8, RZ, RZ, R5 ;  /* 0x000000ffff083224 */ /* 0x002fc400078e0005 */
[----:B------:R-:W-:Y:S01]  /*14a50*/  @P3 IMAD.MOV.U32 R9, RZ, RZ, R7 ;  /* 0x000000ffff093224 */ /* 0x000fe200078e0007 */
[----:B------:R-:W-:Y:S04]  /*14a60*/  STL [R1+0x700], R4 ;  /* 0x0007000401007387 */ /* 0x000fe80000100800 */
[----:B------:R-:W-:Y:S04]  /*14a70*/  STL [R1+0x6fc], R6 ;  /* 0x0006fc0601007387 */ /* 0x000fe80000100800 */
[----:B------:R-:W-:Y:S04]  /*14a80*/  STL [R1+0x708], R5 ;  /* 0x0007080501007387 */ /* 0x000fe80000100800 */
[----:B------:R-:W-:Y:S04]  /*14a90*/  STL [R1+0x704], R7 ;  /* 0x0007040701007387 */ /* 0x000fe80000100800 */
[----:B------:R1:W3:Y:S04]  /*14aa0*/  @P3 LDG.E.U8 R39, desc[UR24][R8.64] ;  /* 0x0000001808273981 */ /* 0x0002e8000c1e1100 */
[----:B------:R-:W1:Y:S04]  /*14ab0*/  LDL R8, [R1+0x10] ;  /* 0x0000100001087983 */ /* 0x000e680000100800 */
[----:B------:R-:W1:Y:S01]  /*14ac0*/  LDL R9, [R1+0x18] ;  /* 0x0000180001097983 */ /* 0x000e620000100800 */
[----:B------:R-:W-:-:S02]  /*14ad0*/  PRMT R24, RZ, 0x7610, R24 ;  /* 0x00007610ff187816 */ /* 0x000fc40000000018 */
[----:B-1----:R-:W-:-:S04]  /*14ae0*/  @P6 LOP3.LUT R9, R9, R8, RZ, 0x3c, !PT ;  /* 0x0000000809096212 */ /* 0x002fc800078e3cff */
[----:B------:R-:W-:-:S04]  /*14af0*/  @P6 LOP3.LUT R8, R9, R8, RZ, 0x3c, !PT ;  /* 0x0000000809086212 */ /* 0x000fc800078e3cff */
[----:B------:R-:W-:-:S05]  /*14b00*/  @P6 LOP3.LUT R9, R9, R8, RZ, 0x3c, !PT ;  /* 0x0000000809096212 */ /* 0x000fca00078e3cff */
[----:B------:R1:W4:Y:S04]  /*14b10*/  @P6 LDG.E.U8 R24, desc[UR24][R8.64] ;  /* 0x0000001808186981 */ /* 0x000328000c1e1100 */
[----:B------:R-:W1:Y:S04]  /*14b20*/  LDL R8, [R1+0x20] ;  /* 0x0000200001087983 */ /* 0x000e680000100800 */
[----:B------:R-:W1:Y:S01]  /*14b30*/  LDL R9, [R1+0x28] ;  /* 0x0000280001097983 */ /* 0x000e620000100800 */
[----:B------:R-:W-:Y:S02]  /*14b40*/  PRMT R23, RZ, 0x7610, R23 ;  /* 0x00007610ff177816 */ /* 0x000fe40000000017 */
[----:B-1----:R-:W-:-:S04]  /*14b50*/  @P6 LOP3.LUT R9, R9, R8, RZ, 0x3c, !PT ;  /* 0x0000000809096212 */ /* 0x002fc800078e3cff */
[----:B------:R-:W-:-:S04]  /*14b60*/  @P6 LOP3.LUT R8, R9, R8, RZ, 0x3c, !PT ;  /* 0x0000000809086212 */ /* 0x000fc800078e3cff */
[----:B------:R-:W-:-:S05]  /*14b70*/  @P6 LOP3.LUT R9, R9, R8, RZ, 0x3c, !PT ;  /* 0x0000000809096212 */ /* 0x000fca00078e3cff */
[----:B------:R1:W2:Y:S04]  /*14b80*/  @P6 LDG.E.U8 R23, desc[UR24][R8.64] ;  /* 0x0000001808176981 */ /* 0x0002a8000c1e1100 */
        /* <DEDUP_REMOVED lines=16> */
[----:B------:R-:W-:Y:S02]  /*14c90*/  ISETP.GT.AND P3, PT, R41, 0x3, PT ;  /* 0x000000032900780c */ /* 0x000fe40003f64270 */
[----:B------:R-:W-:-:S11]  /*14ca0*/  PRMT R81, RZ, 0x7610, R81 ;  /* 0x00007610ff517816 */ /* 0x000fd60000000051 */
[----:B-1----:R-:W-:-:S04]  /*14cb0*/  @P3 LOP3.LUT R9, R9, R8, RZ, 0x3c, !PT ;  /* 0x0000000809093212 */ /* 0x002fc800078e3cff */
[----:B------:R-:W-:-:S04]  /*14cc0*/  @P3 LOP3.LUT R8, R9, R8, RZ, 0x3c, !PT ;  /* 0x0000000809083212 */ /* 0x000fc800078e3cff */
[----:B------:R-:W-:-:S05]  /*14cd0*/  @P3 LOP3.LUT R9, R9, R8, RZ, 0x3c, !PT ;  /* 0x0000000809093212 */ /* 0x000fca00078e3cff */
[----:B------:R1:W2:Y:S04]  /*14ce0*/  @P3 LDG.E.U8 R81, desc[UR24][R8.64] ;  /* 0x0000001808513981 */ /* 0x0002a8000c1e1100 */
[----:B------:R-:W1:Y:S04]  /*14cf0*/  LDL R8, [R1+0x84] ;  /* 0x0000840001087983 */ /* 0x000e680000100800 */
[----:B------:R-:W1:Y:S01]  /*14d00*/  LDL R9, [R1+0x88] ;  /* 0x0000880001097983 */ /* 0x000e620000100800 */
[----:B0-----:R-:W-:Y:S02]  /*14d10*/  PRMT R77, RZ, 0x7610, R77 ;  /* 0x00007610ff4d7816 */ /* 0x001fe4000000004d */
[----:B-1----:R-:W-:-:S04]  /*14d20*/  @P3 LOP3.LUT R9, R9, R8, RZ, 0x3c, !PT ;  /* 0x0000000809093212 */ /* 0x002fc800078e3cff */
[----:B------:R-:W-:-:S04]  /*14d30*/  @P3 LOP3.LUT R8, R9, R8, RZ, 0x3c, !PT ;  /* 0x0000000809083212 */ /* 0x000fc800078e3cff */
[----:B------:R-:W-:-:S05]  /*14d40*/  @P3 LOP3.LUT R9, R9, R8, RZ, 0x3c, !PT ;  /* 0x0000000809093212 */ /* 0x000fca00078e3cff */
[----:B------:R-:W2:Y:S01]  /*14d50*/  @P3 LDG.E.U8 R77, desc[UR24][R8.64] ;  /* 0x00000018084d3981 */ /* 0x000ea2000c1e1100 */
[----:B------:R-:W-:-:S03]  /*14d60*/  ISETP.GT.AND P4, PT, R41, 0x4, PT ;  /* 0x000000042900780c */ /* 0x000fc60003f84270 */
[----:B--2---:R0:W-:Y:S04]  /*14d70*/  STL [R1+0x6ac], R77 ;  /* 0x0006ac4d01007387 */ /* 0x0041e80000100800 */
[----:B0-----:R-:W2:Y:S04]  /*14d80*/  LDL.LU R77, [R1+0x7e8] ;  /* 0x0007e800014d7983 */ /* 0x001ea80000300800 */
[----:B------:R-:W2:Y:S04]  /*14d90*/  LDL R8, [R1+0x8c] ;  /* 0x00008c0001087983 */ /* 0x000ea80000100800 */
[----:B------:R-:W2:Y:S01]  /*14da0*/  LDL R9, [R1+0x90] ;  /* 0x0000900001097983 */ /* 0x000ea20000100800 */
[----:B------:R-:W-:-:S02]  /*14db0*/  PRMT R76, RZ, 0x7610, R76 ;  /* 0x00007610ff4c7816 */ /* 0x000fc4000000004c */
[----:B--2---:R-:W-:-:S04]  /*14dc0*/  @P4 LOP3.LUT R9, R9, R8, RZ, 0x3c, !PT ;  /* 0x0000000809094212 */ /* 0x004fc800078e3cff */
[----:B------:R-:W-:-:S04]  /*14dd0*/  @P4 LOP3.LUT R8, R9, R8, RZ, 0x3c, !PT ;  /* 0x0000000809084212 */ /* 0x000fc800078e3cff */
[----:B------:R-:W-:-:S05]  /*14de0*/  @P4 LOP3.LUT R9, R9, R8, RZ, 0x3c, !PT ;  /* 0x0000000809094212 */ /* 0x000fca00078e3cff */
[----:B------:R-:W2:Y:S04]  /*14df0*/  @P4 LDG.E.U8 R76, desc[UR24][R8.64] ;  /* 0x00000018084c4981 */ /* 0x000ea8000c1e1100 */
        /* <DEDUP_REMOVED lines=75> */
[----:B------:R0:W2:Y:S04]  /*152b0*/  @P2 LDG.E.U8 R38, desc[UR24][R8.64] ;  /* 0x0000001808262981 */ /* 0x0000a8000c1e1100 */
[----:B------:R-:W0:Y:S04]  /*152c0*/  LDL R8, [R1+0x128] ;  /* 0x0001280001087983 */ /* 0x000e280000100800 */
[----:B------:R-:W0:Y:S01]  /*152d0*/  LDL R9, [R1+0x12c] ;  /* 0x00012c0001097983 */ /* 0x000e220000100800 */
[----:B------:R-:W-:Y:S02]  /*152e0*/  PRMT R37, RZ, 0x7610, R37 ;  /* 0x00007610ff257816 */ /* 0x000fe40000000025 */
[----:B0-----:R-:W-:-:S04]  /*152f0*/  @P2 LOP3.LUT R9, R9, R8, RZ, 0x3c, !PT ;  /* 0x0000000809092212 */ /* 0x001fc800078e3cff */
[----:B------:R-:W-:-:S04]  /*15300*/  @P2 LOP3.LUT R8, R9, R8, RZ, 0x3c, !PT ;  /* 0x0000000809082212 */ /* 0x000fc800078e3cff */
[----:B------:R-:W-:-:S05]  /*15310*/  @P2 LOP3.LUT R9, R9, R8, RZ, 0x3c, !PT ;  /* 0x0000000809092212 */ /* 0x000fca00078e3cff */
[----:B------:R0:W2:Y:S04]  /*15320*/  @P2 LDG.E.U8 R37, desc[UR24][R8.64] ;  /* 0x0000001808252981 */ /* 0x0000a8000c1e1100 */
[----:B------:R-:W0:Y:S04]  /*15330*/  LDL R8, [R1+0x130] ;  /* 0x0001300001087983 */ /* 0x000e280000100800 */
[----:B------:R-:W0:Y:S01]  /*15340*/  LDL R9, [R1+0x134] ;  /* 0x0001340001097983 */ /* 0x000e220000100800 */
[----:B------:R-:W-:Y:S02]  /*15350*/  ISETP.GT.AND P3, PT, R41, 0x9, PT ;  /* 0x000000092900780c */ /* 0x000fe40003f64270 */
[----:B------:R-:W-:-:S11]  /*15360*/  PRMT R22, RZ, 0x7610, R22 ;  /* 0x00007610ff167816 */ /* 0x000fd60000000016 */
[----:B0-----:R-:W-:-:S04]  /*15370*/  @P3 LOP3.LUT R9, R9, R8, RZ, 0x3c, !PT ;  /* 0x0000000809093212 */ /* 0x001fc800078e3cff */
        /* <DEDUP_REMOVED lines=250> */
[----:B------:R-:W3:Y:S04]  /*16320*/  LDL R8, [R1+0x490] ;  /* 0x0004900001087983 */ /* 0x000ee80000100800 */
[----:B------:R-:W3:Y:S01]  /*16330*/  LDL R9, [R1+0x494] ;  /* 0x0004940001097983 */ /* 0x000ee20000100800 */
[----:B------:R-:W-:Y:S02]  /*16340*/  ISETP.GT.AND P3, PT, R41, 0x18, PT ;  /* 0x000000182900780c */ /* 0x000fe40003f64270 */
[----:B------:R-:W-:Y:S01]  /*16350*/  PRMT R34, RZ, 0x7610, R34 ;  /* 0x00007610ff227816 */ /* 0x000fe20000000022 */
[----:B--2---:R-:W-:Y:S10]  /*16360*/  STL [R1+0x70c], R5 ;  /* 0x00070c0501007387 */ /* 0x004ff40000100800 */
[----:B---3--:R-:W-:-:S04]  /*16370*/  @P3 LOP3.LUT R9, R9, R8, RZ, 0x3c, !PT ;  /* 0x0000000809093212 */ /* 0x008fc800078e3cff */
        /* <DEDUP_REMOVED lines=9> */
[----:B------:R0:W3:Y:S04]  /*16410*/  @P3 LDG.E.U8 R33, desc[UR24][R8.64] ;  /* 0x0000001808213981 */ /* 0x0000e8000c1e1100 */
        /* <DEDUP_REMOVED lines=112> */
[----:B------:R-:W-:-:S03]  /*16b20*/  PRMT R4, RZ, 0x7610, R4 ;  /* 0x00007610ff047816 */ /* 0x000fc60000000004 */
[----:B--2---:R-:W-:Y:S01]  /*16b30*/  STL [R1+0x710], R7 ;  /* 0x0007100701007387 */ /* 0x004fe20000100800 */
[----:B---3--:R-:W-:-:S04]  /*16b40*/  @P4 LOP3.LUT R9, R9, R8, RZ, 0x3c, !PT ;  /* 0x0000000809094212 */ /* 0x008fc800078e3cff */
        /* <DEDUP_REMOVED lines=144> */
[----:B--2---:R0:W-:Y:S01]  /*17450*/  STL [R1+0x720], R3 ;  /* 0x0007200301007387 */ /* 0x0041e20000100800 */
[----:B------:R-:W-:-:S02]  /*17460*/  PRMT R29, RZ, 0x7610, R29 ;  /* 0x00007610ff1d7816 */ /* 0x000fc4000000001d */
[C---:B------:R-:W-:Y:S02]  /*17470*/  ISETP.GT.AND P2, PT, R41.reuse, 0x29, PT ;  /* 0x000000292900780c */ /* 0x040fe40003f44270 */
[----:B------:R-:W-:Y:S02]  /*17480*/  PRMT R14, RZ, 0x7610, R14 ;  /* 0x00007610ff0e7816 */ /* 0x000fe4000000000e */
[----:B------:R-:W-:Y:S02]  /*17490*/  PRMT R13, RZ, 0x7610, R13 ;  /* 0x00007610ff0d7816 */ /* 0x000fe4000000000d */
[----:B------:R-:W-:Y:S01]  /*174a0*/  ISETP.GT.AND P3, PT, R41, 0x2a, PT ;  /* 0x0000002a2900780c */ /* 0x000fe20003f64270 */
[----:B0-----:R-:W2:Y:S01]  /*174b0*/  LDL R3, [R1+0x5dc] ;  /* 0x0005dc0001037983 */ /* 0x001ea20000100800 */
[----:B---3--:R-:W-:-:S04]  /*174c0*/  @P4 LOP3.LUT R9, R9, R8, RZ, 0x3c, !PT ;  /* 0x0000000809094212 */ /* 0x008fc800078e3cff */
[----:B------:R-:W-:-:S04]  /*174d0*/  @P4 LOP3.LUT R8, R9, R8, RZ, 0x3c, !PT ;  /* 0x0000000809084212 */ /* 0x000fc800078e3cff */
[----:B------:R-:W-:-:S05]  /*174e0*/  @P4 LOP3.LUT R9, R9, R8, RZ, 0x3c, !PT ;  /* 0x0000000809094212 */ /* 0x000fca00078e3cff */
[----:B------:R0:W3:Y:S04]  /*174f0*/  @P4 LDG.E.U8 R30, desc[UR24][R8.64] ;  /* 0x00000018081e4981 */ /* 0x0000e8000c1e1100 */
[----:B------:R-:W0:Y:S04]  /*17500*/  LDL R8, [R1+0x5b8] ;  /* 0x0005b80001087983 */ /* 0x000e280000100800 */
[----:B------:R-:W0:Y:S02]  /*17510*/  LDL R9, [R1+0x5bc] ;  /* 0x0005bc0001097983 */ /* 0x000e240000100800 */
[----:B0-----:R-:W-:-:S04]  /*17520*/  @P4 LOP3.LUT R9, R9, R8, RZ, 0x3c, !PT ;  /* 0x0000000809094212 */ /* 0x001fc800078e3cff */
[----:B------:R-:W-:-:S04]  /*17530*/  @P4 LOP3.LUT R8, R9, R8, RZ, 0x3c, !PT ;  /* 0x0000000809084212 */ /* 0x000fc800078e3cff */
[----:B------:R-:W-:-:S05]  /*17540*/  @P4 LOP3.LUT R9, R9, R8, RZ, 0x3c, !PT ;  /* 0x0000000809094212 */ /* 0x000fca00078e3cff */
[----:B------:R0:W2:Y:S04]  /*17550*/  @P4 LDG.E.U8 R29, desc[UR24][R8.64] ;  /* 0x00000018081d4981 */ /* 0x0000a8000c1e1100 */
        /* <DEDUP_REMOVED lines=19> */
[----:B------:R-:W3:Y:S01]  /*17690*/  LDL R9, [R1+0x5d8] ;  /* 0x0005d80001097983 */ /* 0x000ee20000100800 */
[----:B------:R-:W-:Y:S01]  /*176a0*/  PRMT R79, RZ, 0x7610, R79 ;  /* 0x00007610ff4f7816 */ /* 0x000fe2000000004f */
[----:B--2---:R-:W-:Y:S01]  /*176b0*/  @P3 IMAD.MOV.U32 R8, RZ, RZ, R3 ;  /* 0x000000ffff083224 */ /* 0x004fe200078e0003 */
[----:B------:R-:W-:Y:S01]  /*176c0*/  ISETP.GT.AND P4, PT, R41, 0x2b, PT ;  /* 0x0000002b2900780c */ /* 0x000fe20003f84270 */
[----:B------:R-:W2:Y:S04]  /*176d0*/  LDL R3, [R1+0x500] ;  /* 0x0005000001037983 */ /* 0x000ea80000100800 */
[----:B---3--:R0:W3:Y:S04]  /*176e0*/  @P3 LDG.E.U8 R79, desc[UR24][R8.64] ;  /* 0x00000018084f3981 */ /* 0x0080e8000c1e1100 */
[----:B------:R-:W0:Y:S04]  /*176f0*/  LDL R8, [R1+0x5e0] ;  /* 0x0005e00001087983 */ /* 0x000e280000100800 */
[----:B------:R-:W0:Y:S01]  /*17700*/  LDL R9, [R1+0x5e4] ;  /* 0x0005e40001097983 */ /* 0x000e220000100800 */
[----:B------:R-:W-:-:S02]  /*17710*/  PRMT R43, RZ, 0x7610, R43 ;  /* 0x00007610ff2b7816 */ /* 0x000fc4000000002b */
        /* <DEDUP_REMOVED lines=23> */
[----:B--2---:R-:W-:Y:S04]  /*17890*/  STL [R1+0x38], R78 ;  /* 0x0000384e01007387 */ /* 0x004fe80000100800 */
[----:B------:R-:W2:Y:S04]  /*178a0*/  LDL R8, [R1+0x5f8] ;  /* 0x0005f80001087983 */ /* 0x000ea80000100800 */
[----:B------:R-:W2:Y:S01]  /*178b0*/  LDL R9, [R1+0x5fc] ;  /* 0x0005fc0001097983 */ /* 0x000ea20000100800 */
[----:B------:R-:W-:-:S02]  /*178c0*/  PRMT R77, RZ, 0x7610, R77 ;  /* 0x00007610ff4d7816 */ /* 0x000fc4000000004d */
[----:B--2---:R-:W-:-:S04]  /*178d0*/  @P2 LOP3.LUT R9, R9, R8, RZ, 0x3c, !PT ;  /* 0x0000000809092212 */ /* 0x004fc800078e3cff */
[----:B------:R-:W-:-:S04]  /*178e0*/  @P2 LOP3.LUT R8, R9, R8, RZ, 0x3c, !PT ;  /* 0x0000000809082212 */ /* 0x000fc800078e3cff */
[----:B------:R-:W-:-:S05]  /*178f0*/  @P2 LOP3.LUT R9, R9, R8, RZ, 0x3c, !PT ;  /* 0x0000000809092212 */ /* 0x000fca00078e3cff */
[----:B------:R-:W2:Y:S01]  /*17900*/  @P2 LDG.E.U8 R77, desc[UR24][R8.64] ;  /* 0x00000018084d2981 */ /* 0x000ea2000c1e1100 */
[----:B------:R-:W-:Y:S02]  /*17910*/  ISETP.GT.AND P3, PT, R41, 0x2d, PT ;  /* 0x0000002d2900780c */ /* 0x000fe40003f64270 */
[----:B------:R-:W-:Y:S01]  /*17920*/  PRMT R76, RZ, 0x7610, R76 ;  /* 0x00007610ff4c7816 */ /* 0x000fe2000000004c */
[----:B--2---:R-:W-:Y:S04]  /*17930*/  STL [R1+0x34], R77 ;  /* 0x0000344d01007387 */ /* 0x004fe80000100800 */
[----:B------:R-:W2:Y:S06]  /*17940*/  LDL R9, [R1+0x4fc] ;  /* 0x0004fc0001097983 */ /* 0x000eac0000100800 */
[----:B------:R-:W-:-:S02]  /*17950*/  @P3 IMAD.MOV.U32 R8, RZ, RZ, R3 ;  /* 0x000000ffff083224 */ /* 0x000fc400078e0003 */
[----:B------:R-:W3:Y:S04]  /*17960*/  LDL R3, [R1+0x19c] ;  /* 0x00019c0001037983 */ /* 0x000ee80000100800 */
[----:B--2---:R-:W2:Y:S04]  /*17970*/  @P3 LDG.E.U8 R76, desc[UR24][R8.64] ;  /* 0x00000018084c3981 */ /* 0x004ea8000c1e1100 */
[----:B--2---:R-:W-:Y:S04]  /*17980*/  STL [R1+0x30], R76 ;  /* 0x0000304c01007387 */ /* 0x004fe80000100800 */
        /* <DEDUP_REMOVED lines=12> */
[----:B------:R-:W-:-:S03]  /*17a50*/  PRMT R5, RZ, 0x7610, R5 ;  /* 0x00007610ff057816 */ /* 0x000fc60000000005 */
[----:B0-----:R-:W2:Y:S06]  /*17a60*/  LDL R47, [R1+0x1a4] ;  /* 0x0001a400012f7983 */ /* 0x001eac0000100800 */
[----:B---3--:R-:W-:-:S04]  /*17a70*/  @P4 LOP3.LUT R9, R9, R8, RZ, 0x3c, !PT ;  /* 0x0000000809094212 */ /* 0x008fc800078e3cff */
[----:B------:R-:W-:-:S04]  /*17a80*/  @P4 LOP3.LUT R8, R9, R8, RZ, 0x3c, !PT ;  /* 0x0000000809084212 */ /* 0x000fc800078e3cff */
[----:B------:R-:W-:-:S05]  /*17a90*/  @P4 LOP3.LUT R9, R9, R8, RZ, 0x3c, !PT ;  /* 0x0000000809094212 */ /* 0x000fca00078e3cff */
[----:B------:R-:W3:Y:S04]  /*17aa0*/  @P4 LDG.E.U8 R7, desc[UR24][R8.64] ;  /* 0x0000001808074981 */ /* 0x000ee8000c1e1100 */
[----:B------:R-:W2:Y:S04]  /*17ab0*/  LDL R8, [R1+0x514] ;  /* 0x0005140001087983 */ /* 0x000ea80000100800 */
[----:B------:R-:W2:Y:S01]  /*17ac0*/  LDL R9, [R1+0x518] ;  /* 0x0005180001097983 */ /* 0x000ea20000100800 */
[----:B------:R-:W-:-:S03]  /*17ad0*/  ISETP.GT.AND P2, PT, R41, 0x2f, PT ;  /* 0x0000002f2900780c */ /* 0x000fc60003f44270 */
[----:B---3--:R0:W-:Y:S01]  /*17ae0*/  STL [R1+0x724], R7 ;  /* 0x0007240701007387 */ /* 0x0081e20000100800 */
[----:B------:R-:W-:-:S03]  /*17af0*/  PRMT R2, RZ, 0x7610, R2 ;  /* 0x00007610ff027816 */ /* 0x000fc60000000002 */
[----:B0-----:R-:W3:Y:S01]  /*17b00*/  LDL R7, [R1+0x1a0] ;  /* 0x0001a00001077983 */ /* 0x001ee20000100800 */
[----:B--2---:R-:W-:-:S04]  /*17b10*/  @P4 LOP3.LUT R9, R9, R8, RZ, 0x3c, !PT ;  /* 0x0000000809094212 */ /* 0x004fc800078e3cff */
[----:B------:R-:W-:-:S04]  /*17b20*/  @P4 LOP3.LUT R8, R9, R8, RZ, 0x3c, !PT ;  /* 0x0000000809084212 */ /* 0x000fc800078e3cff */
[----:B------:R-:W-:-:S05]  /*17b30*/  @P4 LOP3.LUT R9, R9, R8, RZ, 0x3c, !PT ;  /* 0x0000000809094212 */ /* 0x000fca00078e3cff */
[----:B------:R0:W2:Y:S04]  /*17b40*/  @P4 LDG.E.U8 R5, desc[UR24][R8.64] ;  /* 0x0000001808054981 */ /* 0x0000a8000c1e1100 */
[----:B------:R-:W2:Y:S01]  /*17b50*/  LDL R9, [R1+0x198] ;  /* 0x0001980001097983 */ /* 0x000ea20000100800 */
[----:B0-----:R-:W-:Y:S01]  /*17b60*/  @P2 IMAD.MOV.U32 R8, RZ, RZ, R3 ;  /* 0x000000ffff082224 */ /* 0x001fe200078e0003 */
[----:B------:R-:W-:-:S04]  /*17b70*/  PRMT R0, RZ, 0x7610, R0 ;  /* 0x00007610ff007816 */ /* 0x000fc80000000000 */
[----:B--2---:R0:W2:Y:S04]  /*17b80*/  @P2 LDG.E.U8 R2, desc[UR24][R8.64] ;  /* 0x0000001808022981 */ /* 0x0040a8000c1e1100 */
[----:B------:R-:W-:Y:S04]  /*17b90*/  STL [R1+0x728], R5 ;  /* 0x0007280501007387 */ /* 0x000fe80000100800 */
[----:B------:R-:W4:Y:S01]  /*17ba0*/  LDL R3, [R1+0x60c] ;  /* 0x00060c0001037983 */ /* 0x000f220000100800 */
[----:B0-----:R-:W-:Y:S02]  /*17bb0*/  @P2 IMAD.MOV.U32 R8, RZ, RZ, R47 ;  /* 0x000000ffff082224 */ /* 0x001fe400078e002f */
[----:B---3--:R-:W-:-:S05]  /*17bc0*/  @P2 IMAD.MOV.U32 R9, RZ, RZ, R7 ;  /* 0x000000ffff092224 */ /* 0x008fca00078e0007 */
[----:B------:R-:W3:Y:S04]  /*17bd0*/  @P2 LDG.E.U8 R0, desc[UR24][R8.64] ;  /* 0x0000001808002981 */ /* 0x000ee8000c1e1100 */
[----:B--2---:R0:W-:Y:S04]  /*17be0*/  STL [R1+0x72c], R2 ;  /* 0x00072c0201007387 */ /* 0x0041e80000100800 */
[----:B------:R-:W2:Y:S04]  /*17bf0*/  LDL R8, [R1+0x600] ;  /* 0x0006000001087983 */ /* 0x000ea80000100800 */
[----:B------:R-:W2:Y:S01]  /*17c00*/  LDL R9, [R1+0x604] ;  /* 0x0006040001097983 */ /* 0x000ea20000100800 */
[----:B------:R-:W-:-:S02]  /*17c10*/  ISETP.GT.AND P3, PT, R41, 0x30, PT ;  /* 0x000000302900780c */ /* 0x000fc40003f64270 */
[----:B------:R-:W-:Y:S01]  /*17c20*/  PRMT R28, RZ, 0x7610, R28 ;  /* 0x00007610ff1c7816 */ /* 0x000fe2000000001c */
[----:B0-----:R-:W4:Y:S04]  /*17c30*/  LDL R2, [R1+0x614] ;  /* 0x0006140001027983 */ /* 0x001f280000100800 */
[----:B------:R-:W4:Y:S04]  /*17c40*/  LDL R47, [R1+0x620] ;  /* 0x00062000012f7983 */ /* 0x000f280000100800 */
[----:B------:R-:W4:Y:S04]  /*17c50*/  LDL R7, [R1+0x624] ;  /* 0x0006240001077983 */ /* 0x000f280000100800 */
[----:B---3--:R0:W-:Y:S04]  /*17c60*/  STL [R1+0x730], R0 ;  /* 0x0007300001007387 */ /* 0x0081e80000100800 */
[----:B0-----:R-:W3:Y:S01]  /*17c70*/  LDL R0, [R1+0x610] ;  /* 0x0006100001007983 */ /* 0x001ee20000100800 */
[----:B--2---:R-:W-:-:S04]  /*17c80*/  @P3 LOP3.LUT R9, R9, R8, RZ, 0x3c, !PT ;  /* 0x0000000809093212 */ /* 0x004fc800078e3cff */
[----:B------:R-:W-:-:S04]  /*17c90*/  @P3 LOP3.LUT R8, R9, R8, RZ, 0x3c, !PT ;  /* 0x0000000809083212 */ /* 0x000fc800078e3cff */
[----:B------:R-:W-:-:S05]  /*17ca0*/  @P3 LOP3.LUT R9, R9, R8, RZ, 0x3c, !PT ;  /* 0x0000000809093212 */ /* 0x000fca00078e3cff */
[----:B------:R4:W2:Y:S04]  /*17cb0*/  @P3 LDG.E.U8 R28, desc[UR24][R8.64] ;  /* 0x00000018081c3981 */ /* 0x0008a8000c1e1100 */
[----:B------:R-:W2:Y:S01]  /*17cc0*/  LDL R9, [R1+0x608] ;  /* 0x0006080001097983 */ /* 0x000ea20000100800 */
[----:B------:R-:W-:Y:S01]  /*17cd0*/  ISETP.GT.AND P4, PT, R41, 0x31, PT ;  /* 0x000000312900780c */ /* 0x000fe20003f84270 */
[----:B----4-:R-:W-:Y:S01]  /*17ce0*/  @P3 IMAD.MOV.U32 R8, RZ, RZ, R3 ;  /* 0x000000ffff083224 */ /* 0x010fe200078e0003 */
[----:B------:R-:W-:Y:S01]  /*17cf0*/  PRMT R27, RZ, 0x7610, R27 ;  /* 0x00007610ff1b7816 */ /* 0x000fe2000000001b */
[----:B------:R-:W4:Y:S01]  /*17d00*/  LDL R3, [R1+0x634] ;  /* 0x0006340001037983 */ /* 0x000f220000100800 */
[----:B------:R-:W-:-:S04]  /*17d10*/  PRMT R12, RZ, 0x7610, R12 ;  /* 0x00007610ff0c7816 */ /* 0x000fc8000000000c */
[----:B--2---:R0:W2:Y:S05]  /*17d20*/  @P3 LDG.E.U8 R27, desc[UR24][R8.64] ;  /* 0x00000018081b3981 */ /* 0x0040aa000c1e1100 */
[----:B0-----:R-:W-:Y:S02]  /*17d30*/  @P4 IMAD.MOV.U32 R8, RZ, RZ, R2 ;  /* 0x000000ffff084224 */ /* 0x001fe400078e0002 */
[----:B---3--:R-:W-:Y:S01]  /*17d40*/  @P4 IMAD.MOV.U32 R9, RZ, RZ, R0 ;  /* 0x000000ffff094224 */ /* 0x008fe200078e0000 */
[----:B------:R-:W-:Y:S01]  /*17d50*/  ISETP.GT.AND P2, PT, R41, 0x32, PT ;  /* 0x000000322900780c */ /* 0x000fe20003f44270 */
[----:B------:R-:W3:Y:S04]  /*17d60*/  LDL R2, [R1+0x638] ;  /* 0x0006380001027983 */ /* 0x000ee80000100800 */
[----:B------:R0:W2:Y:S01]  /*17d70*/  @P4 LDG.E.U8 R12, desc[UR24][R8.64] ;  /* 0x00000018080c4981 */ /* 0x0000a2000c1e1100 */
[----:B------:R-:W-:-:S02]  /*17d80*/  PRMT R11, RZ, 0x7610, R11 ;  /* 0x00007610ff0b7816 */ /* 0x000fc4000000000b */
[----:B------:R-:W-:Y:S01]  /*17d90*/  PRMT R71, RZ, 0x7610, R71 ;  /* 0x00007610ff477816 */ /* 0x000fe20000000047 */
[----:B------:R-:W2:Y:S04]  /*17da0*/  LDL R0, [R1+0x63c] ;  /* 0x00063c0001007983 */ /* 0x000ea80000100800 */
[----:B------:R-:W0:Y:S04]  /*17db0*/  LDL R8, [R1+0x618] ;  /* 0x0006180001087983 */ /* 0x000e280000100800 */
[----:B------:R-:W0:Y:S02]  /*17dc0*/  LDL R9, [R1+0x61c] ;  /* 0x00061c0001097983 */ /* 0x000e240000100800 */
[----:B0-----:R-:W-:-:S04]  /*17dd0*/  @P4 LOP3.LUT R9, R9, R8, RZ, 0x3c, !PT ;  /* 0x0000000809094212 */ /* 0x001fc800078e3cff */
[----:B------:R-:W-:-:S04]  /*17de0*/  @P4 LOP3.LUT R8, R9, R8, RZ, 0x3c, !PT ;  /* 0x0000000809084212 */ /* 0x000fc800078e3cff */
[----:B------:R-:W-:-:S05]  /*17df0*/  @P4 LOP3.LUT R9, R9, R8, RZ, 0x3c, !PT ;  /* 0x0000000809094212 */ /* 0x000fca00078e3cff */
[----:B------:R0:W2:Y:S02]  /*17e00*/  @P4 LDG.E.U8 R11, desc[UR24][R8.64] ;  /* 0x00000018080b4981 */ /* 0x0000a4000c1e1100 */
[----:B0-----:R-:W-:Y:S02]  /*17e10*/  @P2 IMAD.MOV.U32 R8, RZ, RZ, R7 ;  /* 0x000000ffff082224 */ /* 0x001fe400078e0007 */
[----:B------:R-:W-:Y:S01]  /*17e20*/  @P2 IMAD.MOV.U32 R9, RZ, RZ, R47 ;  /* 0x000000ffff092224 */ /* 0x000fe200078e002f */
[----:B------:R-:W-:Y:S01]  /*17e30*/  PRMT R73, RZ, 0x7610, R73 ;  /* 0x00007610ff497816 */ /* 0x000fe20000000049 */
[----:B------:R-:W2:Y:S04]  /*17e40*/  LDL R47, [R1+0x640] ;  /* 0x00064000012f7983 */ /* 0x000ea80000100800 */
[----:B------:R0:W2:Y:S01]  /*17e50*/  @P2 LDG.E.U8 R71, desc[UR24][R8.64] ;  /* 0x0000001808472981 */ /* 0x0000a2000c1e1100 */
[----:B------:R-:W-:-:S02]  /*17e60*/  ISETP.GT.AND P3, PT, R41, 0x33, PT ;  /* 0x000000332900780c */ /* 0x000fc40003f64270 */
[----:B------:R-:W-:Y:S01]  /*17e70*/  PRMT R6, RZ, 0x7610, R6 ;  /* 0x00007610ff067816 */ /* 0x000fe20000000006 */
[----:B------:R-:W2:Y:S04]  /*17e80*/  LDL R7, [R1+0x644] ;  /* 0x0006440001077983 */ /* 0x000ea80000100800 */
[----:B------:R-:W0:Y:S04]  /*17e90*/  LDL R8, [R1+0x628] ;  /* 0x0006280001087983 */ /* 0x000e280000100800 */
[----:B------:R-:W0:Y:S02]  /*17ea0*/  LDL R9, [R1+0x62c] ;  /* 0x00062c0001097983 */ /* 0x000e240000100800 */
[----:B0-----:R-:W-:-:S04]  /*17eb0*/  @P2 LOP3.LUT R9, R9, R8, RZ, 0x3c, !PT ;  /* 0x0000000809092212 */ /* 0x001fc800078e3cff */
[----:B------:R-:W-:-:S04]  /*17ec0*/  @P2 LOP3.LUT R8, R9, R8, RZ, 0x3c, !PT ;  /* 0x0000000809082212 */ /* 0x000fc800078e3cff */
[----:B------:R-:W-:-:S05]  /*17ed0*/  @P2 LOP3.LUT R9, R9, R8, RZ, 0x3c, !PT ;  /* 0x0000000809092212 */ /* 0x000fca00078e3cff */
[----:B------:R4:W2:Y:S04]  /*17ee0*/  @P2 LDG.E.U8 R73, desc[UR24][R8.64] ;  /* 0x0000001808492981 */ /* 0x0008a8000c1e1100 */
[----:B------:R-:W2:Y:S01]  /*17ef0*/  LDL R9, [R1+0x630] ;  /* 0x0006300001097983 */ /* 0x000ea20000100800 */
[----:B----4-:R-:W-:Y:S01]  /*17f00*/  @P3 IMAD.MOV.U32 R8, RZ, RZ, R3 ;  /* 0x000000ffff083224 */ /* 0x010fe200078e0003 */
[----:B------:R-:W-:Y:S02]  /*17f10*/  PRMT R4, RZ, 0x7610, R4 ;  /* 0x00007610ff047816 */ /* 0x000fe40000000004 */
[----:B------:R-:W-:Y:S01]  /*17f20*/  ISETP.GT.AND P2, PT, R41, 0x34, PT ;  /* 0x000000342900780c */ /* 0x000fe20003f44270 */
[----:B------:R-:W4:Y:S04]  /*17f30*/  LDL R3, [R1+0x64c] ;  /* 0x00064c0001037983 */ /* 0x000f280000100800 */
[----:B--2---:R0:W2:Y:S02]  /*17f40*/  @P3 LDG.E.U8 R6, desc[UR24][R8.64] ;  /* 0x0000001808063981 */ /* 0x0040a4000c1e1100 */
[----:B0-----:R-:W-:-:S02]  /*17f50*/  @P3 IMAD.MOV.U32 R8, RZ, RZ, R0 ;  /* 0x000000ffff083224 */ /* 0x001fc400078e0000 */
[----:B---3--:R-:W-:-:S05]  /*17f60*/  @P3 IMAD.MOV.U32 R9, RZ, RZ, R2 ;  /* 0x000000ffff093224 */ /* 0x008fca00078e0002 */
[----:B------:R0:W3:Y:S01]  /*17f70*/  @P3 LDG.E.U8 R4, desc[UR24][R8.64] ;  /* 0x0000001808043981 */ /* 0x0000e2000c1e1100 */
[----:B------:R-:W-:Y:S01]  /*17f80*/  PRMT R5, RZ, 0x7610, R5 ;  /* 0x00007610ff057816 */ /* 0x000fe20000000005 */
[----:B0-----:R-:W-:Y:S02]  /*17f90*/  @P2 IMAD.MOV.U32 R8, RZ, RZ, R7 ;  /* 0x000000ffff082224 */ /* 0x001fe400078e0007 */
[----:B------:R-:W-:-:S05]  /*17fa0*/  @P2 IMAD.MOV.U32 R9, RZ, RZ, R47 ;  /* 0x000000ffff092224 */ /* 0x000fca00078e002f */
[----:B------:R4:W4:Y:S04]  /*17fb0*/  @P2 LDG.E.U8 R5, desc[UR24][R8.64] ;  /* 0x0000001808052981 */ /* 0x000928000c1e1100 */
[----:B--2---:R-:W-:Y:S04]  /*17fc0*/  STL [R1+0x740], R6 ;  /* 0x0007400601007387 */ /* 0x004fe80000100800 */
[----:B------:R-:W2:Y:S04]  /*17fd0*/  LDL R2, [R1+0x650] ;  /* 0x0006500001027983 */ /* 0x000ea80000100800 */
[----:B------:R-:W2:Y:S04]  /*17fe0*/  LDL R0, [R1+0x654] ;  /* 0x0006540001007983 */ /* 0x000ea80000100800 */
[----:B---3--:R0:W-:Y:S01]  /*17ff0*/  STL [R1+0x744], R4 ;  /* 0x0007440401007387 */ /* 0x0081e20000100800 */
[----:B------:R-:W-:Y:S01]  /*18000*/  PRMT R92, RZ, 0x7610, R92 ;  /* 0x00007610ff5c7816 */ /* 0x000fe2000000005c */
[----:B----4-:R-:W-:-:S02]  /*18010*/  @P2 IMAD.MOV.U32 R8, RZ, RZ, R3 ;  /* 0x000000ffff082224 */ /* 0x010fc400078e0003 */
[----:B------:R-:W3:Y:S04]  /*18020*/  LDL R47, [R1+0x658] ;  /* 0x00065800012f7983 */ /* 0x000ee80000100800 */
[----:B------:R-:W4:Y:S04]  /*18030*/  LDL R7, [R1+0x65c] ;  /* 0x00065c0001077983 */ /* 0x000f280000100800 */
[----:B0-----:R-:W2:Y:S04]  /*18040*/  LDL R4, [R1+0x648] ;  /* 0x0006480001047983 */ /* 0x001ea80000100800 */
[----:B------:R-:W3:Y:S04]  /*18050*/  LDL R6, [R1+0x51c] ;  /* 0x00051c0001067983 */ /* 0x000ee80000100800 */
[----:B------:R0:W-:Y:S04]  /*18060*/  STL [R1], R5 ;  /* 0x0000000501007387 */ /* 0x0001e80000100800 */
[----:B------:R-:W3:Y:S04]  /*18070*/  LDL R3, [R1+0x528] ;  /* 0x0005280001037983 */ /* 0x000ee80000100800 */
[----:B0-----:R-:W3:Y:S01]  /*18080*/  LDL R5, [R1+0x520] ;  /* 0x0005200001057983 */ /* 0x001ee20000100800 */
[----:B--2---:R-:W-:-:S03]  /*18090*/  @P2 IMAD.MOV.U32 R9, RZ, RZ, R4 ;  /* 0x000000ffff092224 */ /* 0x004fc600078e0004 */
[----:B------:R-:W2:Y:S04]  /*180a0*/  LDL R4, [R1+0x524] ;  /* 0x0005240001047983 */ /* 0x000ea80000100800 */
[----:B------:R0:W2:Y:S01]  /*180b0*/  @P2 LDG.E.U8 R92, desc[UR24][R8.64] ;  /* 0x00000018085c2981 */ /* 0x0000a2000c1e1100 */
[C---:B------:R-:W-:Y:S02]  /*180c0*/  ISETP.GT.AND P3, PT, R41.reuse, 0x38, PT ;  /* 0x000000382900780c */ /* 0x040fe40003f64270 */
[----:B------:R-:W-:Y:S02]  /*180d0*/  PRMT R26, RZ, 0x7610, R26 ;  /* 0x00007610ff1a7816 */ /* 0x000fe4000000001a */
[----:B------:R-:W-:Y:S02]  /*180e0*/  ISETP.GT.AND P2, PT, R41, 0x35, PT ;  /* 0x000000352900780c */ /* 0x000fe40003f44270 */
[----:B------:R-:W-:-:S07]  /*180f0*/  PRMT R25, RZ, 0x7610, R25 ;  /* 0x00007610ff197816 */ /* 0x000fce0000000019 */
[----:B0-----:R-:W-:Y:S02]  /*18100*/  @P3 IMAD.MOV.U32 R8, RZ, RZ, R0 ;  /* 0x000000ffff083224 */ /* 0x001fe400078e0000 */
[----:B------:R-:W-:-:S05]  /*18110*/  @P3 IMAD.MOV.U32 R9, RZ, RZ, R2 ;  /* 0x000000ffff093224 */ /* 0x000fca00078e0002 */
[----:B------:R4:W2:Y:S02]  /*18120*/  @P3 LDG.E.U8 R26, desc[UR24][R8.64] ;  /* 0x00000018081a3981 */ /* 0x0008a4000c1e1100 */
[----:B----4-:R-:W-:Y:S02]  /*18130*/  @P3 IMAD.MOV.U32 R8, RZ, RZ, R7 ;  /* 0x000000ffff083224 */ /* 0x010fe400078e0007 */
[----:B---3--:R-:W-:-:S05]  /*18140*/  @P3 IMAD.MOV.U32 R9, RZ, RZ, R47 ;  /* 0x000000ffff093224 */ /* 0x008fca00078e002f */
[----:B------:R0:W3:Y:S01]  /*18150*/  @P3 LDG.E.U8 R25, desc[UR24][R8.64] ;  /* 0x0000001808193981 */ /* 0x0000e2000c1e1100 */
[----:B------:R-:W-:Y:S01]  /*18160*/  PRMT R90, RZ, 0x7610, R90 ;  /* 0x00007610ff5a7816 */ /* 0x000fe2000000005a */
[----:B0-----:R-:W-:Y:S02]  /*18170*/  @P2 IMAD.MOV.U32 R8, RZ, RZ, R5 ;  /* 0x000000ffff082224 */ /* 0x001fe400078e0005 */
[----:B------:R-:W-:-:S05]  /*18180*/  @P2 IMAD.MOV.U32 R9, RZ, RZ, R6 ;  /* 0x000000ffff092224 */ /* 0x000fca00078e0006 */
[----:B------:R0:W4:Y:S01]  /*18190*/  @P2 LDG.E.U8 R90, desc[UR24][R8.64] ;  /* 0x00000018085a2981 */ /* 0x000122000c1e1100 */
[----:B------:R-:W-:Y:S01]  /*181a0*/  PRMT R88, RZ, 0x7610, R88 ;  /* 0x00007610ff587816 */ /* 0x000fe20000000058 */
[----:B0-----:R-:W-:Y:S02]  /*181b0*/  @P2 IMAD.MOV.U32 R8, RZ, RZ, R3 ;  /* 0x000000ffff082224 */ /* 0x001fe400078e0003 */
[----:B--2---:R-:W-:Y:S04]  /*181c0*/  STL [R1+0x734], R92 ;  /* 0x0007345c01007387 */ /* 0x004fe80000100800 */
[----:B------:R-:W2:Y:S04]  /*181d0*/  LDL R2, [R1+0x1a8] ;  /* 0x0001a80001027983 */ /* 0x000ea80000100800 */
[----:B------:R-:W3:Y:S04]  /*181e0*/  LDL R0, [R1+0x1ac] ;  /* 0x0001ac0001007983 */ /* 0x000ee80000100800 */
[----:B------:R-:W3:Y:S04]  /*181f0*/  LDL R6, [R1+0x1b0] ;  /* 0x0001b00001067983 */ /* 0x000ee80000100800 */
[----:B------:R-:W3:Y:S01]  /*18200*/  LDL R5, [R1+0x1b4] ;  /* 0x0001b40001057983 */ /* 0x000ee20000100800 */
[----:B------:R-:W-:-:S05]  /*18210*/  @P2 IMAD.MOV.U32 R9, RZ, RZ, R4 ;  /* 0x000000ffff092224 */ /* 0x000fca00078e0004 */
[----:B------:R2:W3:Y:S01]  /*18220*/  @P2 LDG.E.U8 R88, desc[UR24][R8.64] ;  /* 0x0000001808582981 */ /* 0x0004e2000c1e1100 */
[----:B------:R-:W-:Y:S02]  /*18230*/  ISETP.GT.AND P3, PT, R41, 0x36, PT ;  /* 0x000000362900780c */ /* 0x000fe40003f64270 */
[----:B------:R-:W-:Y:S02]  /*18240*/  PRMT R86, RZ, 0x7610, R86 ;  /* 0x00007610ff567816 */ /* 0x000fe40000000056 */
[----:B------:R-:W-:Y:S01]  /*18250*/  PRMT R84, RZ, 0x7610, R84 ;  /* 0x00007610ff547816 */ /* 0x000fe20000000054 */
[----:B----4-:R-:W-:Y:S04]  /*18260*/  STL [R1+0x738], R90 ;  /* 0x0007385a01007387 */ /* 0x010fe80000100800 */
[----:B------:R-:W4:Y:S04]  /*18270*/  LDL R3, [R1+0x1bc] ;  /* 0x0001bc0001037983 */ /* 0x000f280000100800 */
[----:B------:R-:W4:Y:S01]  /*18280*/  LDL R4, [R1+0x1b8] ;  /* 0x0001b80001047983 */ /* 0x000f220000100800 */
[----:B--2---:R-:W-:-:S02]  /*18290*/  @P3 IMAD.MOV.U32 R9, RZ, RZ, R2 ;  /* 0x000000ffff093224 */ /* 0x004fc400078e0002 */
[----:B---3--:R-:W-:-:S05]  /*182a0*/  @P3 IMAD.MOV.U32 R8, RZ, RZ, R0 ;  /* 0x000000ffff083224 */ /* 0x008fca00078e0000 */
[----:B------:R0:W2:Y:S02]  /*182b0*/  @P3 LDG.E.U8 R86, desc[UR24][R8.64] ;  /* 0x0000001808563981 */ /* 0x0000a4000c1e1100 */
[----:B0-----:R-:W-:Y:S02]  /*182c0*/  @P3 IMAD.MOV.U32 R8, RZ, RZ, R5 ;  /* 0x000000ffff083224 */ /* 0x001fe400078e0005 */
[----:B------:R-:W-:-:S05]  /*182d0*/  @P3 IMAD.MOV.U32 R9, RZ, RZ, R6 ;  /* 0x000000ffff093224 */ /* 0x000fca00078e0006 */
[----:B------:R4:W3:Y:S04]  /*182e0*/  @P3 LDG.E.U8 R84, desc[UR24][R8.64] ;  /* 0x0000001808543981 */ /* 0x0008e8000c1e1100 */
[----:B------:R-:W-:Y:S04]  /*182f0*/  STL [R1+0x73c], R88 ;  /* 0x00073c5801007387 */ /* 0x000fe80000100800 */
[----:B------:R-:W3:Y:S04]  /*18300*/  LDL R47, [R1+0x1c0] ;  /* 0x0001c000012f7983 */ /* 0x000ee80000100800 */
[----:B------:R-:W3:Y:S04]  /*18310*/  LDL R7, [R1+0x1c4] ;  /* 0x0001c40001077983 */ /* 0x000ee80000100800 */
[----:B------:R-:W3:Y:S04]  /*18320*/  LDL R0, [R1+0x664] ;  /* 0x0006640001007983 */ /* 0x000ee80000100800 */
[----:B------:R-:W3:Y:S01]  /*18330*/  LDL R2, [R1+0x660] ;  /* 0x0006600001027983 */ /* 0x000ee20000100800 */
[----:B------:R-:W-:-:S13]  /*18340*/  ISETP.GT.AND P2, PT, R41, 0x37, PT ;  /* 0x000000372900780c */ /* 0x000fda0003f44270 */
[----:B----4-:R-:W-:Y:S01]  /*18350*/  @P2 IMAD.MOV.U32 R8, RZ, RZ, R3 ;  /* 0x000000ffff082224 */ /* 0x010fe200078e0003 */
[----:B------:R-:W-:Y:S01]  /*18360*/  PRMT R82, RZ, 0x7610, R82 ;  /* 0x00007610ff527816 */ /* 0x000fe20000000052 */
[----:B------:R-:W-:Y:S01]  /*18370*/  @P2 IMAD.MOV.U32 R9, RZ, RZ, R4 ;  /* 0x000000ffff092224 */ /* 0x000fe200078e0004 */
[----:B------:R-:W-:Y:S02]  /*18380*/  ISETP.GT.AND P3, PT, R41, 0x39, PT ;  /* 0x000000392900780c */ /* 0x000fe40003f64270 */
[----:B------:R-:W-:Y:S02]  /*18390*/  PRMT R80, RZ, 0x7610, R80 ;  /* 0x00007610ff507816 */ /* 0x000fe40000000050 */
[----:B------:R0:W4:Y:S04]  /*183a0*/  @P2 LDG.E.U8 R82, desc[UR24][R8.64] ;  /* 0x0000001808522981 */ /* 0x000128000c1e1100 */
[----:B--2---:R1:W-:Y:S04]  /*183b0*/  STL [R1+0x748], R86 ;  /* 0x0007485601007387 */ /* 0x0043e80000100800 */
[----:B---3--:R2:W-:Y:S04]  /*183c0*/  STL [R1+0x74c], R84 ;  /* 0x00074c5401007387 */ /* 0x0085e80000100800 */
[----:B------:R-:W3:Y:S04]  /*183d0*/  LDL R6, [R1+0x668] ;  /* 0x0006680001067983 */ /* 0x000ee80000100800 */
[----:B------:R-:W4:Y:S04]  /*183e0*/  LDL R5, [R1+0x66c] ;  /* 0x00066c0001057983 */ /* 0x000f280000100800 */
[----:B------:R-:W4:Y:S04]  /*183f0*/  LDL R3, [R1+0x674] ;  /* 0x0006740001037983 */ /* 0x000f280000100800 */
[----:B------:R-:W4:Y:S01]  /*18400*/  LDL R4, [R1+0x670] ;  /* 0x0006700001047983 */ /* 0x000f220000100800 */
[----:B0-----:R-:W-:-:S02]  /*18410*/  @P2 IMAD.MOV.U32 R8, RZ, RZ, R7 ;  /* 0x000000ffff082224 */ /* 0x001fc400078e0007 */
[----:B------:R-:W-:Y:S01]  /*18420*/  @P2 IMAD.MOV.U32 R9, RZ, RZ, R47 ;  /* 0x000000ffff092224 */ /* 0x000fe200078e002f */
[----:B------:R-:W4:Y:S04]  /*18430*/  LDL R7, [R1+0x67c] ;  /* 0x00067c0001077983 */ /* 0x000f280000100800 */
[----:B------:R-:W4:Y:S04]  /*18440*/  LDL R47, [R1+0x678] ;  /* 0x00067800012f7983 */ /* 0x000f280000100800 */
[----:B------:R0:W4:Y:S01]  /*18450*/  @P2 LDG.E.U8 R80, desc[UR24][R8.64] ;  /* 0x0000001808502981 */ /* 0x000122000c1e1100 */
[----:B------:R-:W-:-:S02]  /*18460*/  PRMT R10, RZ, 0x7610, R10 ;  /* 0x00007610ff0a7816 */ /* 0x000fc4000000000a */
[----:B------:R-:W-:Y:S01]  /*18470*/  PRMT R46, RZ, 0x7610, R46 ;  /* 0x00007610ff2e7816 */ /* 0x000fe2000000002e */
[----:B-1----:R-:W4:Y:S01]  /*18480*/  LDL R86, [R1+0x244] ;  /* 0x0002440001567983 */ /* 0x002f220000100800 */
[----:B------:R-:W-:Y:S02]  /*18490*/  PRMT R62, RZ, 0x7610, R62 ;  /* 0x00007610ff3e7816 */ /* 0x000fe4000000003e */
[----:B------:R-:W-:Y:S01]  /*184a0*/  PRMT R61, RZ, 0x7610, R61 ;  /* 0x00007610ff3d7816 */ /* 0x000fe2000000003d */
[----:B--2---:R-:W2:Y:S01]  /*184b0*/  LDL R84, [R1+0x248] ;  /* 0x0002480001547983 */ /* 0x004ea20000100800 */
[----:B0-----:R-:W-:Y:S02]  /*184c0*/  @P3 IMAD.MOV.U32 R8, RZ, RZ, R0 ;  /* 0x000000ffff083224 */ /* 0x001fe400078e0000 */
[----:B------:R-:W-:Y:S01]  /*184d0*/  @P3 IMAD.MOV.U32 R9, RZ, RZ, R2 ;  /* 0x000000ffff093224 */ /* 0x000fe200078e0002 */
[----:B------:R-:W2:Y:S04]  /*184e0*/  LDL R0, [R1+0x684] ;  /* 0x0006840001007983 */ /* 0x000ea80000100800 */
[----:B------:R-:W2:Y:S01]  /*184f0*/  LDL R2, [R1+0x680] ;  /* 0x0006800001027983 */ /* 0x000ea20000100800 */
[----:B------:R-:W-:-:S03]  /*18500*/  ISETP.GT.AND P2, PT, R41, 0x3a, PT ;  /* 0x0000003a2900780c */ /* 0x000fc60003f44270 */
[----:B------:R3:W2:Y:S02]  /*18510*/  @P3 LDG.E.U8 R10, desc[UR24][R8.64] ;  /* 0x00000018080a3981 */ /* 0x0006a4000c1e1100 */
[----:B---3--:R-:W-:Y:S02]  /*18520*/  @P3 IMAD.MOV.U32 R9, RZ, RZ, R6 ;  /* 0x000000ffff093224 */ /* 0x008fe400078e0006 */
[----:B------:R-:W3:Y:S01]  /*18530*/  LDL R6, [R1+0x688] ;  /* 0x0006880001067983 */ /* 0x000ee20000100800 */
[----:B----4-:R-:W-:-:S03]  /*18540*/  @P3 IMAD.MOV.U32 R8, RZ, RZ, R5 ;  /* 0x000000ffff083224 */ /* 0x010fc600078e0005 */
[----:B------:R-:W4:Y:S04]  /*18550*/  LDL R5, [R1+0x68c] ;  /* 0x00068c0001057983 */ /* 0x000f280000100800 */
[----:B------:R0:W4:Y:S02]  /*18560*/  @P3 LDG.E.U8 R46, desc[UR24][R8.64] ;  /* 0x00000018082e3981 */ /* 0x000124000c1e1100 */
[----:B0-----:R-:W-:Y:S02]  /*18570*/  @P2 IMAD.MOV.U32 R8, RZ, RZ, R3 ;  /* 0x000000ffff082224 */ /* 0x001fe400078e0003 */
[----:B------:R-:W4:Y:S01]  /*18580*/  LDL R3, [R1+0x694] ;  /* 0x0006940001037983 */ /* 0x000f220000100800 */
[----:B------:R-:W-:Y:S01]  /*18590*/  ISETP.GT.AND P3, PT, R41, 0x3b, PT ;  /* 0x0000003b2900780c */ /* 0x000fe20003f64270 */
[----:B------:R-:W-:-:S02]  /*185a0*/  @P2 IMAD.MOV.U32 R9, RZ, RZ, R4 ;  /* 0x000000ffff092224 */ /* 0x000fc400078e0004 */
[----:B------:R-:W4:Y:S04]  /*185b0*/  LDL R4, [R1+0x690] ;  /* 0x0006900001047983 */ /* 0x000f280000100800 */
[----:B------:R0:W4:Y:S02]  /*185c0*/  @P2 LDG.E.U8 R62, desc[UR24][R8.64] ;  /* 0x00000018083e2981 */ /* 0x000124000c1e1100 */
[----:B0-----:R-:W-:Y:S02]  /*185d0*/  @P2 IMAD.MOV.U32 R8, RZ, RZ, R7 ;  /* 0x000000ffff082224 */ /* 0x001fe400078e0007 */
[----:B------:R-:W-:Y:S01]  /*185e0*/  @P2 IMAD.MOV.U32 R9, RZ, RZ, R47 ;  /* 0x000000ffff092224 */ /* 0x000fe200078e002f */
[----:B------:R-:W-:Y:S01]  /*185f0*/  PRMT R75, RZ, 0x7610, R75 ;  /* 0x00007610ff4b7816 */ /* 0x000fe2000000004b */
[----:B------:R-:W4:Y:S04]  /*18600*/  LDL R47, [R1+0x52c] ;  /* 0x00052c00012f7983 */ /* 0x000f280000100800 */
[----:B------:R2:W4:Y:S04]  /*18610*/  @P2 LDG.E.U8 R61, desc[UR24][R8.64] ;  /* 0x00000018083d2981 */ /* 0x000528000c1e1100 */
[----:B------:R-:W4:Y:S01]  /*18620*/  LDL R7, [R1+0x530] ;  /* 0x0005300001077983 */ /* 0x000f220000100800 */
[----:B--2---:R-:W-:-:S02]  /*18630*/  @P3 IMAD.MOV.U32 R8, RZ, RZ, R0 ;  /* 0x000000ffff083224 */ /* 0x004fc400078e0000 */
[----:B------:R-:W-:Y:S01]  /*18640*/  @P3 IMAD.MOV.U32 R9, RZ, RZ, R2 ;  /* 0x000000ffff093224 */ /* 0x000fe200078e0002 */
[----:B------:R-:W2:Y:S04]  /*18650*/  LDL R0, [R1+0x6a0] ;  /* 0x0006a00001007983 */ /* 0x000ea80000100800 */
[----:B------:R-:W2:Y:S01]  /*18660*/  LDL R2, [R1+0x698] ;  /* 0x0006980001027983 */ /* 0x000ea20000100800 */
[----:B------:R-:W-:Y:S02]  /*18670*/  ISETP.GT.AND P2, PT, R41, 0x3c, PT ;  /* 0x0000003c2900780c */ /* 0x000fe40003f44270 */
[----:B------:R-:W-:Y:S01]  /*18680*/  PRMT R74, RZ, 0x7610, R74 ;  /* 0x00007610ff4a7816 */ /* 0x000fe2000000004a */
[----:B------:R3:W2:Y:S01]  /*18690*/  @P3 LDG.E.U8 R75, desc[UR24][R8.64] ;  /* 0x00000018084b3981 */ /* 0x0006a2000c1e1100 */
[----:B------:R-:W-:Y:S01]  /*186a0*/  PRMT R72, RZ, 0x7610, R72 ;  /* 0x00007610ff487816 */ /* 0x000fe20000000048 */
[----:B---3--:R-:W-:-:S02]  /*186b0*/  @P3 IMAD.MOV.U32 R9, RZ, RZ, R6 ;  /* 0x000000ffff093224 */ /* 0x008fc400078e0006 */
[----:B------:R-:W3:Y:S01]  /*186c0*/  LDL R6, [R1+0x534] ;  /* 0x0005340001067983 */ /* 0x000ee20000100800 */
[----:B----4-:R-:W-:-:S03]  /*186d0*/  @P3 IMAD.MOV.U32 R8, RZ, RZ, R5 ;  /* 0x000000ffff083224 */ /* 0x010fc600078e0005 */
[----:B------:R-:W4:Y:S04]  /*186e0*/  LDL R5, [R1+0x538] ;  /* 0x0005380001057983 */ /* 0x000f280000100800 */
[----:B------:R0:W4:Y:S02]  /*186f0*/  @P3 LDG.E.U8 R74, desc[UR24][R8.64] ;  /* 0x00000018084a3981 */ /* 0x000124000c1e1100 */
[----:B0-----:R-:W-:Y:S02]  /*18700*/  @P2 IMAD.MOV.U32 R8, RZ, RZ, R3 ;  /* 0x000000ffff082224 */ /* 0x001fe400078e0003 */
[----:B------:R-:W4:Y:S01]  /*18710*/  LDL R3, [R1+0x1cc] ;  /* 0x0001cc0001037983 */ /* 0x000f220000100800 */
[----:B------:R-:W-:-:S03]  /*18720*/  @P2 IMAD.MOV.U32 R9, RZ, RZ, R4 ;  /* 0x000000ffff092224 */ /* 0x000fc600078e0004 */
[----:B------:R-:W4:Y:S04]  /*18730*/  LDL R4, [R1+0x1c8] ;  /* 0x0001c80001047983 */ /* 0x000f280000100800 */
[----:B------:R2:W4:Y:S02]  /*18740*/  @P2 LDG.E.U8 R72, desc[UR24][R8.64] ;  /* 0x0000001808482981 */ /* 0x000524000c1e1100 */
[----:B--2---:R-:W-:Y:S02]  /*18750*/  @P2 IMAD.MOV.U32 R8, RZ, RZ, R0 ;  /* 0x000000ffff082224 */ /* 0x004fe400078e0000 */
[----:B------:R-:W2:Y:S01]  /*18760*/  LDL R0, [R1+0x1d4] ;  /* 0x0001d40001007983 */ /* 0x000ea20000100800 */
[----:B------:R-:W-:-:S03]  /*18770*/  @P2 IMAD.MOV.U32 R9, RZ, RZ, R2 ;  /* 0x000000ffff092224 */ /* 0x000fc600078e0002 */
[----:B------:R-:W2:Y:S01]  /*18780*/  LDL R2, [R1+0x1d0] ;  /* 0x0001d00001027983 */ /* 0x000ea20000100800 */
[----:B------:R-:W-:Y:S02]  /*18790*/  ISETP.GT.AND P3, PT, R41, 0x3d, PT ;  /* 0x0000003d2900780c */ /* 0x000fe40003f64270 */
[----:B------:R-:W-:Y:S02]  /*187a0*/  PRMT R70, RZ, 0x7610, R70 ;  /* 0x00007610ff467816 */ /* 0x000fe40000000046 */
[----:B------:R-:W-:-:S04]  /*187b0*/  PRMT R68, RZ, 0x7610, R68 ;  /* 0x00007610ff447816 */ /* 0x000fc80000000044 */
[----:B------:R0:W2:Y:S01]  /*187c0*/  @P2 LDG.E.U8 R70, desc[UR24][R8.64] ;  /* 0x0000001808462981 */ /* 0x0000a2000c1e1100 */
[----:B------:R-:W-:Y:S02]  /*187d0*/  ISETP.GT.AND P2, PT, R41, 0x3e, PT ;  /* 0x0000003e2900780c */ /* 0x000fe40003f44270 */
[----:B------:R-:W-:Y:S02]  /*187e0*/  PRMT R66, RZ, 0x7610, R66 ;  /* 0x00007610ff427816 */ /* 0x000fe40000000042 */
[----:B0-----:R-:W-:Y:S02]  /*187f0*/  @P3 IMAD.MOV.U32 R8, RZ, RZ, R7 ;  /* 0x000000ffff083224 */ /* 0x001fe400078e0007 */
[----:B------:R-:W-:Y:S01]  /*18800*/  @P3 IMAD.MOV.U32 R9, RZ, RZ, R47 ;  /* 0x000000ffff093224 */ /* 0x000fe200078e002f */
[----:B------:R-:W2:Y:S04]  /*18810*/  LDL R7, [R1+0x1dc] ;  /* 0x0001dc0001077983 */ /* 0x000ea80000100800 */
[----:B------:R3:W2:Y:S04]  /*18820*/  @P3 LDG.E.U8 R68, desc[UR24][R8.64] ;  /* 0x0000001808443981 */ /* 0x0006a8000c1e1100 */
[----:B------:R-:W2:Y:S01]  /*18830*/  LDL R47, [R1+0x1d8] ;  /* 0x0001d800012f7983 */ /* 0x000ea20000100800 */
[----:B------:R-:W-:-:S02]  /*18840*/  PRMT R64, RZ, 0x7610, R64 ;  /* 0x00007610ff407816 */ /* 0x000fc40000000040 */
[----:B------:R-:W-:Y:S01]  /*18850*/  PRMT R63, RZ, 0x7610, R63 ;  /* 0x00007610ff3f7816 */ /* 0x000fe2000000003f */
[----:B---3--:R-:W-:Y:S02]  /*18860*/  @P3 IMAD.MOV.U32 R9, RZ, RZ, R6 ;  /* 0x000000ffff093224 */ /* 0x008fe400078e0006 */
[----:B------:R-:W3:Y:S01]  /*18870*/  LDL R6, [R1+0x1e0] ;  /* 0x0001e00001067983 */ /* 0x000ee20000100800 */
[----:B----4-:R-:W-:-:S03]  /*18880*/  @P3 IMAD.MOV.U32 R8, RZ, RZ, R5 ;  /* 0x000000ffff083224 */ /* 0x010fc600078e0005 */
[----:B------:R-:W4:Y:S04]  /*18890*/  LDL R5, [R1+0x1e4] ;  /* 0x0001e40001057983 */ /* 0x000f280000100800 */
[----:B------:R0:W4:Y:S02]  /*188a0*/  @P3 LDG.E.U8 R66, desc[UR24][R8.64] ;  /* 0x0000001808423981 */ /* 0x000124000c1e1100 */
[----:B0-----:R-:W-:Y:S02]  /*188b0*/  @P2 IMAD.MOV.U32 R8, RZ, RZ, R3 ;  /* 0x000000ffff082224 */ /* 0x001fe400078e0003 */
[----:B------:R-:W0:Y:S01]  /*188c0*/  S2R R3, SR_TID.X ;  /* 0x0000000000037919 */ /* 0x000e220000002100 */
[----:B------:R-:W-:Y:S02]  /*188d0*/  @P2 IMAD.MOV.U32 R9, RZ, RZ, R4 ;  /* 0x000000ffff092224 */ /* 0x000fe400078e0004 */
[----:B------:R-:W4:Y:S04]  /*188e0*/  LDL R4, [R1+0x1e8] ;  /* 0x0001e80001047983 */ /* 0x000f280000100800 */
[----:B------:R2:W4:Y:S02]  /*188f0*/  @P2 LDG.E.U8 R64, desc[UR24][R8.64] ;  /* 0x0000001808402981 */ /* 0x000524000c1e1100 */
[----:B--2---:R-:W-:Y:S01]  /*18900*/  @P2 IMAD.MOV.U32 R8, RZ, RZ, R0 ;  /* 0x000000ffff082224 */ /* 0x004fe200078e0000 */
[----:B0-----:R-:W-:-:S02]  /*18910*/  LOP3.LUT R0, R3, 0x3f, RZ, 0xc0, !PT ;  /* 0x0000003f03007812 */ /* 0x001fc400078ec0ff */
[----:B------:R-:W2:Y:S01]  /*18920*/  LDL R3, [R1+0x1ec] ;  /* 0x0001ec0001037983 */ /* 0x000ea20000100800 */
[----:B------:R-:W-:-:S03]  /*18930*/  @P2 IMAD.MOV.U32 R9, RZ, RZ, R2 ;  /* 0x000000ffff092224 */ /* 0x000fc600078e0002 */
[----:B------:R-:W2:Y:S04]  /*18940*/  LDL R2, [R1+0x224] ;  /* 0x0002240001027983 */ /* 0x000ea80000100800 */
[----:B------:R0:W2:Y:S01]  /*18950*/  @P2 LDG.E.U8 R63, desc[UR24][R8.64] ;  /* 0x00000018083f2981 */ /* 0x0000a2000c1e1100 */
[----:B------:R-:W-:-:S03]  /*18960*/  ISETP.GE.AND P2, PT, R0, R41, PT ;  /* 0x000000290000720c */ /* 0x000fc60003f46270 */
[----:B------:R-:W2:Y:S01]  /*18970*/  LDL R0, [R1+0x228] ;  /* 0x0002280001007983 */ /* 0x000ea20000100800 */
[----:B------:R-:W-:Y:S02]  /*18980*/  ISETP.GT.AND P3, PT, R41, 0x3f, PT ;  /* 0x0000003f2900780c */ /* 0x000fe40003f64270 */
[----:B------:R-:W-:Y:S02]  /*18990*/  PRMT R60, RZ, 0x7610, R60 ;  /* 0x00007610ff3c7816 */ /* 0x000fe4000000003c */
[----:B------:R-:W-:-:S09]  /*189a0*/  PRMT R59, RZ, 0x7610, R59 ;  /* 0x00007610ff3b7816 */ /* 0x000fd2000000003b */
[----:B0-----:R-:W-:Y:S02]  /*189b0*/  @P3 IMAD.MOV.U32 R8, RZ, RZ, R7 ;  /* 0x000000ffff083224 */ /* 0x001fe400078e0007 */
[----:B------:R-:W2:Y:S01]  /*189c0*/  LDL R7, [R1+0x264] ;  /* 0x0002640001077983 */ /* 0x000ea20000100800 */
[----:B------:R-:W-:Y:S01]  /*189d0*/  @P3 IMAD.MOV.U32 R9, RZ, RZ, R47 ;  /* 0x000000ffff093224 */ /* 0x000fe200078e002f */
[----:B------:R-:W-:Y:S02]  /*189e0*/  PRMT R58, RZ, 0x7610, R58 ;  /* 0x00007610ff3a7816 */ /* 0x000fe4000000003a */
[----:B------:R-:W2:Y:S04]  /*189f0*/  LDL R47, [R1+0x2a4] ;  /* 0x0002a400012f7983 */ /* 0x000ea80000100800 */
[----:B------:R3:W2:Y:S02]  /*18a00*/  @P3 LDG.E.U8 R60, desc[UR24][R8.64] ;  /* 0x00000018083c3981 */ /* 0x0006a4000c1e1100 */
[----:B---3--:R-:W-:-:S02]  /*18a10*/  @P3 IMAD.MOV.U32 R9, RZ, RZ, R6 ;  /* 0x000000ffff093224 */ /* 0x008fc400078e0006 */
[----:B------:R-:W3:Y:S01]  /*18a20*/  LDL R6, [R1+0x268] ;  /* 0x0002680001067983 */ /* 0x000ee20000100800 */
[----:B----4-:R-:W-:-:S03]  /*18a30*/  @P3 IMAD.MOV.U32 R8, RZ, RZ, R5 ;  /* 0x000000ffff083224 */ /* 0x010fc600078e0005 */
[----:B------:R-:W4:Y:S04]  /*18a40*/  LDL R5, [R1+0x284] ;  /* 0x0002840001057983 */ /* 0x000f280000100800 */
[----:B------:R0:W4:Y:S02]  /*18a50*/  @P3 LDG.E.U8 R59, desc[UR24][R8.64] ;  /* 0x00000018083b3981 */ /* 0x000124000c1e1100 */
[----:B0-----:R-:W-:Y:S02]  /*18a60*/  @!P2 IMAD.MOV.U32 R9, RZ, RZ, R4 ;  /* 0x000000ffff09a224 */ /* 0x001fe400078e0004 */
[----:B------:R-:W4:Y:S01]  /*18a70*/  LDL R4, [R1+0x288] ;  /* 0x0002880001047983 */ /* 0x000f220000100800 */
[----:B--2---:R-:W-:Y:S01]  /*18a80*/  @!P2 IMAD.MOV.U32 R8, RZ, RZ, R3 ;  /* 0x000000ffff08a224 */ /* 0x004fe200078e0003 */
[----:B------:R-:W-:Y:S06]  /*18a90*/  BAR.SYNC.DEFER_BLOCKING 0x0 ;  /* 0x0000000000007b1d */ /* 0x000fec0000010000 */
[----:B------:R-:W2:Y:S04]  /*18aa0*/  LDL R3, [R1+0x2a8] ;  /* 0x0002a80001037983 */ /* 0x000ea80000100800 */
[----:B------:R0:W2:Y:S02]  /*18ab0*/  @!P2 LDG.E.U8 R58, desc[UR24][R8.64] ;  /* 0x00000018083aa981 */ /* 0x0000a4000c1e1100 */
[----:B0-----:R-:W-:-:S02]  /*18ac0*/  @!P2 IMAD.MOV.U32 R8, RZ, RZ, R0 ;  /* 0x000000ffff08a224 */ /* 0x001fc400078e0000 */
[----:B------:R-:W-:Y:S01]  /*18ad0*/  @!P2 IMAD.MOV.U32 R9, RZ, RZ, R2 ;  /* 0x000000ffff09a224 */ /* 0x000fe200078e0002 */
[----:B------:R-:W2:Y:S04]  /*18ae0*/  LDL R0, [R1+0x2c8] ;  /* 0x0002c80001007983 */ /* 0x000ea80000100800 */
[----:B------:R-:W2:Y:S01]  /*18af0*/  LDL R2, [R1+0x2c4] ;  /* 0x0002c40001027983 */ /* 0x000ea20000100800 */
[----:B------:R-:W-:Y:S02]  /*18b00*/  PRMT R57, RZ, 0x7610, R57 ;  /* 0x00007610ff397816 */ /* 0x000fe40000000039 */
[----:B------:R-:W-:-:S04]  /*18b10*/  PRMT R56, RZ, 0x7610, R56 ;  /* 0x00007610ff387816 */ /* 0x000fc80000000038 */
[----:B------:R0:W2:Y:S02]  /*18b20*/  @!P2 LDG.E.U8 R57, desc[UR24][R8.64] ;  /* 0x000000180839a981 */ /* 0x0000a4000c1e1100 */
[----:B0-----:R-:W-:Y:S02]  /*18b30*/  @!P2 IMAD.MOV.U32 R8, RZ, RZ, R84 ;  /* 0x000000ffff08a224 */ /* 0x001fe400078e0054 */
[----:B------:R-:W-:Y:S01]  /*18b40*/  @!P2 IMAD.MOV.U32 R9, RZ, RZ, R86 ;  /* 0x000000ffff09a224 */ /* 0x000fe200078e0056 */
[----:B------:R-:W-:Y:S01]  /*18b50*/  PRMT R45, RZ, 0x7610, R45 ;  /* 0x00007610ff2d7816 */ /* 0x000fe2000000002d */
[----:B------:R-:W2:Y:S04]  /*18b60*/  LDL R84, [R1+0x364] ;  /* 0x0003640001547983 */ /* 0x000ea80000100800 */
[----:B------:R0:W2:Y:S01]  /*18b70*/  @!P2 LDG.E.U8 R56, desc[UR24][R8.64] ;  /* 0x000000180838a981 */ /* 0x0000a2000c1e1100 */
[----:B------:R-:W-:-:S02]  /*18b80*/  PRMT R44, RZ, 0x7610, R44 ;  /* 0x00007610ff2c7816 */ /* 0x000fc4000000002c */
[----:B------:R-:W-:Y:S02]  /*18b90*/  PRMT R43, RZ, 0x7610, R43 ;  /* 0x00007610ff2b7816 */ /* 0x000fe4000000002b */
[----:B------:R-:W-:Y:S01]  /*18ba0*/  PRMT R42, RZ, 0x7610, R42 ;  /* 0x00007610ff2a7816 */ /* 0x000fe2000000002a */
[----:B------:R-:W1:Y:S01]  /*18bb0*/  S2R R78, SR_TID.X ;  /* 0x00000000004e7919 */ /* 0x000e620000002100 */
[----:B0-----:R-:W-:Y:S01]  /*18bc0*/  @!P2 IMAD.MOV.U32 R9, RZ, RZ, R7 ;  /* 0x000000ffff09a224 */ /* 0x001fe200078e0007 */
[----:B------:R-:W-:Y:S01]  /*18bd0*/  PRMT R41, RZ, 0x7610, R41 ;  /* 0x00007610ff297816 */ /* 0x000fe20000000029 */
[----:B------:R-:W2:Y:S04]  /*18be0*/  LDL R7, [R1+0x2e4] ;  /* 0x0002e40001077983 */ /* 0x000ea80000100800 */
[----:B------:R-:W2:Y:S01]  /*18bf0*/  LDL R86, [R1+0x334] ;  /* 0x0003340001567983 */ /* 0x000ea20000100800 */
[----:B---3--:R-:W-:-:S03]  /*18c00*/  @!P2 IMAD.MOV.U32 R8, RZ, RZ, R6 ;  /* 0x000000ffff08a224 */ /* 0x008fc600078e0006 */
[----:B------:R-:W3:Y:S04]  /*18c10*/  LDL R6, [R1+0x2e8] ;  /* 0x0002e80001067983 */ /* 0x000ee80000100800 */
[----:B------:R4:W3:Y:S02]  /*18c20*/  @!P2 LDG.E.U8 R45, desc[UR24][R8.64] ;  /* 0x00000018082da981 */ /* 0x0008e4000c1e1100 */
[----:B----4-:R-:W-:Y:S02]  /*18c30*/  @!P2 IMAD.MOV.U32 R9, RZ, RZ, R5 ;  /* 0x000000ffff09a224 */ /* 0x010fe400078e0005 */
[----:B------:R-:W4:Y:S01]  /*18c40*/  LDL R5, [R1+0x304] ;  /* 0x0003040001057983 */ /* 0x000f220000100800 */
[----:B------:R-:W-:-:S03]  /*18c50*/  @!P2 IMAD.MOV.U32 R8, RZ, RZ, R4 ;  /* 0x000000ffff08a224 */ /* 0x000fc600078e0004 */
[----:B------:R-:W4:Y:S04]  /*18c60*/  LDL R4, [R1+0x308] ;  /* 0x0003080001047983 */ /* 0x000f280000100800 */
[----:B------:R0:W4:Y:S02]  /*18c70*/  @!P2 LDG.E.U8 R44, desc[UR24][R8.64] ;  /* 0x00000018082ca981 */ /* 0x000124000c1e1100 */
[----:B0-----:R-:W-:Y:S02]  /*18c80*/  @!P2 IMAD.MOV.U32 R9, RZ, RZ, R47 ;  /* 0x000000ffff09a224 */ /* 0x001fe400078e002f */
[----:B--2---:R-:W-:-:S05]  /*18c90*/  @!P2 IMAD.MOV.U32 R8, RZ, RZ, R3 ;  /* 0x000000ffff08a224 */ /* 0x004fca00078e0003 */
[----:B------:R0:W2:Y:S02]  /*18ca0*/  @!P2 LDG.E.U8 R43, desc[UR24][R8.64] ;  /* 0x00000018082ba981 */ /* 0x0000a4000c1e1100 */
[----:B0-----:R-:W-:Y:S02]  /*18cb0*/  @!P2 IMAD.MOV.U32 R8, RZ, RZ, R0 ;  /* 0x000000ffff08a224 */ /* 0x001fe400078e0000 */
[----:B------:R-:W2:Y:S01]  /*18cc0*/  LDL R0, [R1+0x328] ;  /* 0x0003280001007983 */ /* 0x000ea20000100800 */
[----:B------:R-:W-:-:S03]  /*18cd0*/  @!P2 IMAD.MOV.U32 R9, RZ, RZ, R2 ;  /* 0x000000ffff09a224 */ /* 0x000fc600078e0002 */
[----:B------:R-:W2:Y:S01]  /*18ce0*/  LDL R2, [R1+0x324] ;  /* 0x0003240001027983 */ /* 0x000ea20000100800 */
[----:B------:R-:W0:Y:S03]  /*18cf0*/  S2R R47, SR_TID.X ;  /* 0x00000000002f7919 */ /* 0x000e260000002100 */
[----:B------:R0:W2:Y:S02]  /*18d00*/  @!P2 LDG.E.U8 R42, desc[UR24][R8.64] ;  /* 0x00000018082aa981 */ /* 0x0000a4000c1e1100 */
[----:B0-----:R-:W-:Y:S02]  /*18d10*/  @!P2 IMAD.MOV.U32 R9, RZ, RZ, R7 ;  /* 0x000000ffff09a224 */ /* 0x001fe400078e0007 */
[----:B------:R-:W2:Y:S01]  /*18d20*/  LDL R7, [R1+0x344] ;  /* 0x0003440001077983 */ /* 0x000ea20000100800 */
[----:B------:R-:W-:-:S03]  /*18d30*/  LOP3.LUT R3, R47, 0x7f, RZ, 0xc0, !PT ;  /* 0x0000007f2f037812 */ /* 0x000fc600078ec0ff */
[----:B------:R-:W2:Y:S04]  /*18d40*/  LDL R47, [R1+0x368] ;  /* 0x00036800012f7983 */ /* 0x000ea80000100800 */
[----:B------:R0:W-:Y:S02]  /*18d50*/  STS.U8 [R3+UR9+0x4000], R40 ;  /* 0x0040002803007988 */ /* 0x0001e40008000009 */
[----:B0-----:R-:W-:Y:S01]  /*18d60*/  PRMT R40, RZ, 0x7610, R40 ;  /* 0x00007610ff287816 */ /* 0x001fe20000000028 */
[----:B---3--:R-:W-:Y:S02]  /*18d70*/  @!P2 IMAD.MOV.U32 R8, RZ, RZ, R6 ;  /* 0x000000ffff08a224 */ /* 0x008fe400078e0006 */
[----:B------:R-:W3:Y:S04]  /*18d80*/  LDL R6, [R1+0x348] ;  /* 0x0003480001067983 */ /* 0x000ee80000100800 */
[----:B------:R4:W3:Y:S02]  /*18d90*/  @!P2 LDG.E.U8 R41, desc[UR24][R8.64] ;  /* 0x000000180829a981 */ /* 0x0008e4000c1e1100 */
[----:B----4-:R-:W-:-:S02]  /*18da0*/  @!P2 IMAD.MOV.U32 R9, RZ, RZ, R5 ;  /* 0x000000ffff09a224 */ /* 0x010fc400078e0005 */
[----:B------:R-:W4:Y:S01]  /*18db0*/  LDL R5, [R1+0x384] ;  /* 0x0003840001057983 */ /* 0x000f220000100800 */
[----:B------:R-:W-:-:S03]  /*18dc0*/  @!P2 IMAD.MOV.U32 R8, RZ, RZ, R4 ;  /* 0x000000ffff08a224 */ /* 0x000fc600078e0004 */
[----:B------:R-:W4:Y:S04]  /*18dd0*/  LDL R4, [R1+0x388] ;  /* 0x0003880001047983 */ /* 0x000f280000100800 */
[----:B------:R2:W4:Y:S02]  /*18de0*/  @!P2 LDG.E.U8 R40, desc[UR24][R8.64] ;  /* 0x000000180828a981 */ /* 0x000524000c1e1100 */
[----:B--2---:R-:W-:Y:S02]  /*18df0*/  @!P2 IMAD.MOV.U32 R8, RZ, RZ, R0 ;  /* 0x000000ffff08a224 */ /* 0x004fe400078e0000 */
[----:B------:R-:W2:Y:S01]  /*18e00*/  LDL R0, [R1+0x3a8] ;  /* 0x0003a80001007983 */ /* 0x000ea20000100800 */
[----:B------:R-:W-:-:S03]  /*18e10*/  @!P2 IMAD.MOV.U32 R9, RZ, RZ, R2 ;  /* 0x000000ffff09a224 */ /* 0x000fc600078e0002 */
[----:B------:R-:W2:Y:S04]  /*18e20*/  LDL R2, [R1+0x3a4] ;  /* 0x0003a40001027983 */ /* 0x000ea80000100800 */
[----:B------:R0:W-:Y:S04]  /*18e30*/  STS.U8 [R3+UR9+0x6000], R39 ;  /* 0x0060002703007988 */ /* 0x0001e80008000009 */
[----:B------:R1:W-:Y:S01]  /*18e40*/  STS.U8 [R3+UR9+0x4400], R38 ;  /* 0x0044002603007988 */ /* 0x0003e20008000009 */
[----:B0-----:R-:W-:Y:S02]  /*18e50*/  PRMT R39, RZ, 0x7610, R39 ;  /* 0x00007610ff277816 */ /* 0x001fe40000000027 */
[----:B-1----:R-:W-:-:S04]  /*18e60*/  PRMT R38, RZ, 0x7610, R38 ;  /* 0x00007610ff267816 */ /* 0x002fc80000000026 */
[----:B------:R0:W2:Y:S04]  /*18e70*/  @!P2 LDG.E.U8 R39, desc[UR24][R8.64] ;  /* 0x000000180827a981 */ /* 0x0000a8000c1e1100 */
[----:B------:R1:W-:Y:S01]  /*18e80*/  STS.U8 [R3+UR9+0x6400], R37 ;  /* 0x0064002503007988 */ /* 0x0003e20008000009 */
[----:B0-----:R-:W-:-:S03]  /*18e90*/  @!P2 IMAD.MOV.U32 R9, RZ, RZ, R7 ;  /* 0x000000ffff09a224 */ /* 0x001fc600078e0007 */
[----:B------:R-:W2:Y:S01]  /*18ea0*/  LDL R7, [R1+0x3c4] ;  /* 0x0003c40001077983 */ /* 0x000ea20000100800 */
[----:B-1----:R-:W-:-:S03]  /*18eb0*/  PRMT R37, RZ, 0x7610, R37 ;  /* 0x00007610ff257816 */ /* 0x002fc60000000025 */
[----:B------:R0:W-:Y:S02]  /*18ec0*/  STS.U8 [R3+UR9+0x4800], R36 ;  /* 0x0048002403007988 */ /* 0x0001e40008000009 */
[----:B0-----:R-:W-:Y:S01]  /*18ed0*/  PRMT R36, RZ, 0x7610, R36 ;  /* 0x00007610ff247816 */ /* 0x001fe20000000024 */
[----:B---3--:R-:W-:Y:S02]  /*18ee0*/  @!P2 IMAD.MOV.U32 R8, RZ, RZ, R6 ;  /* 0x000000ffff08a224 */ /* 0x008fe400078e0006 */
[----:B------:R-:W3:Y:S04]  /*18ef0*/  LDL R6, [R1+0x3c8] ;  /* 0x0003c80001067983 */ /* 0x000ee80000100800 */
[----:B------:R0:W3:Y:S02]  /*18f00*/  @!P2 LDG.E.U8 R38, desc[UR24][R8.64] ;  /* 0x000000180826a981 */ /* 0x0000e4000c1e1100 */
[----:B0-----:R-:W-:-:S02]  /*18f10*/  @!P2 IMAD.MOV.U32 R8, RZ, RZ, R47 ;  /* 0x000000ffff08a224 */ /* 0x001fc400078e002f */
[----:B------:R-:W-:Y:S01]  /*18f20*/  @!P2 IMAD.MOV.U32 R9, RZ, RZ, R84 ;  /* 0x000000ffff09a224 */ /* 0x000fe200078e0054 */
[----:B------:R0:W-:Y:S04]  /*18f30*/  STS.U8 [R3+UR9+0x6800], R35 ;  /* 0x0068002303007988 */ /* 0x0001e80008000009 */
[----:B------:R4:W3:Y:S04]  /*18f40*/  @!P2 LDG.E.U8 R37, desc[UR24][R8.64] ;  /* 0x000000180825a981 */ /* 0x0008e8000c1e1100 */
[----:B------:R-:W3:Y:S04]  /*18f50*/  LDL R84, [R1+0x22c] ;  /* 0x00022c0001547983 */ /* 0x000ee80000100800 */
[----:B------:R-:W3:Y:S01]  /*18f60*/  LDL R47, [R1+0x230] ;  /* 0x00023000012f7983 */ /* 0x000ee20000100800 */
[----:B----4-:R-:W-:-:S02]  /*18f70*/  @!P2 IMAD.MOV.U32 R8, RZ, RZ, R4 ;  /* 0x000000ffff08a224 */ /* 0x010fc400078e0004 */
[----:B------:R-:W-:Y:S01]  /*18f80*/  @!P2 IMAD.MOV.U32 R9, RZ, RZ, R5 ;  /* 0x000000ffff09a224 */ /* 0x000fe200078e0005 */
[----:B------:R-:W4:Y:S04]  /*18f90*/  LDL R4, [R1+0x3dc] ;  /* 0x0003dc0001047983 */ /* 0x000f280000100800 */
[----:B------:R-:W4:Y:S04]  /*18fa0*/  LDL R5, [R1+0x200] ;  /* 0x0002000001057983 */ /* 0x000f280000100800 */
[----:B------:R2:W4:Y:S02]  /*18fb0*/  @!P2 LDG.E.U8 R36, desc[UR24][R8.64] ;  /* 0x000000180824a981 */ /* 0x000524000c1e1100 */
[----:B--2---:R-:W-:-:S02]  /*18fc0*/  @!P2 IMAD.MOV.U32 R8, RZ, RZ, R0 ;  /* 0x000000ffff08a224 */ /* 0x004fc400078e0000 */
[----:B------:R-:W2:Y:S01]  /*18fd0*/  LDL R0, [R1+0x210] ;  /* 0x0002100001007983 */ /* 0x000ea20000100800 */
[----:B------:R-:W-:-:S03]  /*18fe0*/  @!P2 IMAD.MOV.U32 R9, RZ, RZ, R2 ;  /* 0x000000ffff09a224 */ /* 0x000fc600078e0002 */
[----:B------:R-:W2:Y:S01]  /*18ff0*/  LDL R2, [R1+0x1f0] ;  /* 0x0001f00001027983 */ /* 0x000ea20000100800 */
[----:B0-----:R-:W-:-:S06]  /*19000*/  PRMT R35, RZ, 0x7610, R35 ;  /* 0x00007610ff237816 */ /* 0x001fcc0000000023 */
[----:B------:R0:W2:Y:S04]  /*19010*/  @!P2 LDG.E.U8 R35, desc[UR24][R8.64] ;  /* 0x000000180823a981 */ /* 0x0000a8000c1e1100 */
[----:B------:R1:W-:Y:S02]  /*19020*/  STS.U8 [R3+UR9+0x4c00], R34 ;  /* 0x004c002203007988 */ /* 0x0003e40008000009 */
[----:B-1----:R-:W-:Y:S01]  /*19030*/  PRMT R34, RZ, 0x7610, R34 ;  /* 0x00007610ff227816 */ /* 0x002fe20000000022 */
[----:B0-----:R-:W-:Y:S02]  /*19040*/  @!P2 IMAD.MOV.U32 R9, RZ, RZ, R7 ;  /* 0x000000ffff09a224 */ /* 0x001fe400078e0007 */
[----:B------:R-:W2:Y:S04]  /*19050*/  LDL R7, [R1+0x24c] ;  /* 0x00024c0001077983 */ /* 0x000ea80000100800 */
[----:B------:R0:W-:Y:S02]  /*19060*/  STS.U8 [R3+UR9+0x6c00], R33 ;  /* 0x006c002103007988 */ /* 0x0001e40008000009 */
[----:B0-----:R-:W-:Y:S01]  /*19070*/  PRMT R33, RZ, 0x7610, R33 ;  /* 0x00007610ff217816 */ /* 0x001fe20000000021 */
[----:B---3--:R-:W-:-:S02]  /*19080*/  @!P2 IMAD.MOV.U32 R8, RZ, RZ, R6 ;  /* 0x000000ffff08a224 */ /* 0x008fc400078e0006 */
[----:B------:R-:W3:Y:S04]  /*19090*/  LDL R6, [R1+0x250] ;  /* 0x0002500001067983 */ /* 0x000ee80000100800 */
[----:B------:R4:W3:Y:S02]  /*190a0*/  @!P2 LDG.E.U8 R34, desc[UR24][R8.64] ;  /* 0x000000180822a981 */ /* 0x0008e4000c1e1100 */
[----:B----4-:R-:W-:Y:S02]  /*190b0*/  @!P2 IMAD.MOV.U32 R8, RZ, RZ, R4 ;  /* 0x000000ffff08a224 */ /* 0x010fe400078e0004 */
        /* <DEDUP_REMOVED lines=12> */
[----:B------:R0:W2:Y:S02]  /*19180*/  @!P2 LDG.E.U8 R32, desc[UR24][R8.64] ;  /* 0x000000180820a981 */ /* 0x0000a4000c1e1100 */
[----:B0-----:R-:W-:Y:S02]  /*19190*/  @!P2 IMAD.MOV.U32 R8, RZ, RZ, R47 ;  /* 0x000000ffff08a224 */ /* 0x001fe400078e002f */
[----:B------:R-:W-:Y:S01]  /*191a0*/  @!P2 IMAD.MOV.U32 R9, RZ, RZ, R84 ;  /* 0x000000ffff09a224 */ /* 0x000fe200078e0054 */
[----:B------:R0:W-:Y:S04]  /*191b0*/  STS.U8 [R3+UR9+0x5400], R30 ;  /* 0x0054001e03007988 */ /* 0x0001e80008000009 */
[----:B------:R1:W2:Y:S04]  /*191c0*/  @!P2 LDG.E.U8 R31, desc[UR24][R8.64] ;  /* 0x00000018081fa981 */ /* 0x0002a8000c1e1100 */
[----:B------:R-:W2:Y:S04]  /*191d0*/  LDL R84, [R1+0x2ec] ;  /* 0x0002ec0001547983 */ /* 0x000ea80000100800 */
[----:B------:R-:W2:Y:S01]  /*191e0*/  LDL R47, [R1+0x2f0] ;  /* 0x0002f000012f7983 */ /* 0x000ea20000100800 */
[----:B-1----:R-:W-:-:S03]  /*191f0*/  @!P2 IMAD.MOV.U32 R9, RZ, RZ, R7 ;  /* 0x000000ffff09a224 */ /* 0x002fc600078e0007 */
[----:B------:R-:W2:Y:S01]  /*19200*/  LDL R7, [R1+0x2ac] ;  /* 0x0002ac0001077983 */ /* 0x000ea20000100800 */
[----:B0-----:R-:W-:-:S03]  /*19210*/  PRMT R30, RZ, 0x7610, R30 ;  /* 0x00007610ff1e7816 */ /* 0x001fc6000000001e */
        /* <DEDUP_REMOVED lines=14> */
[----:B------:R0:W-:Y:S02]  /*19300*/  STS.U8 [R3+UR9+0x5800], R28 ;  /* 0x0058001c03007988 */ /* 0x0001e40008000009 */
[----:B0-----:R-:W-:Y:S02]  /*19310*/  PRMT R28, RZ, 0x7610, R28 ;  /* 0x00007610ff1c7816 */ /* 0x001fe4000000001c */
[----:B------:R0:W-:Y:S04]  /*19320*/  STS.U8 [R3+UR9+0x7800], R27 ;  /* 0x0078001b03007988 */ /* 0x0001e80008000009 */
[----:B------:R1:W2:Y:S01]  /*19330*/  @!P2 LDG.E.U8 R28, desc[UR24][R8.64] ;  /* 0x00000018081ca981 */ /* 0x0002a2000c1e1100 */
[----:B0-----:R-:W-:-:S03]  /*19340*/  PRMT R27, RZ, 0x7610, R27 ;  /* 0x00007610ff1b7816 */ /* 0x001fc6000000001b */
[----:B------:R0:W-:Y:S04]  /*19350*/  STS.U8 [R3+UR9+0x5c00], R26 ;  /* 0x005c001a03007988 */ /* 0x0001e80008000009 */
[----:B------:R1:W-:Y:S01]  /*19360*/  STS.U8 [R3+UR9+0x7c00], R25 ;  /* 0x007c001903007988 */ /* 0x0003e20008000009 */
[----:B0-----:R-:W-:Y:S01]  /*19370*/  PRMT R26, RZ, 0x7610, R26 ;  /* 0x00007610ff1a7816 */ /* 0x001fe2000000001a */
[----:B-1----:R-:W-:Y:S02]  /*19380*/  @!P2 IMAD.MOV.U32 R9, RZ, RZ, R7 ;  /* 0x000000ffff09a224 */ /* 0x002fe400078e0007 */
[----:B------:R-:W2:Y:S01]  /*19390*/  LDL R7, [R1+0x32c] ;  /* 0x00032c0001077983 */ /* 0x000ea20000100800 */
[----:B------:R-:W-:Y:S01]  /*193a0*/  PRMT R25, RZ, 0x7610, R25 ;  /* 0x00007610ff197816 */ /* 0x000fe20000000019 */
        /* <DEDUP_REMOVED lines=9> */
[----:B------:R-:W-:Y:S01]  /*19440*/  @!P2 IMAD.MOV.U32 R9, RZ, RZ, R84 ;  /* 0x000000ffff09a224 */ /* 0x000fe200078e0054 */
[----:B------:R-:W-:Y:S01]  /*19450*/  LOP3.LUT R78, R78, 0x7f, RZ, 0xc0, !PT ;  /* 0x0000007f4e4e7812 */ /* 0x000fe200078ec0ff */
[----:B------:R-:W4:Y:S04]  /*19460*/  LDL R84, [R1+0x3ac] ;  /* 0x0003ac0001547983 */ /* 0x000f280000100800 */
[----:B------:R2:W4:Y:S04]  /*19470*/  @!P2 LDG.E.U8 R25, desc[UR24][R8.64] ;  /* 0x000000180819a981 */ /* 0x000528000c1e1100 */
[----:B------:R-:W4:Y:S01]  /*19480*/  LDL R47, [R1+0x3b0] ;  /* 0x0003b000012f7983 */ /* 0x000f220000100800 */
[----:B--2---:R-:W-:-:S03]  /*19490*/  @!P2 IMAD.MOV.U32 R8, RZ, RZ, R0 ;  /* 0x000000ffff08a224 */ /* 0x004fc600078e0000 */
[----:B------:R-:W2:Y:S01]  /*194a0*/  LDL R0, [R1+0x370] ;  /* 0x0003700001007983 */ /* 0x000ea20000100800 */
[----:B------:R-:W-:-:S03]  /*194b0*/  @!P2 IMAD.MOV.U32 R9, RZ, RZ, R2 ;  /* 0x000000ffff09a224 */ /* 0x000fc600078e0002 */
[----:B------:R-:W2:Y:S01]  /*194c0*/  LDL R2, [R1+0x36c] ;  /* 0x00036c0001027983 */ /* 0x000ea20000100800 */
[----:B------:R-:W-:-:S05]  /*194d0*/  LOP3.LUT R78, R78, 0x10, RZ, 0x3c, !PT ;  /* 0x000000104e4e7812 */ /* 0x000fca00078e3cff */
[----:B------:R0:W-:Y:S02]  /*194e0*/  STS.U8 [R78+UR9+0x4080], R24 ;  /* 0x004080184e007988 */ /* 0x0001e40008000009 */
[----:B0-----:R-:W-:Y:S02]  /*194f0*/  PRMT R24, RZ, 0x7610, R24 ;  /* 0x00007610ff187816 */ /* 0x001fe40000000018 */
[----:B------:R0:W-:Y:S04]  /*19500*/  STS.U8 [R78+UR9+0x6080], R23 ;  /* 0x006080174e007988 */ /* 0x0001e80008000009 */
[----:B------:R1:W2:Y:S01]  /*19510*/  @!P2 LDG.E.U8 R24, desc[UR24][R8.64] ;  /* 0x000000180818a981 */ /* 0x0002a2000c1e1100 */
[----:B0-----:R-:W-:-:S03]  /*19520*/  PRMT R23, RZ, 0x7610, R23 ;  /* 0x00007610ff177816 */ /* 0x001fc60000000017 */
[----:B------:R0:W-:Y:S01]  /*19530*/  STS.U8 [R78+UR9+0x4480], R22 ;  /* 0x004480164e007988 */ /* 0x0001e20008000009 */
[----:B-1----:R-:W-:-:S03]  /*19540*/  @!P2 IMAD.MOV.U32 R9, RZ, RZ, R7 ;  /* 0x000000ffff09a224 */ /* 0x002fc600078e0007 */
[----:B------:R-:W2:Y:S01]  /*19550*/  LDL R7, [R1+0x38c] ;  /* 0x00038c0001077983 */ /* 0x000ea20000100800 */
        /* <DEDUP_REMOVED lines=27> */
[----:B0-----:R-:W-:Y:S02]  /*19710*/  @!P2 IMAD.MOV.U32 R8, RZ, RZ, R47 ;  /* 0x000000ffff08a224 */ /* 0x001fe400078e002f */
[----:B------:R-:W-:Y:S01]  /*19720*/  @!P2 IMAD.MOV.U32 R9, RZ, RZ, R84 ;  /* 0x000000ffff09a224 */ /* 0x000fe200078e0054 */
[----:B------:R0:W-:Y:S04]  /*19730*/  STS.U8 [R78+UR9+0x6c80], R17 ;  /* 0x006c80114e007988 */ /* 0x0001e80008000009 */
[----:B------:R4:W3:Y:S04]  /*19740*/  @!P2 LDG.E.U8 R19, desc[UR24][R8.64] ;  /* 0x000000180813a981 */ /* 0x0008e8000c1e1100 */
[----:B------:R-:W3:Y:S04]  /*19750*/  LDL R84, [R1+0x274] ;  /* 0x0002740001547983 */ /* 0x000ee80000100800 */
[----:B------:R-:W3:Y:S01]  /*19760*/  LDL R47, [R1+0x278] ;  /* 0x00027800012f7983 */ /* 0x000ee20000100800 */
[----:B----4-:R-:W-:-:S03]  /*19770*/  @!P2 IMAD.MOV.U32 R8, RZ, RZ, R4 ;  /* 0x000000ffff08a224 */ /* 0x010fc600078e0004 */
[----:B------:R-:W4:Y:S01]  /*19780*/  LDL R4, [R1+0x238] ;  /* 0x0002380001047983 */ /* 0x000f220000100800 */
[----:B------:R-:W-:-:S03]  /*19790*/  @!P2 IMAD.MOV.U32 R9, RZ, RZ, R5 ;  /* 0x000000ffff09a224 */ /* 0x000fc600078e0005 */
[----:B------:R-:W4:Y:S04]  /*197a0*/  LDL R5, [R1+0x234] ;  /* 0x0002340001057983 */ /* 0x000f280000100800 */
[----:B------:R2:W4:Y:S02]  /*197b0*/  @!P2 LDG.E.U8 R18, desc[UR24][R8.64] ;  /* 0x000000180812a981 */ /* 0x000524000c1e1100 */
[----:B--2---:R-:W-:Y:S02]  /*197c0*/  @!P2 IMAD.MOV.U32 R8, RZ, RZ, R0 ;  /* 0x000000ffff08a224 */ /* 0x004fe400078e0000 */
[----:B------:R-:W2:Y:S01]  /*197d0*/  LDL R0, [R1+0x258] ;  /* 0x0002580001007983 */ /* 0x000ea20000100800 */
[----:B------:R-:W-:-:S03]  /*197e0*/  @!P2 IMAD.MOV.U32 R9, RZ, RZ, R2 ;  /* 0x000000ffff09a224 */ /* 0x000fc600078e0002 */
[----:B------:R-:W2:Y:S01]  /*197f0*/  LDL R2, [R1+0x254] ;  /* 0x0002540001027983 */ /* 0x000ea20000100800 */
[----:B0-----:R-:W-:-:S03]  /*19800*/  PRMT R17, RZ, 0x7610, R17 ;  /* 0x00007610ff117816 */ /* 0x001fc60000000011 */
[----:B------:R0:W-:Y:S04]  /*19810*/  STS.U8 [R78+UR9+0x5080], R16 ;  /* 0x005080104e007988 */ /* 0x0001e80008000009 */
[----:B------:R1:W2:Y:S01]  /*19820*/  @!P2 LDG.E.U8 R17, desc[UR24][R8.64] ;  /* 0x000000180811a981 */ /* 0x0002a2000c1e1100 */
[----:B0-----:R-:W-:-:S03]  /*19830*/  PRMT R16, RZ, 0x7610, R16 ;  /* 0x00007610ff107816 */ /* 0x001fc60000000010 */
[----:B------:R0:W-:Y:S02]  /*19840*/  STS.U8 [R78+UR9+0x7080], R15 ;  /* 0x0070800f4e007988 */ /* 0x0001e40008000009 */
[----:B0-----:R-:W-:Y:S01]  /*19850*/  PRMT R15, RZ, 0x7610, R15 ;  /* 0x00007610ff0f7816 */ /* 0x001fe2000000000f */
[----:B-1----:R-:W-:Y:S02]  /*19860*/  @!P2 IMAD.MOV.U32 R9, RZ, RZ, R7 ;  /* 0x000000ffff09a224 */ /* 0x002fe400078e0007 */
        /* <DEDUP_REMOVED lines=19> */
[----:B0-----:R-:W-:Y:S02]  /*199a0*/  @!P2 IMAD.MOV.U32 R8, RZ, RZ, R47 ;  /* 0x000000ffff08a224 */ /* 0x001fe400078e002f */
[----:B------:R-:W-:Y:S01]  /*199b0*/  @!P2 IMAD.MOV.U32 R9, RZ, RZ, R84 ;  /* 0x000000ffff09a224 */ /* 0x000fe200078e0054 */
[----:B-1----:R-:W-:Y:S01]  /*199c0*/  PRMT R12, RZ, 0x7610, R12 ;  /* 0x00007610ff0c7816 */ /* 0x002fe2000000000c */
[----:B------:R0:W-:Y:S04]  /*199d0*/  STS.U8 [R78+UR9+0x7880], R11 ;  /* 0x0078800b4e007988 */ /* 0x0001e80008000009 */
[----:B------:R1:W2:Y:S04]  /*199e0*/  @!P2 LDG.E.U8 R13, desc[UR24][R8.64] ;  /* 0x00000018080da981 */ /* 0x0002a8000c1e1100 */
[----:B------:R-:W2:Y:S01]  /*199f0*/  LDL R84, [R1+0x338] ;  /* 0x0003380001547983 */ /* 0x000ea20000100800 */
        /* <DEDUP_REMOVED lines=15> */
[----:B------:R-:W0:Y:S03]  /*19af0*/  S2R R77, SR_TID.X ;  /* 0x00000000004d7919 */ /* 0x000e260000002100 */
[----:B------:R1:W-:Y:S02]  /*19b00*/  STS.U8 [R78+UR9+0x5c80], R10 ;  /* 0x005c800a4e007988 */ /* 0x0003e40008000009 */
[----:B-1----:R-:W-:Y:S02]  /*19b10*/  PRMT R10, RZ, 0x7610, R10 ;  /* 0x00007610ff0a7816 */ /* 0x002fe4000000000a */
[----:B------:R1:W-:Y:S04]  /*19b20*/  STS.U8 [R78+UR9+0x7c80], R46 ;  /* 0x007c802e4e007988 */ /* 0x0003e80008000009 */
[----:B------:R0:W2:Y:S04]  /*19b30*/  @!P2 LDG.E.U8 R10, desc[UR24][R8.64] ;  /* 0x00000018080aa981 */ /* 0x0000a8000c1e1100 */
[----:B-1----:R-:W2:Y:S01]  /*19b40*/  LDL R78, [R1+0x3e4] ;  /* 0x0003e400014e7983 */ /* 0x002ea20000100800 */
[----:B0-----:R-:W-:-:S02]  /*19b50*/  PRMT R9, RZ, 0x7610, R9 ;  /* 0x00007610ff097816 */ /* 0x001fc40000000009 */
[----:B------:R-:W-:Y:S02]  /*19b60*/  LOP3.LUT R77, R77, 0x7f, RZ, 0xc0, !PT ;  /* 0x0000007f4d4d7812 */ /* 0x000fe400078ec0ff */
[----:B------:R-:W-:Y:S02]  /*19b70*/  PRMT R8, RZ, 0x7610, R8 ;  /* 0x00007610ff087816 */ /* 0x000fe40000000008 */
[----:B------:R-:W-:Y:S01]  /*19b80*/  LOP3.LUT R77, R77, 0x20, RZ, 0x3c, !PT ;  /* 0x000000204d4d7812 */ /* 0x000fe200078e3cff */
[----:B------:R-:W-:Y:S02]  /*19b90*/  @!P2 IMAD.MOV.U32 R47, RZ, RZ, R7 ;  /* 0x000000ffff2fa224 */ /* 0x000fe400078e0007 */
        /* <DEDUP_REMOVED lines=13> */
[----:B------:R0:W-:Y:S04]  /*19c70*/  STS.U8 [R77+UR9+0x4500], R49 ;  /* 0x004500314d007988 */ /* 0x0001e80008000009 */
[----:B------:R2:W4:Y:S04]  /*19c80*/  @!P2 LDG.E.U8 R48, desc[UR24][R46.64] ;  /* 0x000000182e30a981 */ /* 0x000528000c1e1100 */
[----:B------:R1:W-:Y:S04]  /*19c90*/  STS.U8 [R77+UR9+0x6500], R53 ;  /* 0x006500354d007988 */ /* 0x0003e80008000009 */
[----:B------:R-:W4:Y:S01]  /*19ca0*/  LDL R84, [R1+0x208] ;  /* 0x0002080001547983 */ /* 0x000f220000100800 */
[----:B--2---:R-:W-:-:S03]  /*19cb0*/  @!P2 IMAD.MOV.U32 R46, RZ, RZ, R0 ;  /* 0x000000ffff2ea224 */ /* 0x004fc600078e0000 */
[----:B------:R-:W2:Y:S01]  /*19cc0*/  LDL R0, [R1+0x3b8] ;  /* 0x0003b80001007983 */ /* 0x000ea20000100800 */
[----:B------:R-:W-:-:S03]  /*19cd0*/  @!P2 IMAD.MOV.U32 R47, RZ, RZ, R2 ;  /* 0x000000ffff2fa224 */ /* 0x000fc600078e0002 */
[----:B------:R-:W2:Y:S01]  /*19ce0*/  LDL R2, [R1+0x3b4] ;  /* 0x0003b40001027983 */ /* 0x000ea20000100800 */
[----:B0-----:R-:W-:-:S06]  /*19cf0*/  PRMT R49, RZ, 0x7610, R49 ;  /* 0x00007610ff317816 */ /* 0x001fcc0000000031 */
[----:B------:R0:W2:Y:S01]  /*19d00*/  @!P2 LDG.E.U8 R49, desc[UR24][R46.64] ;  /* 0x000000182e31a981 */ /* 0x0000a2000c1e1100 */
[----:B-1----:R-:W-:-:S03]  /*19d10*/  PRMT R53, RZ, 0x7610, R53 ;  /* 0x00007610ff357816 */ /* 0x002fc60000000035 */
[----:B------:R1:W-:Y:S02]  /*19d20*/  STS.U8 [R77+UR9+0x4900], R52 ;  /* 0x004900344d007988 */ /* 0x0003e40008000009 */
[----:B-1----:R-:W-:Y:S01]  /*19d30*/  PRMT R52, RZ, 0x7610, R52 ;  /* 0x00007610ff347816 */ /* 0x002fe20000000034 */
[----:B0-----:R-:W-:Y:S02]  /*19d40*/  @!P2 IMAD.MOV.U32 R47, RZ, RZ, R7 ;  /* 0x000000ffff2fa224 */ /* 0x001fe400078e0007 */
        /* <DEDUP_REMOVED lines=18> */
[----:B------:R1:W-:Y:S04]  /*19e70*/  STS.U8 [R77+UR9+0x4100], R54 ;  /* 0x004100364d007988 */ /* 0x0003e80008000009 */
[----:B------:R0:W-:Y:S01]  /*19e80*/  STS.U8 [R77+UR9+0x6d00], R55 ;  /* 0x006d00374d007988 */ /* 0x0001e20008000009 */
[----:B-1----:R-:W-:Y:S02]  /*19e90*/  PRMT R54, RZ, 0x7610, R54 ;  /* 0x00007610ff367816 */ /* 0x002fe40000000036 */
[----:B0-----:R-:W-:Y:S01]  /*19ea0*/  PRMT R55, RZ, 0x7610, R55 ;  /* 0x00007610ff377816 */ /* 0x001fe20000000037 */
[----:B------:R-:W-:-:S02]  /*19eb0*/  @!P2 IMAD.MOV.U32 R47, RZ, RZ, R7 ;  /* 0x000000ffff2fa224 */ /* 0x000fc400078e0007 */
[----:B------:R-:W2:Y:S01]  /*19ec0*/  LDL R7, [R1+0x25c] ;  /* 0x00025c0001077983 */ /* 0x000ea20000100800 */
[----:B---3--:R-:W-:-:S03]  /*19ed0*/  @!P2 IMAD.MOV.U32 R46, RZ, RZ, R6 ;  /* 0x000000ffff2ea224 */ /* 0x008fc600078e0006 */
[----:B------:R-:W3:Y:S04]  /*19ee0*/  LDL R6, [R1+0x260] ;  /* 0x0002600001067983 */ /* 0x000ee80000100800 */
[----:B------:R0:W3:Y:S02]  /*19ef0*/  @!P2 LDG.E.U8 R50, desc[UR24][R46.64] ;  /* 0x000000182e32a981 */ /* 0x0000e4000c1e1100 */
[----:B0-----:R-:W-:Y:S02]  /*19f00*/  @!P2 IMAD.MOV.U32 R46, RZ, RZ, R78 ;  /* 0x000000ffff2ea224 */ /* 0x001fe400078e004e */
[----:B------:R-:W-:-:S05]  /*19f10*/  @!P2 IMAD.MOV.U32 R47, RZ, RZ, R84 ;  /* 0x000000ffff2fa224 */ /* 0x000fca00078e0054 */
        /* <DEDUP_REMOVED lines=18> */
[----:B------:R-:W2:Y:S01]  /*1a040*/  LDL R7, [R1+0x2bc] ;  /* 0x0002bc0001077983 */ /* 0x000ea20000100800 */
[----:B---3--:R-:W-:-:S03]  /*1a050*/  @!P2 IMAD.MOV.U32 R46, RZ, RZ, R6 ;  /* 0x000000ffff2ea224 */ /* 0x008fc600078e0006 */
[----:B------:R-:W3:Y:S04]  /*1a060*/  LDL R6, [R1+0x2c0] ;  /* 0x0002c00001067983 */ /* 0x000ee80000100800 */
[----:B------:R4:W3:Y:S04]  /*1a070*/  @!P2 LDG.E.U8 R67, desc[UR24][R46.64] ;  /* 0x000000182e43a981 */ /* 0x0008e8000c1e1100 */
[----:B------:R-:W3:Y:S04]  /*1a080*/  LDL.LU R92, [R1+0x6ac] ;  /* 0x0006ac00015c7983 */ /* 0x000ee80000300800 */
[----:B------:R-:W3:Y:S04]  /*1a090*/  LDL R78, [R1+0x320] ;  /* 0x00032000014e7983 */ /* 0x000ee80000100800 */
[----:B------:R0:W-:Y:S04]  /*1a0a0*/  STS.U8 [R77+UR9+0x5900], R71 ;  /* 0x005900474d007988 */ /* 0x0001e80008000009 */
        /* <DEDUP_REMOVED lines=14> */
[----:B------:R0:W-:Y:S04]  /*1a190*/  STS.U8 [R77+UR9+0x5d00], R62 ;  /* 0x005d003e4d007988 */ /* 0x0001e80008000009 */
[----:B------:R1:W-:Y:S01]  /*1a1a0*/  STS.U8 [R77+UR9+0x7d00], R61 ;  /* 0x007d003d4d007988 */ /* 0x0003e20008000009 */
[----:B0-----:R-:W-:Y:S02]  /*1a1b0*/  PRMT R62, RZ, 0x7610, R62 ;  /* 0x00007610ff3e7816 */ /* 0x001fe4000000003e */
[----:B-1----:R-:W-:Y:S01]  /*1a1c0*/  PRMT R61, RZ, 0x7610, R61 ;  /* 0x00007610ff3d7816 */ /* 0x002fe2000000003d */
[----:B------:R0:W-:Y:S04]  /*1a1d0*/  STS.U8 [R77+UR9+0x7500], R79 ;  /* 0x0075004f4d007988 */ /* 0x0001e80008000009 */
[----:B0-----:R-:W2:Y:S01]  /*1a1e0*/  LDL R77, [R1+0x3a0] ;  /* 0x0003a000014d7983 */ /* 0x001ea20000100800 */
[----:B------:R-:W-:-:S03]  /*1a1f0*/  @!P2 IMAD.MOV.U32 R47, RZ, RZ, R7 ;  /* 0x000000ffff2fa224 */ /* 0x000fc600078e0007 */
        /* <DEDUP_REMOVED lines=13> */
[----:B------:R0:W2:Y:S02]  /*1a2d0*/  @!P2 LDG.E.U8 R61, desc[UR24][R46.64] ;  /* 0x000000182e3da981 */ /* 0x0000a4000c1e1100 */
[----:B0-----:R-:W-:Y:S02]  /*1a2e0*/  @!P2 IMAD.MOV.U32 R46, RZ, RZ, R78 ;  /* 0x000000ffff2ea224 */ /* 0x001fe400078e004e */
[----:B------:R-:W2:Y:S01]  /*1a2f0*/  LDL R78, [R1+0x39c] ;  /* 0x00039c00014e7983 */ /* 0x000ea20000100800 */
[----:B------:R-:W0:Y:S01]  /*1a300*/  S2R R76, SR_TID.X ;  /* 0x00000000004c7919 */ /* 0x000e220000002100 */
[----:B------:R-:W-:Y:S01]  /*1a310*/  PRMT R79, RZ, 0x7610, R79 ;  /* 0x00007610ff4f7816 */ /* 0x000fe2000000004f */
[----:B------:R-:W-:-:S05]  /*1a320*/  @!P2 IMAD.MOV.U32 R47, RZ, RZ, R84 ;  /* 0x000000ffff2fa224 */ /* 0x000fca00078e0054 */
[----:B------:R1:W2:Y:S01]  /*1a330*/  @!P2 LDG.E.U8 R79, desc[UR24][R46.64] ;  /* 0x000000182e4fa981 */ /* 0x0002a2000c1e1100 */
[----:B0-----:R-:W-:-:S04]  /*1a340*/  LOP3.LUT R76, R76, 0x7f, RZ, 0xc0, !PT ;  /* 0x0000007f4c4c7812 */ /* 0x001fc800078ec0ff */
[----:B------:R-:W-:Y:S01]  /*1a350*/  LOP3.LUT R76, R76, 0x30, RZ, 0x3c, !PT ;  /* 0x000000304c4c7812 */ /* 0x000fe200078e3cff */
[----:B-1----:R-:W-:Y:S02]  /*1a360*/  @!P2 IMAD.MOV.U32 R47, RZ, RZ, R7 ;  /* 0x000000ffff2fa224 */ /* 0x002fe400078e0007 */
[----:B------:R-:W2:Y:S04]  /*1a370*/  LDL R7, [R1+0x3bc] ;  /* 0x0003bc0001077983 */ /* 0x000ea80000100800 */
[----:B------:R0:W-:Y:S04]  /*1a380*/  STS.U8 [R76+UR9+0x4180], R81 ;  /* 0x004180514c007988 */ /* 0x0001e80008000009 */
[----:B------:R1:W-:Y:S01]  /*1a390*/  STS.U8 [R76+UR9+0x4580], R83 ;  /* 0x004580534c007988 */ /* 0x0003e20008000009 */
[----:B0-----:R-:W-:-:S02]  /*1a3a0*/  PRMT R81, RZ, 0x7610, R81 ;  /* 0x00007610ff517816 */ /* 0x001fc40000000051 */
[----:B-1----:R-:W-:Y:S01]  /*1a3b0*/  PRMT R83, RZ, 0x7610, R83 ;  /* 0x00007610ff537816 */ /* 0x002fe20000000053 */
[----:B------:R0:W-:Y:S02]  /*1a3c0*/  STS.U8 [R76+UR9+0x6580], R85 ;  /* 0x006580554c007988 */ /* 0x0001e40008000009 */
[----:B0-----:R-:W-:Y:S01]  /*1a3d0*/  PRMT R85, RZ, 0x7610, R85 ;  /* 0x00007610ff557816 */ /* 0x001fe20000000055 */
[----:B---3--:R-:W-:-:S05]  /*1a3e0*/  @!P2 IMAD.MOV.U32 R46, RZ, RZ, R6 ;  /* 0x000000ffff2ea224 */ /* 0x008fca00078e0006 */
[----:B------:R4:W3:Y:S02]  /*1a3f0*/  @!P2 LDG.E.U8 R81, desc[UR24][R46.64] ;  /* 0x000000182e51a981 */ /* 0x0008e4000c1e1100 */
[----:B----4-:R-:W-:Y:S02]  /*1a400*/  @!P2 IMAD.MOV.U32 R46, RZ, RZ, R4 ;  /* 0x000000ffff2ea224 */ /* 0x010fe400078e0004 */
[----:B------:R-:W-:Y:S02]  /*1a410*/  @!P2 IMAD.MOV.U32 R47, RZ, RZ, R5 ;  /* 0x000000ffff2fa224 */ /* 0x000fe400078e0005 */
[----:B------:R-:W4:Y:S04]  /*1a420*/  LDL R5, [R1+0x3c0] ;  /* 0x0003c00001057983 */ /* 0x000f280000100800 */
[----:B------:R2:W3:Y:S02]  /*1a430*/  @!P2 LDG.E.U8 R83, desc[UR24][R46.64] ;  /* 0x000000182e53a981 */ /* 0x0004e4000c1e1100 */
[----:B--2---:R-:W-:-:S02]  /*1a440*/  @!P2 IMAD.MOV.U32 R46, RZ, RZ, R0 ;  /* 0x000000ffff2ea224 */ /* 0x004fc400078e0000 */
[----:B------:R-:W2:Y:S01]  /*1a450*/  LDL R0, [R1+0x3d8] ;  /* 0x0003d80001007983 */ /* 0x000ea20000100800 */
[----:B------:R-:W-:-:S03]  /*1a460*/  @!P2 IMAD.MOV.U32 R47, RZ, RZ, R2 ;  /* 0x000000ffff2fa224 */ /* 0x000fc600078e0002 */
[----:B------:R-:W3:Y:S04]  /*1a470*/  LDL R2, [R1+0x1fc] ;  /* 0x0001fc0001027983 */ /* 0x000ee80000100800 */
[----:B------:R-:W3:Y:S04]  /*1a480*/  LDL.LU R84, [R1+0x80] ;  /* 0x0000800001547983 */ /* 0x000ee80000300800 */
[----:B------:R-:W3:Y:S04]  /*1a490*/  LDL.LU R86, [R1+0x7c] ;  /* 0x00007c0001567983 */ /* 0x000ee80000300800 */
[----:B------:R-:W3:Y:S04]  /*1a4a0*/  LDL.LU R4, [R1+0x40] ;  /* 0x0000400001047983 */ /* 0x000ee80000300800 */
[----:B------:R0:W3:Y:S04]  /*1a4b0*/  @!P2 LDG.E.U8 R85, desc[UR24][R46.64] ;  /* 0x000000182e55a981 */ /* 0x0000e8000c1e1100 */
[----:B------:R-:W3:Y:S01]  /*1a4c0*/  LDL.LU R6, [R1+0x3c] ;  /* 0x00003c0001067983 */ /* 0x000ee20000300800 */
[----:B0-----:R-:W-:-:S02]  /*1a4d0*/  @!P2 IMAD.MOV.U32 R46, RZ, RZ, R77 ;  /* 0x000000ffff2ea224 */ /* 0x001fc400078e004d */
[----:B------:R-:W-:Y:S01]  /*1a4e0*/  @!P2 IMAD.MOV.U32 R47, RZ, RZ, R78 ;  /* 0x000000ffff2fa224 */ /* 0x000fe200078e004e */
[----:B------:R-:W3:Y:S04]  /*1a4f0*/  LDL R77, [R1+0x20c] ;  /* 0x00020c00014d7983 */ /* 0x000ee80000100800 */
[----:B------:R-:W3:Y:S04]  /*1a500*/  LDL R78, [R1+0x1f8] ;  /* 0x0001f800014e7983 */ /* 0x000ee80000100800 */
[----:B------:R0:W-:Y:S04]  /*1a510*/  STS.U8 [R76+UR9+0x4980], R87 ;  /* 0x004980574c007988 */ /* 0x0001e80008000009 */
[----:B------:R1:W-:Y:S04]  /*1a520*/  STS.U8 [R76+UR9+0x6980], R89 ;  /* 0x006980594c007988 */ /* 0x0003e80008000009 */
[----:B------:R1:W-:Y:S01]  /*1a530*/  STS.U8 [R76+UR9+0x4d80], R91 ;  /* 0x004d805b4c007988 */ /* 0x0003e20008000009 */
[----:B0-----:R-:W-:-:S03]  /*1a540*/  PRMT R87, RZ, 0x7610, R87 ;  /* 0x00007610ff577816 */ /* 0x001fc60000000057 */
[----:B------:R-:W3:Y:S01]  /*1a550*/  LDL.LU R88, [R1+0x6a4] ;  /* 0x0006a40001587983 */ /* 0x000ee20000300800 */
[----:B-1----:R-:W-:-:S03]  /*1a560*/  PRMT R89, RZ, 0x7610, R89 ;  /* 0x00007610ff597816 */ /* 0x002fc60000000059 */
[----:B------:R0:W3:Y:S01]  /*1a570*/  @!P2 LDG.E.U8 R87, desc[UR24][R46.64] ;  /* 0x000000182e57a981 */ /* 0x0000e2000c1e1100 */
[----:B------:R-:W-:-:S03]  /*1a580*/  PRMT R91, RZ, 0x7610, R91 ;  /* 0x00007610ff5b7816 */ /* 0x000fc6000000005b */
[----:B------:R-:W3:Y:S01]  /*1a590*/  LDL.LU R90, [R1+0xf0] ;  /* 0x0000f000015a7983 */ /* 0x000ee20000300800 */
[----:B0-----:R-:W-:-:S03]  /*1a5a0*/  @!P2 IMAD.MOV.U32 R47, RZ, RZ, R7 ;  /* 0x000000ffff2fa224 */ /* 0x001fc600078e0007 */
[----:B------:R0:W-:Y:S04]  /*1a5b0*/  STS.U8 [R76+UR9+0x6d80], R93 ;  /* 0x006d805d4c007988 */ /* 0x0001e80008000009 */
[----:B------:R1:W-:Y:S01]  /*1a5c0*/  STS.U8 [R76+UR9+0x6180], R92 ;  /* 0x0061805c4c007988 */ /* 0x0003e20008000009 */
[----:B0-----:R-:W-:Y:S01]  /*1a5d0*/  PRMT R93, RZ, 0x7610, R93 ;  /* 0x00007610ff5d7816 */ /* 0x001fe2000000005d */
[----:B----4-:R-:W-:-:S05]  /*1a5e0*/  @!P2 IMAD.MOV.U32 R46, RZ, RZ, R5 ;  /* 0x000000ffff2ea224 */ /* 0x010fca00078e0005 */
[----:B------:R2:W4:Y:S02]  /*1a5f0*/  @!P2 LDG.E.U8 R89, desc[UR24][R46.64] ;  /* 0x000000182e59a981 */ /* 0x000524000c1e1100 */
[----:B--2---:R-:W-:Y:S02]  /*1a600*/  @!P2 IMAD.MOV.U32 R46, RZ, RZ, R0 ;  /* 0x000000ffff2ea224 */ /* 0x004fe400078e0000 */
[----:B------:R-:W2:Y:S01]  /*1a610*/  LDL.LU R0, [R1+0xec] ;  /* 0x0000ec0001007983 */ /* 0x000ea20000300800 */
[----:B---3--:R-:W-:-:S03]  /*1a620*/  @!P2 IMAD.MOV.U32 R47, RZ, RZ, R2 ;  /* 0x000000ffff2fa224 */ /* 0x008fc600078e0002 */
[----:B------:R-:W3:Y:S04]  /*1a630*/  LDL.LU R2, [R1+0xb8] ;  /* 0x0000b80001027983 */ /* 0x000ee80000300800 */
[----:B------:R0:W2:Y:S04]  /*1a640*/  @!P2 LDG.E.U8 R91, desc[UR24][R46.64] ;  /* 0x000000182e5ba981 */ /* 0x0000a8000c1e1100 */
[----:B------:R-:W2:Y:S04]  /*1a650*/  LDL.LU R5, [R1+0xb4] ;  /* 0x0000b40001057983 */ /* 0x000ea80000300800 */
[----:B------:R-:W2:Y:S04]  /*1a660*/  LDL.LU R7, [R1+0x78] ;  /* 0x0000780001077983 */ /* 0x000ea80000300800 */
[----:B-1----:R-:W2:Y:S04]  /*1a670*/  LDL.LU R92, [R1+0x74] ;  /* 0x00007400015c7983 */ /* 0x002ea80000300800 */
[----:B------:R1:W-:Y:S01]  /*1a680*/  STS.U8 [R76+UR9+0x5180], R84 ;  /* 0x005180544c007988 */ /* 0x0003e20008000009 */
[----:B0-----:R-:W-:-:S03]  /*1a690*/  @!P2 IMAD.MOV.U32 R46, RZ, RZ, R77 ;  /* 0x000000ffff2ea224 */ /* 0x001fc600078e004d */
[----:B------:R-:W2:Y:S01]  /*1a6a0*/  LDL.LU R77, [R1+0x34] ;  /* 0x00003400014d7983 */ /* 0x000ea20000300800 */
[----:B------:R-:W-:-:S03]  /*1a6b0*/  @!P2 IMAD.MOV.U32 R47, RZ, RZ, R78 ;  /* 0x000000ffff2fa224 */ /* 0x000fc600078e004e */
[----:B------:R-:W2:Y:S04]  /*1a6c0*/  LDL.LU R78, [R1] ;  /* 0x00000000014e7983 */ /* 0x000ea80000300800 */
[----:B------:R0:W2:Y:S04]  /*1a6d0*/  @!P2 LDG.E.U8 R93, desc[UR24][R46.64] ;  /* 0x000000182e5da981 */ /* 0x0000a8000c1e1100 */
[----:B------:R0:W-:Y:S04]  /*1a6e0*/  STS.U8 [R76+UR9+0x7180], R86 ;  /* 0x007180564c007988 */ /* 0x0001e80008000009 */
[----:B------:R-:W2:Y:S04]  /*1a6f0*/  LDL.LU R46, [R1+0x6cc] ;  /* 0x0006cc00012e7983 */ /* 0x000ea80000300800 */
[----:B------:R-:W2:Y:S04]  /*1a700*/  LDL.LU R47, [R1+0x6a8] ;  /* 0x0006a800012f7983 */ /* 0x000ea80000300800 */
[----:B-1----:R-:W2:Y:S04]  /*1a710*/  LDL.LU R84, [R1+0x74c] ;  /* 0x00074c0001547983 */ /* 0x002ea80000300800 */
[----:B0-----:R-:W2:Y:S04]  /*1a720*/  LDL.LU R86, [R1+0x748] ;  /* 0x0007480001567983 */ /* 0x001ea80000300800 */
[----:B------:R0:W-:Y:S04]  /*1a730*/  STS.U8 [R76+UR9+0x5580], R4 ;  /* 0x005580044c007988 */ /* 0x0001e80008000009 */
[----:B0-----:R-:W2:Y:S04]  /*1a740*/  LDL.LU R4, [R1+0x744] ;  /* 0x0007440001047983 */ /* 0x001ea80000300800 */
[----:B------:R0:W-:Y:S04]  /*1a750*/  STS.U8 [R76+UR9+0x7580], R6 ;  /* 0x007580064c007988 */ /* 0x0001e80008000009 */
[----:B------:R-:W-:Y:S04]  /*1a760*/  STS.U8 [R76+UR9+0x5d80], R75 ;  /* 0x005d804b4c007988 */ /* 0x000fe80008000009 */
[----:B0-----:R-:W3:Y:S04]  /*1a770*/  LDL.LU R6, [R1+0x740] ;  /* 0x0007400001067983 */ /* 0x001ee80000300800 */
[----:B--2---:R0:W-:Y:S04]  /*1a780*/  STS.U8 [R76+UR9+0x7980], R4 ;  /* 0x007980044c007988 */ /* 0x0041e80008000009 */
[----:B0-----:R-:W2:Y:S04]  /*1a790*/  LDL.LU R4, [R1+0x6c4] ;  /* 0x0006c40001047983 */ /* 0x001ea80000300800 */
[----:B------:R-:W2:Y:S04]  /*1a7a0*/  LDL.LU R75, [R1+0x6d0] ;  /* 0x0006d000014b7983 */ /* 0x000ea80000300800 */
[----:B---3--:R0:W-:Y:S04]  /*1a7b0*/  STS.U8 [R76+UR9+0x5980], R6 ;  /* 0x005980064c007988 */ /* 0x0081e80008000009 */
[----:B------:R1:W-:Y:S01]  /*1a7c0*/  STS.U8 [R76+UR9+0x7d80], R74 ;  /* 0x007d804a4c007988 */ /* 0x0003e20008000009 */
[----:B0-----:R-:W-:-:S03]  /*1a7d0*/  LOP3.LUT R6, R3, 0x40, RZ, 0x3c, !PT ;  /* 0x0000004003067812 */ /* 0x001fc600078e3cff */
[----:B-1----:R-:W3:Y:S04]  /*1a7e0*/  LDL.LU R76, [R1+0x38] ;  /* 0x00003800014c7983 */ /* 0x002ee80000300800 */
[----:B------:R-:W3:Y:S04]  /*1a7f0*/  LDL.LU R74, [R1+0x11c] ;  /* 0x00011c00014a7983 */ /* 0x000ee80000300800 */
[----:B--2---:R0:W-:Y:S04]  /*1a800*/  STS.U8 [R6+UR9+0x4200], R75 ;  /* 0x0042004b06007988 */ /* 0x0041e80008000009 */
[----:B------:R1:W-:Y:S04]  /*1a810*/  STS.U8 [R6+UR9+0x6200], R46 ;  /* 0x0062002e06007988 */ /* 0x0003e80008000009 */
[----:B------:R2:W-:Y:S04]  /*1a820*/  STS.U8 [R6+UR9+0x4600], R47 ;  /* 0x0046002f06007988 */ /* 0x0005e80008000009 */
[----:B0-----:R-:W4:Y:S04]  /*1a830*/  LDL.LU R75, [R1+0xe8] ;  /* 0x0000e800014b7983 */ /* 0x001f280000300800 */
[----:B-1----:R-:W4:Y:S04]  /*1a840*/  LDL.LU R46, [R1+0xe4] ;  /* 0x0000e400012e7983 */ /* 0x002f280000300800 */
[----:B--2---:R-:W2:Y:S04]  /*1a850*/  LDL.LU R47, [R1+0xb0] ;  /* 0x0000b000012f7983 */ /* 0x004ea80000300800 */
[----:B------:R0:W-:Y:S04]  /*1a860*/  STS.U8 [R6+UR9+0x6600], R88 ;  /* 0x0066005806007988 */ /* 0x0001e80008000009 */
[----:B------:R1:W-:Y:S04]  /*1a870*/  STS.U8 [R6+UR9+0x4a00], R90 ;  /* 0x004a005a06007988 */ /* 0x0003e80008000009 */
[----:B------:R3:W-:Y:S04]  /*1a880*/  STS.U8 [R6+UR9+0x6a00], R0 ;  /* 0x006a000006007988 */ /* 0x0007e80008000009 */
[----:B0-----:R-:W2:Y:S04]  /*1a890*/  LDL.LU R88, [R1+0x73c] ;  /* 0x00073c0001587983 */ /* 0x001ea80000300800 */
[----:B-1----:R-:W2:Y:S04]  /*1a8a0*/  LDL.LU R90, [R1+0x738] ;  /* 0x00073800015a7983 */ /* 0x002ea80000300800 */
[----:B------:R0:W-:Y:S04]  /*1a8b0*/  STS.U8 [R6+UR9+0x4e00], R2 ;  /* 0x004e000206007988 */ /* 0x0001e80008000009 */
[----:B---3--:R-:W3:Y:S04]  /*1a8c0*/  LDL.LU R0, [R1+0xac] ;  /* 0x0000ac0001007983 */ /* 0x008ee80000300800 */
[----:B------:R1:W-:Y:S04]  /*1a8d0*/  STS.U8 [R6+UR9+0x6e00], R5 ;  /* 0x006e000506007988 */ /* 0x0003e80008000009 */
[----:B0-----:R-:W2:Y:S04]  /*1a8e0*/  LDL.LU R2, [R1+0x70] ;  /* 0x0000700001027983 */ /* 0x001ea80000300800 */
[----:B------:R0:W-:Y:S04]  /*1a8f0*/  STS.U8 [R6+UR9+0x5200], R7 ;  /* 0x0052000706007988 */ /* 0x0001e80008000009 */
[----:B-1----:R-:W2:Y:S04]  /*1a900*/  LDL.LU R5, [R1+0x6c] ;  /* 0x00006c0001057983 */ /* 0x002ea80000300800 */
[----:B------:R1:W-:Y:S04]  /*1a910*/  STS.U8 [R6+UR9+0x7200], R92 ;  /* 0x0072005c06007988 */ /* 0x0003e80008000009 */
[----:B0-----:R-:W2:Y:S04]  /*1a920*/  LDL.LU R7, [R1+0x30] ;  /* 0x0000300001077983 */ /* 0x001ea80000300800 */
[----:B-1----:R-:W2:Y:S04]  /*1a930*/  LDL.LU R92, [R1+0x734] ;  /* 0x00073400015c7983 */ /* 0x002ea80000300800 */
[----:B------:R-:W-:Y:S04]  /*1a940*/  STS.U8 [R6+UR9+0x5600], R76 ;  /* 0x0056004c06007988 */ /* 0x000fe80008000009 */
[----:B------:R-:W-:Y:S04]  /*1a950*/  STS.U8 [R6+UR9+0x7600], R77 ;  /* 0x0076004d06007988 */ /* 0x000fe80008000009 */
[----:B------:R-:W-:Y:S01]  /*1a960*/  STS.U8 [R6+UR9+0x5a00], R78 ;  /* 0x005a004e06007988 */ /* 0x000fe20008000009 */
[----:B------:R-:W-:-:S03]  /*1a970*/  LOP3.LUT R3, R3, 0x50, RZ, 0x3c, !PT ;  /* 0x0000005003037812 */ /* 0x000fc600078e3cff */
[----:B--2---:R0:W-:Y:S04]  /*1a980*/  STS.U8 [R6+UR9+0x7a00], R92 ;  /* 0x007a005c06007988 */ /* 0x0041e80008000009 */
[----:B------:R1:W-:Y:S04]  /*1a990*/  STS.U8 [R6+UR9+0x5e00], R72 ;  /* 0x005e004806007988 */ /* 0x0003e80008000009 */
[----:B0-----:R-:W2:Y:S04]  /*1a9a0*/  LDL.LU R92, [R1+0x69c] ;  /* 0x00069c00015c7983 */ /* 0x001ea80000300800 */
[----:B-1----:R-:W2:Y:S04]  /*1a9b0*/  LDL.LU R72, [R1+0x6c0] ;  /* 0x0006c00001487983 */ /* 0x002ea80000300800 */
[----:B------:R0:W-:Y:S04]  /*1a9c0*/  STS.U8 [R6+UR9+0x7e00], R70 ;  /* 0x007e004606007988 */ /* 0x0001e80008000009 */
[----:B0-----:R-:W3:Y:S04]  /*1a9d0*/  LDL.LU R70, [R1+0x2c] ;  /* 0x00002c0001467983 */ /* 0x001ee80000300800 */
[----:B------:R0:W-:Y:S04]  /*1a9e0*/  STS.U8 [R3+UR9+0x4280], R4 ;  /* 0x0042800403007988 */ /* 0x0001e80008000009 */
[----:B------:R-:W3:Y:S04]  /*1a9f0*/  LDL.LU R6, [R1+0x6bc] ;  /* 0x0006bc0001067983 */ /* 0x000ee80000300800 */
[----:B0-----:R-:W3:Y:S04]  /*1aa00*/  LDL.LU R4, [R1+0x6b8] ;  /* 0x0006b80001047983 */ /* 0x001ee80000300800 */
[----:B------:R-:W3:Y:S04]  /*1aa10*/  LDL.LU R76, [R1+0x118] ;  /* 0x00011800014c7983 */ /* 0x000ee80000300800 */
[----:B------:R-:W3:Y:S04]  /*1aa20*/  LDL.LU R77, [R1+0x114] ;  /* 0x00011400014d7983 */ /* 0x000ee80000300800 */
[----:B------:R-:W3:Y:S04]  /*1aa30*/  LDL.LU R78, [R1+0xe0] ;  /* 0x0000e000014e7983 */ /* 0x000ee80000300800 */
[----:B--2---:R0:W-:Y:S04]  /*1aa40*/  STS.U8 [R3+UR9+0x6280], R72 ;  /* 0x0062804803007988 */ /* 0x0041e80008000009 */
[----:B------:R1:W-:Y:S04]  /*1aa50*/  STS.U8 [R3+UR9+0x4680], R92 ;  /* 0x0046805c03007988 */ /* 0x0003e80008000009 */
[----:B------:R-:W-:Y:S04]  /*1aa60*/  STS.U8 [R3+UR9+0x6680], R74 ;  /* 0x0066804a03007988 */ /* 0x000fe80008000009 */
[----:B----4-:R-:W-:Y:S04]  /*1aa70*/  STS.U8 [R3+UR9+0x4a80], R75 ;  /* 0x004a804b03007988 */ /* 0x010fe80008000009 */
[----:B------:R2:W-:Y:S04]  /*1aa80*/  STS.U8 [R3+UR9+0x6a80], R46 ;  /* 0x006a802e03007988 */ /* 0x0005e80008000009 */
[----:B0-----:R-:W4:Y:S04]  /*1aa90*/  LDL.LU R72, [R1+0x6b4] ;  /* 0x0006b40001487983 */ /* 0x001f280000300800 */
[----:B-1----:R-:W4:Y:S01]  /*1aaa0*/  LDL.LU R92, [R1+0x6b0] ;  /* 0x0006b000015c7983 */ /* 0x002f220000300800 */
[----:B--2---:R-:W0:Y:S03]  /*1aab0*/  S2R R46, SR_TID.X ;  /* 0x00000000002e7919 */ /* 0x004e260000002100 */
[----:B------:R1:W-:Y:S04]  /*1aac0*/  STS.U8 [R3+UR9+0x4e80], R47 ;  /* 0x004e802f03007988 */ /* 0x0003e80008000009 */
[----:B------:R-:W2:Y:S04]  /*1aad0*/  LDL.LU R74, [R1+0x110] ;  /* 0x00011000014a7983 */ /* 0x000ea80000300800 */
[----:B------:R-:W2:Y:S04]  /*1aae0*/  LDL.LU R75, [R1+0x10c] ;  /* 0x00010c00014b7983 */ /* 0x000ea80000300800 */
[----:B---3--:R3:W-:Y:S04]  /*1aaf0*/  STS.U8 [R3+UR9+0x6e80], R0 ;  /* 0x006e800003007988 */ /* 0x0087e80008000009 */
[----:B-1----:R-:W2:Y:S04]  /*1ab00*/  LDL.LU R47, [R1+0xd8] ;  /* 0x0000d800012f7983 */ /* 0x002ea80000300800 */
[----:B------:R1:W-:Y:S04]  /*1ab10*/  STS.U8 [R3+UR9+0x5280], R2 ;  /* 0x0052800203007988 */ /* 0x0003e80008000009 */
[----:B---3--:R-:W3:Y:S04]  /*1ab20*/  LDL.LU R0, [R1+0x730] ;  /* 0x0007300001007983 */ /* 0x008ee80000300800 */
[----:B------:R1:W-:Y:S01]  /*1ab30*/  STS.U8 [R3+UR9+0x7280], R5 ;  /* 0x0072800503007988 */ /* 0x0003e20008000009 */
[----:B0-----:R-:W-:-:S03]  /*1ab40*/  LOP3.LUT R46, R46, 0x7f, RZ, 0xc0, !PT ;  /* 0x0000007f2e2e7812 */ /* 0x001fc600078ec0ff */
[----:B-1----:R-:W2:Y:S04]  /*1ab50*/  LDL.LU R2, [R1+0x72c] ;  /* 0x00072c0001027983 */ /* 0x002ea80000300800 */
[----:B------:R0:W-:Y:S04]  /*1ab60*/  STS.U8 [R3+UR9+0x5680], R7 ;  /* 0x0056800703007988 */ /* 0x0001e80008000009 */
[----:B------:R-:W2:Y:S04]  /*1ab70*/  LDL.LU R5, [R1+0x728] ;  /* 0x0007280001057983 */ /* 0x000ea80000300800 */
[----:B------:R1:W-:Y:S04]  /*1ab80*/  STS.U8 [R3+UR9+0x7680], R70 ;  /* 0x0076804603007988 */ /* 0x0003e80008000009 */
[----:B0-----:R-:W2:Y:S04]  /*1ab90*/  LDL.LU R7, [R1+0x724] ;  /* 0x0007240001077983 */ /* 0x001ea80000300800 */
[----:B------:R0:W-:Y:S01]  /*1aba0*/  STS.U8 [R3+UR9+0x5a80], R90 ;  /* 0x005a805a03007988 */ /* 0x0001e20008000009 */
[----:B-1----:R-:W-:-:S03]  /*1abb0*/  LOP3.LUT R70, R46, 0x60, RZ, 0x3c, !PT ;  /* 0x000000602e467812 */ /* 0x002fc600078e3cff */
[----:B------:R1:W-:Y:S04]  /*1abc0*/  STS.U8 [R3+UR9+0x7a80], R88 ;  /* 0x007a805803007988 */ /* 0x0003e80008000009 */
[----:B------:R1:W-:Y:S04]  /*1abd0*/  STS.U8 [R3+UR9+0x5e80], R68 ;  /* 0x005e804403007988 */ /* 0x0003e80008000009 */
[----:B0-----:R-:W2:Y:S04]  /*1abe0*/  LDL.LU R90, [R1+0x68] ;  /* 0x00006800015a7983 */ /* 0x001ea80000300800 */
[----:B-1----:R-:W2:Y:S04]  /*1abf0*/  LDL.LU R88, [R1+0xa4] ;  /* 0x0000a40001587983 */ /* 0x002ea80000300800 */
[----:B------:R-:W2:Y:S04]  /*1ac00*/  LDL.LU R68, [R1+0xa8] ;  /* 0x0000a80001447983 */ /* 0x000ea80000300800 */
[----:B------:R0:W-:Y:S04]  /*1ac10*/  STS.U8 [R3+UR9+0x7e80], R66 ;  /* 0x007e804203007988 */ /* 0x0001e80008000009 */
[----:B------:R1:W-:Y:S04]  /*1ac20*/  STS.U8 [R70+UR9+0x4300], R6 ;  /* 0x0043000646007988 */ /* 0x0003e80008000009 */
[----:B0-----:R-:W2:Y:S04]  /*1ac30*/  LDL.LU R3, [R1+0x720] ;  /* 0x0007200001037983 */ /* 0x001ea80000300800 */
[----:B------:R-:W2:Y:S04]  /*1ac40*/  LDL.LU R66, [R1+0xdc] ;  /* 0x0000dc0001427983 */ /* 0x000ea80000300800 */
[----:B-1----:R-:W3:Y:S04]  /*1ac50*/  LDL.LU R6, [R1+0x71c] ;  /* 0x00071c0001067983 */ /* 0x002ee80000300800 */
[----:B------:R0:W-:Y:S04]  /*1ac60*/  STS.U8 [R70+UR9+0x6300], R4 ;  /* 0x0063000446007988 */ /* 0x0001e80008000009 */
[----:B0-----:R-:W3:Y:S04]  /*1ac70*/  LDL.LU R4, [R1+0x718] ;  /* 0x0007180001047983 */ /* 0x001ee80000300800 */
[----:B------:R-:W-:Y:S04]  /*1ac80*/  STS.U8 [R70+UR9+0x4700], R76 ;  /* 0x0047004c46007988 */ /* 0x000fe80008000009 */
[----:B------:R-:W-:Y:S04]  /*1ac90*/  STS.U8 [R70+UR9+0x6700], R77 ;  /* 0x0067004d46007988 */ /* 0x000fe80008000009 */
[----:B------:R-:W-:Y:S04]  /*1aca0*/  STS.U8 [R70+UR9+0x4b00], R78 ;  /* 0x004b004e46007988 */ /* 0x000fe80008000009 */
[----:B--2---:R-:W-:Y:S04]  /*1acb0*/  STS.U8 [R70+UR9+0x6b00], R66 ;  /* 0x006b004246007988 */ /* 0x004fe80008000009 */
[----:B------:R-:W-:Y:S04]  /*1acc0*/  STS.U8 [R70+UR9+0x4f00], R68 ;  /* 0x004f004446007988 */ /* 0x000fe80008000009 */
[----:B------:R-:W-:Y:S04]  /*1acd0*/  STS.U8 [R70+UR9+0x6f00], R88 ;  /* 0x006f005846007988 */ /* 0x000fe80008000009 */
[----:B------:R-:W-:Y:S04]  /*1ace0*/  STS.U8 [R70+UR9+0x5300], R90 ;  /* 0x0053005a46007988 */ /* 0x000fe80008000009 */
[----:B---3--:R0:W-:Y:S04]  /*1acf0*/  STS.U8 [R70+UR9+0x7300], R4 ;  /* 0x0073000446007988 */ /* 0x0081e80008000009 */
[----:B------:R1:W-:Y:S04]  /*1ad00*/  STS.U8 [R70+UR9+0x5700], R7 ;  /* 0x0057000746007988 */ /* 0x0003e80008000009 */
[----:B------:R2:W-:Y:S04]  /*1ad10*/  STS.U8 [R70+UR9+0x7700], R5 ;  /* 0x0077000546007988 */ /* 0x0005e80008000009 */
[----:B0-----:R-:W3:Y:S04]  /*1ad20*/  LDL.LU R4, [R1+0x714] ;  /* 0x0007140001047983 */ /* 0x001ee80000300800 */
[----:B-1----:R-:W3:Y:S04]  /*1ad30*/  LDL.LU R7, [R1+0x710] ;  /* 0x0007100001077983 */ /* 0x002ee80000300800 */
[----:B--2---:R-:W2:Y:S01]  /*1ad40*/  LDL.LU R5, [R1+0x70c] ;  /* 0x00070c0001057983 */ /* 0x004ea20000300800 */
[----:B------:R-:W-:-:S03]  /*1ad50*/  LOP3.LUT R46, R46, 0x70, RZ, 0x3c, !PT ;  /* 0x000000702e2e7812 */ /* 0x000fc600078e3cff */
[----:B------:R-:W-:Y:S04]  /*1ad60*/  STS.U8 [R70+UR9+0x5b00], R86 ;  /* 0x005b005646007988 */ /* 0x000fe80008000009 */
[----:B------:R-:W-:Y:S04]  /*1ad70*/  STS.U8 [R70+UR9+0x7b00], R84 ;  /* 0x007b005446007988 */ /* 0x000fe80008000009 */
[----:B------:R-:W-:Y:S04]  /*1ad80*/  STS.U8 [R70+UR9+0x5f00], R64 ;  /* 0x005f004046007988 */ /* 0x000fe80008000009 */
[----:B------:R-:W-:Y:S04]  /*1ad90*/  STS.U8 [R70+UR9+0x7f00], R63 ;  /* 0x007f003f46007988 */ /* 0x000fe80008000009 */
[----:B----4-:R-:W-:Y:S04]  /*1ada0*/  STS.U8 [R46+UR9+0x4380], R72 ;  /* 0x004380482e007988 */ /* 0x010fe80008000009 */
[----:B------:R-:W-:Y:S04]  /*1adb0*/  STS.U8 [R46+UR9+0x6380], R92 ;  /* 0x0063805c2e007988 */ /* 0x000fe80008000009 */
[----:B------:R-:W-:Y:S04]  /*1adc0*/  STS.U8 [R46+UR9+0x4780], R74 ;  /* 0x0047804a2e007988 */ /* 0x000fe80008000009 */
[----:B------:R-:W-:Y:S04]  /*1add0*/  STS.U8 [R46+UR9+0x6780], R75 ;  /* 0x0067804b2e007988 */ /* 0x000fe80008000009 */
[----:B------:R0:W-:Y:S02]  /*1ade0*/  STS.U8 [R46+UR9+0x4b80], R47 ;  /* 0x004b802f2e007988 */ /* 0x0001e40008000009 */
[----:B0-----:R-:W0:Y:S01]  /*1adf0*/  S2R R47, SR_TID.X ;  /* 0x00000000002f7919 */ /* 0x001e220000002100 */
[----:B------:R-:W1:Y:S01]  /*1ae00*/  S2R R78, SR_TID.X ;  /* 0x00000000004e7919 */ /* 0x000e620000002100 */
[----:B------:R-:W4:Y:S01]  /*1ae10*/  S2R R77, SR_TID.X ;  /* 0x00000000004d7919 */ /* 0x000f220000002100 */
[----:B------:R-:W0:Y:S01]  /*1ae20*/  S2R R76, SR_TID.X ;  /* 0x00000000004c7919 */ /* 0x000e220000002100 */
[----:B--2---:R2:W-:Y:S04]  /*1ae30*/  STS.U8 [R46+UR9+0x6b80], R5 ;  /* 0x006b80052e007988 */ /* 0x0045e80008000009 */
[----:B---3--:R3:W-:Y:S04]  /*1ae40*/  STS.U8 [R46+UR9+0x4f80], R7 ;  /* 0x004f80072e007988 */ /* 0x0087e80008000009 */
[----:B------:R0:W-:Y:S04]  /*1ae50*/  STS.U8 [R46+UR9+0x6f80], R4 ;  /* 0x006f80042e007988 */ /* 0x0001e80008000009 */
[----:B--2---:R2:W5:Y:S04]  /*1ae60*/  LDL.LU R5, [R1+0x708] ;  /* 0x0007080001057983 */ /* 0x0045680000300800 */
[----:B---3--:R2:W5:Y:S04]  /*1ae70*/  LDL.LU R7, [R1+0x704] ;  /* 0x0007040001077983 */ /* 0x0085680000300800 */
[----:B0-----:R2:W5:Y:S04]  /*1ae80*/  LDL.LU R4, [R1+0x700] ;  /* 0x0007000001047983 */ /* 0x0015680000300800 */
[----:B------:R0:W-:Y:S04]  /*1ae90*/  STS.U8 [R46+UR9+0x5380], R6 ;  /* 0x005380062e007988 */ /* 0x0001e80008000009 */
[----:B------:R3:W-:Y:S04]  /*1aea0*/  STS.U8 [R46+UR9+0x7380], R3 ;  /* 0x007380032e007988 */ /* 0x0007e80008000009 */
[----:B------:R1:W-:Y:S04]  /*1aeb0*/  STS.U8 [R46+UR9+0x5780], R2 ;  /* 0x005780022e007988 */ /* 0x0003e80008000009 */
[----:B0-----:R2:W5:Y:S04]  /*1aec0*/  LDL.LU R6, [R1+0x6fc] ;  /* 0x0006fc0001067983 */ /* 0x0015680000300800 */
[----:B---3--:R2:W5:Y:S04]  /*1aed0*/  LDL.LU R3, [R1+0x6f8] ;  /* 0x0006f80001037983 */ /* 0x0085680000300800 */
[----:B-1----:R2:W5:Y:S04]  /*1aee0*/  LDL.LU R2, [R1+0x6f4] ;  /* 0x0006f40001027983 */ /* 0x0025680000300800 */
[----:B------:R0:W-:Y:S04]  /*1aef0*/  STS.U8 [R46+UR9+0x7780], R0 ;  /* 0x007780002e007988 */ /* 0x0001e80008000009 */
[----:B0-----:R2:W5:Y:S01]  /*1af00*/  LDL.LU R0, [R1+0x6f0] ;  /* 0x0006f00001007983 */ /* 0x0015620000300800 */
[----:B------:R-:W-:-:S03]  /*1af10*/  LOP3.LUT R47, R47, 0x7f, RZ, 0xc0, !PT ;  /* 0x0000007f2f2f7812 */ /* 0x000fc600078ec0ff */
[----:B------:R2:W-:Y:S04]  /*1af20*/  STS.U8 [R46+UR9+0x5b80], R82 ;  /* 0x005b80522e007988 */ /* 0x0005e80008000009 */
[----:B------:R2:W-:Y:S04]  /*1af30*/  STS.U8 [R46+UR9+0x7b80], R80 ;  /* 0x007b80502e007988 */ /* 0x0005e80008000009 */
[----:B------:R2:W-:Y:S04]  /*1af40*/  STS.U8 [R46+UR9+0x5f80], R60 ;  /* 0x005f803c2e007988 */ /* 0x0005e80008000009 */
[----:B------:R2:W-:Y:S04]  /*1af50*/  STS.U8 [R46+UR9+0x7f80], R59 ;  /* 0x007f803b2e007988 */ /* 0x0005e80008000009 */
[----:B------:R2:W-:Y:S04]  /*1af60*/  STS.U8 [R47+UR9+0xa000], R58 ;  /* 0x00a0003a2f007988 */ /* 0x0005e80008000009 */
[----:B------:R2:W-:Y:S04]  /*1af70*/  STS.U8 [R47+UR9+0xa200], R57 ;  /* 0x00a200392f007988 */ /* 0x0005e80008000009 */
[----:B------:R2:W-:Y:S04]  /*1af80*/  STS.U8 [R47+UR9+0xa400], R56 ;  /* 0x00a400382f007988 */ /* 0x0005e80008000009 */
[----:B------:R2:W-:Y:S01]  /*1af90*/  STS.U8 [R47+UR9+0xa600], R45 ;  /* 0x00a6002d2f007988 */ /* 0x0005e20008000009 */
[----:B------:R-:W-:-:S03]  /*1afa0*/  LOP3.LUT R78, R78, 0x7f, RZ, 0xc0, !PT ;  /* 0x0000007f4e4e7812 */ /* 0x000fc600078ec0ff */
[----:B------:R2:W-:Y:S01]  /*1afb0*/  STS.U8 [R47+UR9+0xa800], R44 ;  /* 0x00a8002c2f007988 */ /* 0x0005e20008000009 */
[----:B----4-:R-:W-:-:S03]  /*1afc0*/  LOP3.LUT R77, R77, 0x7f, RZ, 0xc0, !PT ;  /* 0x0000007f4d4d7812 */ /* 0x010fc600078ec0ff */
[----:B------:R2:W-:Y:S01]  /*1afd0*/  STS.U8 [R47+UR9+0xaa00], R43 ;  /* 0x00aa002b2f007988 */ /* 0x0005e20008000009 */
[----:B------:R-:W-:-:S03]  /*1afe0*/  LOP3.LUT R76, R76, 0x7f, RZ, 0xc0, !PT ;  /* 0x0000007f4c4c7812 */ /* 0x000fc600078ec0ff */
[----:B------:R2:W-:Y:S04]  /*1aff0*/  STS.U8 [R47+UR9+0xac00], R42 ;  /* 0x00ac002a2f007988 */ /* 0x0005e80008000009 */
[----:B------:R2:W-:Y:S01]  /*1b000*/  STS.U8 [R47+UR9+0xae00], R41 ;  /* 0x00ae00292f007988 */ /* 0x0005e20008000009 */
[----:B------:R-:W-:-:S03]  /*1b010*/  LOP3.LUT R78, R78, 0x10, RZ, 0x3c, !PT ;  /* 0x000000104e4e7812 */ /* 0x000fc600078e3cff */
[----:B------:R2:W-:Y:S01]  /*1b020*/  STS.U8 [R47+UR9+0xb000], R40 ;  /* 0x00b000282f007988 */ /* 0x0005e20008000009 */
[----:B------:R-:W-:-:S03]  /*1b030*/  LOP3.LUT R77, R77, 0x20, RZ, 0x3c, !PT ;  /* 0x000000204d4d7812 */ /* 0x000fc600078e3cff */
[----:B------:R2:W-:Y:S01]  /*1b040*/  STS.U8 [R47+UR9+0xb200], R39 ;  /* 0x00b200272f007988 */ /* 0x0005e20008000009 */
        /* <DEDUP_REMOVED lines=55> */
[----:B------:R0:W-:Y:S06]  /*1b3c0*/  MEMBAR.ALL.CTA ;  /* 0x0000000000007992 */ /* 0x0001ec0000008000 */
[----:B0-----:R-:W0:Y:S01]  /*1b3d0*/  FENCE.VIEW.ASYNC.S ;  /* 0x00000000000073c6 */ /* 0x001e220000000000 */
[----:B------:R-:W-:Y:S01]  /*1b3e0*/  ULEA UR11, UR22, UR9, 0x3 ;  /* 0x00000009160b7291 */ /* 0x000fe2000f8e18ff */
[----:B------:R-:W-:-:S03]  /*1b3f0*/  UMOV UR4, UR5 ;  /* 0x0000000500047c82 */ /* 0x000fc60008000000 */
[----:B------:R-:W-:Y:S01]  /*1b400*/  UIADD3 UR11, UPT, UPT, UR11, 0xc000, URZ ;  /* 0x0000c0000b0b7890 */ /* 0x000fe2000fffe0ff */
[----:B0-----:R-:W-:Y:S06]  /*1b410*/  BAR.SYNC.DEFER_BLOCKING 0x0 ;  /* 0x0000000000007b1d */ /* 0x001fec0000010000 */
[----:B--2---:R-:W-:Y:S05]  /*1b420*/  @P1 BRA `(.L_x_9) ;  /* 0x0000000000501947 */ /* 0x004fea0003800000 */
[----:B------:R-:W-:Y:S02]  /*1b430*/  UIADD3 UR31, UPT, UPT, UR8, 0x80, URZ ;  /* 0x00000080081f7890 */ /* 0x000fe4000fffe0ff */
[----:B------:R-:W-:Y:S01]  /*1b440*/  UIADD3 UR38, UPT, UPT, UR8, 0x80, URZ ;  /* 0x0000008008267890 */ /* 0x000fe2000fffe0ff */
        /* <DEDUP_REMOVED lines=9> */
[----:B------:R0:W-:Y:S01]  /*1b4e0*/  UTCQMMA gdesc[UR16], gdesc[UR12], tmem[UR8], tmem[UR18], idesc[UR19], UPT ;  /* 0x00ff120c100075ea */ /* 0x0001e2000b800308 */
[----:B------:R-:W-:Y:S01]  /*1b4f0*/  UMOV UR40, 0x0 ;  /* 0x0000000000287882 */ /* 0x000fe20000000000 */
[----:B------:R-:W-:Y:S01]  /*1b500*/  UMOV UR41, 0x8208490 ;  /* 0x0820849000297882 */ /* 0x000fe20000000000 */
[----:B------:R0:W-:Y:S01]  /*1b510*/  UTCQMMA gdesc[UR32], gdesc[UR14], tmem[UR8], tmem[UR34], idesc[UR35], UPT ;  /* 0x00ff220e200075ea */ /* 0x0001e2000b800308 */
[----:B------:R-:W-:Y:S01]  /*1b520*/  UMOV UR5, UR6 ;  /* 0x0000000600057c82 */ /* 0x000fe20008000000 */
[----:B------:R0:W-:Y:S01]  /*1b530*/  UTCQMMA gdesc[UR26], gdesc[UR12], tmem[UR31], tmem[UR36], idesc[UR37], UPT ;  /* 0x00ff240c1a0075ea */ /* 0x0001e2000b80031f */
[----:B------:R0:W-:Y:S01]  /*1b540*/  UTCQMMA gdesc[UR28], gdesc[UR14], tmem[UR38], tmem[UR40], idesc[UR41], UPT ;  /* 0x00ff280e1c0075ea */ /* 0x0001e2000b800326 */
[----:B------:R0:W-:Y:S01]  /*1b550*/  UTCBAR [UR5], URZ ;  /* 0x000000ff050073e9 */ /* 0x0001e200080000ff */
[----:B------:R-:W-:Y:S01]  /*1b560*/  NOP ;  /* 0x0000000000007918 */ /* 0x000fe20000000000 */
.L_x_9:
[----:B------:R-:W2:Y:S04]  /*1b570*/  LDL R9, [R1+0x6ec] ;  /* 0x0006ec0001097983 */ /* 0x000ea80000100800 */
[----:B------:R-:W2:Y:S01]  /*1b580*/  LDL.LU R8, [R1+0x6c8] ;  /* 0x0006c80001087983 */ /* 0x000ea20000300800 */
[----:B------:R-:W-:-:S04]  /*1b590*/  UIADD3 UR22, UPT, UPT, UR22, 0x1, URZ ;  /* 0x0000000116167890 */ /* 0x000fc8000fffe0ff */
[----:B------:R-:W-:-:S04]  /*1b5a0*/  UISETP.GT.AND UP1, UPT, UR22, 0x1, UPT ;  /* 0x000000011600788c */ /* 0x000fc8000bf24270 */
[----:B0-----:R-:W-:Y:S02]  /*1b5b0*/  USEL UR5, URZ, 0x1, !UP1 ;  /* 0x00000001ff057887 */ /* 0x001fe4000c800000 */
[----:B------:R-:W-:Y:S02]  /*1b5c0*/  USEL UR22, UR22, URZ, !UP1 ;  /* 0x000000ff16167287 */ /* 0x000fe4000c800000 */
[----:B------:R-:W-:Y:S01]  /*1b5d0*/  ULOP3.LUT UR5, UR4, UR5, URZ, 0x3c, !UPT ;  /* 0x0000000504057292 */ /* 0x000fe2000f8e3cff */
[----:B--2---:R-:W-:Y:S02]  /*1b5e0*/  ISETP.NE.U32.AND P2, PT, R8, R9, PT ;  /* 0x000000090800720c */ /* 0x004fe40003f45070 */
[----:B------:R-:W2:Y:S01]  /*1b5f0*/  LDL.LU R9, [R1+0x6d4] ;  /* 0x0006d40001097983 */ /* 0x000ea20000300800 */
[----:B------:R-:W-:-:S03]  /*1b600*/  IMAD.U32 R8, RZ, RZ, UR4 ;  /* 0x00000004ff087e24 */ /* 0x000fc6000f8e00ff */
[----:B--2---:R1:W-:Y:S07]  /*1b610*/  STL [R1+0x6c8], R9 ;  /* 0x0006c80901007387 */ /* 0x0043ee0000100800 */
[----:B------:R-:W-:Y:S05]  /*1b620*/  @P2 BRA `(.L_x_10) ;  /* 0xffffff48003c2947 */ /* 0x000fea000383ffff */
.L_x_7:
[----:B01----:R-:W0:Y:S01]  /*1b630*/  LDC R9, c[0x0][0x3a0] ;  /* 0x0000e800ff097b82 */ /* 0x003e220000000800 */
[----:B------:R-:W1:Y:S01]  /*1b640*/  LDCU UR5, c[0x0][0x39c] ;  /* 0x00007380ff0577ac */ /* 0x000e620008000800 */
[C---:B-----5:R-:W-:Y:S02]  /*1b650*/  VIADD R4, R0.reuse, 0x1 ;  /* 0x0000000100047836 */ /* 0x060fe40000000000 */
[C---:B------:R-:W-:Y:S01]  /*1b660*/  VIADD R5, R0.reuse, 0x3 ;  /* 0x0000000300057836 */ /* 0x040fe20000000000 */
[----:B------:R-:W2:Y:S01]  /*1b670*/  LDCU UR16, c[0x0][0x39c] ;  /* 0x00007380ff1077ac */ /* 0x000ea20008000800 */
[C---:B------:R-:W-:Y:S02]  /*1b680*/  VIADD R6, R0.reuse, 0x2 ;  /* 0x0000000200067836 */ /* 0x040fe40000000000 */
[----:B------:R-:W3:Y:S01]  /*1b690*/  LDC R71, c[0x0][0x3b4] ;  /* 0x0000ed00ff477b82 */ /* 0x000ee20000000800 */
[----:B------:R-:W4:Y:S01]  /*1b6a0*/  LDCU UR30, c[0x0][0x3b8] ;  /* 0x00007700ff1e77ac */ /* 0x000f220008000800 */
[----:B------:R-:W-:Y:S01]  /*1b6b0*/  VIADD R8, R0, 0x5 ;  /* 0x0000000500087836 */ /* 0x000fe20000000000 */
[----:B------:R-:W0:Y:S01]  /*1b6c0*/  LDCU UR7, c[0x0][0x39c] ;  /* 0x00007380ff0777ac */ /* 0x000e220008000800 */
[----:B------:R-:W0:Y:S01]  /*1b6d0*/  LDCU UR6, c[0x0][0x39c] ;  /* 0x00007380ff0677ac */ /* 0x000e220008000800 */
[----:B-1----:R-:W-:Y:S01]  /*1b6e0*/  ISETP.GE.AND P2, PT, R4, UR5, PT ;  /* 0x0000000504007c0c */ /* 0x002fe2000bf46270 */
[----:B------:R-:W-:Y:S01]  /*1b6f0*/  VIADD R4, R0, 0x4 ;  /* 0x0000000400047836 */ /* 0x000fe20000000000 */
[----:B------:R-:W1:Y:S01]  /*1b700*/  LDCU.128 UR12, c[0x0][0x390] ;  /* 0x00007200ff0c77ac */ /* 0x000e620008000c00 */
[----:B0-----:R-:W-:-:S03]  /*1b710*/  VIADD R9, R9, 0x3f ;  /* 0x0000003f09097836 */ /* 0x001fc60000000000 */
[----:B--2---:R-:W-:Y:S01]  /*1b720*/  ISETP.GE.AND P3, PT, R4, UR16, PT ;  /* 0x0000001004007c0c */ /* 0x004fe2000bf66270 */
[----:B------:R-:W0:Y:S01]  /*1b730*/  LDCU UR5, c[0x0][0x39c] ;  /* 0x00007380ff0577ac */ /* 0x000e220008000800 */
[----:B----4-:R-:W-:Y:S01]  /*1b740*/  IMAD R4, R0, UR30, RZ ;  /* 0x0000001e00047c24 */ /* 0x010fe2000f8e02ff */
[----:B------:R-:W-:Y:S02]  /*1b750*/  ISETP.GE.AND P4, PT, R9, 0x40, PT ;  /* 0x000000400900780c */ /* 0x000fe40003f86270 */
[----:B------:R-:W-:Y:S01]  /*1b760*/  ISETP.GE.AND P1, PT, R5, UR7, PT ;  /* 0x0000000705007c0c */ /* 0x000fe2000bf26270 */
[----:B---3--:R-:W-:Y:S02]  /*1b770*/  IMAD R68, R2, R71, RZ ;  /* 0x0000004702447224 */ /* 0x008fe400078e02ff */
[----:B------:R-:W-:Y:S01]  /*1b780*/  VIADD R5, R4, UR30 ;  /* 0x0000001e04057c36 */ /* 0x000fe20008000000 */
[----:B------:R-:W-:Y:S01]  /*1b790*/  ISETP.GE.AND P5, PT, R6, UR6, PT ;  /* 0x0000000606007c0c */ /* 0x000fe2000bfa6270 */
[----:B------:R-:W-:Y:S01]  /*1b7a0*/  IMAD R71, R71, 0x80, R68 ;  /* 0x0000008047477824 */ /* 0x000fe200078e0244 */
[----:B------:R-:W-:-:S02]  /*1b7b0*/  SHF.R.S32.HI R6, RZ, 0x1f, R4 ;  /* 0x0000001fff067819 */ /* 0x000fc40000011404 */
[----:B-1----:R-:W-:-:S03]  /*1b7c0*/  IADD3 R69, P6, PT, R68, UR12, RZ ;  /* 0x0000000c44457c10 */ /* 0x002fc6000ffde0ff */
[----:B------:R-:W-:Y:S10]  /*1b7d0*/  @!P4 BRA `(.L_x_11) ;  /* 0x000000000010c947 */ /* 0x000ff40003800000 */
[----:B------:R-:W-:-:S06]  /*1b7e0*/  USHF.L.U32 UR4, UR4, 0x1f, URZ ;  /* 0x0000001f04047899 */ /* 0x000fcc00080006ff */
[----:B------:R-:W-:-:S04]  /*1b7f0*/  IMAD.U32 R7, RZ, RZ, UR4 ;  /* 0x00000004ff077e24 */ /* 0x000fc8000f8e00ff */
[----:B------:R-:W1:Y:S02]  /*1b800*/  SYNCS.PHASECHK.TRANS64.TRYWAIT P4, [UR11], R7 ;  /* 0x00000007ff0075a7 */ /* 0x000e64000808110b */
[----:B-1----:R-:W-:Y:S05]  /*1b810*/  @!P4 BRA `(.L_x_12) ;  /* 0x000000b00088c947 */ /* 0x002fea0003800000 */
.L_x_11:
[----:B------:R-:W-:Y:S01]  /*1b820*/  LEA.HI.X.SX32 R68, R68, UR13, 0x1, P6 ;  /* 0x0000000d44447c11 */ /* 0x000fe2000b0f0eff */
[----:B------:R-:W-:Y:S01]  /*1b830*/  BAR.SYNC.DEFER_BLOCKING 0x0 ;  /* 0x0000000000007b1d */ /* 0x000fe20000010000 */
[-C--:B------:R-:W-:Y:S02]  /*1b840*/  IADD3 R34, P6, PT, R4, R69.reuse, RZ ;  /* 0x0000004504227210 */ /* 0x080fe40007fde0ff */
[C---:B------:R-:W-:Y:S02]  /*1b850*/  IADD3 R70, P4, PT, R71.reuse, UR12, RZ ;  /* 0x0000000c47467c10 */ /* 0x040fe4000ff9e0ff */
[----:B------:R-:W-:Y:S01]  /*1b860*/  SHF.R.S32.HI R7, RZ, 0x1f, R5 ;  /* 0x0000001fff077819 */ /* 0x000fe20000011405 */
[----:B------:R-:W-:Y:S01]  /*1b870*/  IMAD.X R35, R6, 0x1, R68, P6 ;  /* 0x0000000106237824 */ /* 0x000fe200030e0644 */
[----:B------:R-:W-:Y:S01]  /*1b880*/  LEA.HI.X.SX32 R71, R71, UR13, 0x1, P4 ;  /* 0x0000000d47477c11 */ /* 0x000fe2000a0f0eff */
[----:B------:R1:W-:Y:S01]  /*1b890*/  STL [R1+0x818], R2 ;  /* 0x0008180201007387 */ /* 0x0003e20000100800 */
[-C--:B------:R-:W-:Y:S01]  /*1b8a0*/  IADD3 R48, P4, PT, R4, R70.reuse, RZ ;  /* 0x0000004604307210 */ /* 0x080fe20007f9e0ff */
[C---:B------:R-:W-:Y:S01]  /*1b8b0*/  VIADD R4, R5.reuse, UR30 ;  /* 0x0000001e05047c36 */ /* 0x040fe20008000000 */
[-C--:B------:R-:W-:Y:S01]  /*1b8c0*/  IADD3 R36, P6, PT, R5, R69.reuse, RZ ;  /* 0x0000004505247210 */ /* 0x080fe20007fde0ff */
[----:B------:R2:W-:Y:S01]  /*1b8d0*/  STL [R1+0x798], R3 ;  /* 0x0007980301007387 */ /* 0x0005e20000100800 */
[----:B------:R-:W3:Y:S01]  /*1b8e0*/  LDCU UR4, c[0x0][0x39c] ;  /* 0x00007380ff0477ac */ /* 0x000ee20008000800 */
[----:B------:R-:W-:Y:S01]  /*1b8f0*/  IMAD.X R49, R6, 0x1, R71, P4 ;  /* 0x0000000106317824 */ /* 0x000fe200020e0647 */
[----:B------:R-:W-:Y:S01]  /*1b900*/  SHF.R.S32.HI R6, RZ, 0x1f, R4 ;  /* 0x0000001fff067819 */ /* 0x000fe20000011404 */
[----:B------:R-:W-:Y:S01]  /*1b910*/  IMAD.X R37, R7, 0x1, R68, P6 ;  /* 0x0000000107257824 */ /* 0x000fe200030e0644 */
[C---:B------:R-:W-:Y:S01]  /*1b920*/  IADD3 R10, P6, PT, R4.reuse, R69, RZ ;  /* 0x00000045040a7210 */ /* 0x040fe20007fde0ff */
[----:B------:R-:W4:Y:S01]  /*1b930*/  LDCU.64 UR32, c[0x0][0x398] ;  /* 0x00007300ff2077ac */ /* 0x000f220008000a00 */
[----:B------:R-:W-:Y:S01]  /*1b940*/  IADD3 R38, P4, PT, R5, R70, RZ ;  /* 0x0000004605267210 */ /* 0x000fe20007f9e0ff */
[----:B------:R-:W-:-:S02]  /*1b950*/  VIADD R5, R4, UR30 ;  /* 0x0000001e04057c36 */ /* 0x000fc40008000000 */
[----:B------:R-:W-:Y:S01]  /*1b960*/  IMAD.X R11, R6, 0x1, R68, P6 ;  /* 0x00000001060b7824 */ /* 0x000fe200030e0644 */
[----:B-1----:R-:W-:Y:S01]  /*1b970*/  IADD3 R2, P6, PT, R4, R70, RZ ;  /* 0x0000004604027210 */ /* 0x002fe20007fde0ff */
[----:B------:R-:W1:Y:S02]  /*1b980*/  @!P0 SYNCS.CCTL.IV [UR9+0xc000] ;  /* 0x00c00000ff0089b1 */ /* 0x000e640008000009 */
[----:B-1----:R-:W-:Y:S01]  /*1b990*/  BAR.SYNC.DEFER_BLOCKING 0x0 ;  /* 0x0000000000007b1d */ /* 0x002fe20000010000 */
[----:B------:R-:W-:Y:S01]  /*1b9a0*/  IMAD.X R39, R7, 0x1, R71, P4 ;  /* 0x0000000107277824 */ /* 0x000fe200020e0647 */
[----:B------:R-:W-:Y:S01]  /*1b9b0*/  SHF.R.S32.HI R7, RZ, 0x1f, R5 ;  /* 0x0000001fff077819 */ /* 0x000fe20000011405 */
[----:B--2---:R-:W-:Y:S01]  /*1b9c0*/  IMAD.X R3, R6, 0x1, R71, P6 ;  /* 0x0000000106037824 */ /* 0x004fe200030e0647 */
[----:B0-----:R-:W-:Y:S01]  /*1b9d0*/  ISETP.GE.AND P4, PT, R8, UR5, PT ;  /* 0x0000000508007c0c */ /* 0x001fe2000bf86270 */
[C---:B------:R-:W-:Y:S01]  /*1b9e0*/  VIADD R4, R5.reuse, UR30 ;  /* 0x0000001e05047c36 */ /* 0x040fe20008000000 */
[----:B------:R-:W0:Y:S01]  /*1b9f0*/  LDCU.64 UR6, c[0x0][0x398] ;  /* 0x00007300ff0677ac */ /* 0x000e220008000a00 */
[----:B------:R-:W-:Y:S01]  /*1ba00*/  VIADD R8, R0, 0x6 ;  /* 0x0000000600087836 */ /* 0x000fe20000000000 */
[----:B------:R-:W-:Y:S01]  /*1ba10*/  STL.64 [R1+0x440], R10 ;  /* 0x0004400a01007387 */ /* 0x000fe20000100a00 */
[C---:B------:R-:W-:Y:S01]  /*1ba20*/  VIADD R6, R4.reuse, UR30 ;  /* 0x0000001e04067c36 */ /* 0x040fe20008000000 */
[----:B------:R-:W-:Y:S01]  /*1ba30*/  SHF.R.S32.HI R9, RZ, 0x1f, R4 ;  /* 0x0000001fff097819 */ /* 0x000fe20000011404 */
[----:B------:R-:W1:Y:S01]  /*1ba40*/  LDCU.64 UR12, c[0x0][0x398] ;  /* 0x00007300ff0c77ac */ /* 0x000e620008000a00 */
[----:B------:R2:W-:Y:S01]  /*1ba50*/  STL.64 [R1+0x438], R2 ;  /* 0x0004380201007387 */ /* 0x0005e20000100a00 */
[----:B------:R-:W5:Y:S01]  /*1ba60*/  LDCU.64 UR16, c[0x0][0x398] ;  /* 0x00007300ff1077ac */ /* 0x000f620008000a00 */
[----:B------:R-:W0:Y:S01]  /*1ba70*/  LDCU.64 UR20, c[0x0][0x398] ;  /* 0x00007300ff1477ac */ /* 0x000e220008000a00 */
[----:B------:R-:W0:Y:S01]  /*1ba80*/  LDCU.64 UR18, c[0x0][0x398] ;  /* 0x00007300ff1277ac */ /* 0x000e220008000a00 */
[-C--:B--2---:R-:W-:Y:S01]  /*1ba90*/  IADD3 R2, P6, PT, R5, R69.reuse, RZ ;  /* 0x0000004505027210 */ /* 0x084fe20007fde0ff */
[----:B------:R-:W2:Y:S01]  /*1baa0*/  @!P0 SYNCS.CCTL.IV [UR9+0xc008] ;  /* 0x00c00800ff0089b1 */ /* 0x000ea20008000009 */
[----:B------:R-:W-:Y:S01]  /*1bab0*/  IADD3 R10, P0, PT, R4, R69, RZ ;  /* 0x00000045040a7210 */ /* 0x000fe20007f1e0ff */
[----:B------:R-:W0:Y:S02]  /*1bac0*/  LDCU.64 UR26, c[0x0][0x398] ;  /* 0x00007300ff1a77ac */ /* 0x000e240008000a00 */
[----:B------:R-:W-:-:S02]  /*1bad0*/  IMAD.X R3, R7, 0x1, R68, P6 ;  /* 0x0000000107037824 */ /* 0x000fc400030e0644 */
[----:B------:R-:W-:Y:S01]  /*1bae0*/  IMAD.X R11, R9, 0x1, R68, P0 ;  /* 0x00000001090b7824 */ /* 0x000fe200000e0644 */
[C---:B------:R-:W-:Y:S01]  /*1baf0*/  IADD3 R18, P0, PT, R6.reuse, R69, RZ ;  /* 0x0000004506127210 */ /* 0x040fe20007f1e0ff */
[----:B------:R-:W0:Y:S01]  /*1bb00*/  LDCU.64 UR22, c[0x0][0x398] ;  /* 0x00007300ff1677ac */ /* 0x000e220008000a00 */
[----:B------:R1:W-:Y:S01]  /*1bb10*/  STL.64 [R1+0x430], R2 ;  /* 0x0004300201007387 */ /* 0x0003e20000100a00 */
[----:B------:R-:W0:Y:S01]  /*1bb20*/  LDCU.64 UR28, c[0x0][0x398] ;  /* 0x00007300ff1c77ac */ /* 0x000e220008000a00 */
[----:B------:R-:W0:Y:S01]  /*1bb30*/  LDCU UR9, c[0x0][0x398] ;  /* 0x00007300ff0977ac */ /* 0x000e220008000800 */
[----:B-1----:R-:W-:Y:S01]  /*1bb40*/  IADD3 R2, P6, PT, R5, R70, RZ ;  /* 0x0000004605027210 */ /* 0x002fe20007fde0ff */
[----:B------:R-:W-:-:S04]  /*1bb50*/  VIADD R5, R6, UR30 ;  /* 0x0000001e06057c36 */ /* 0x000fc80008000000 */
[----:B------:R-:W-:Y:S01]  /*1bb60*/  IMAD.X R3, R7, 0x1, R71, P6 ;  /* 0x0000000107037824 */ /* 0x000fe200030e0647 */
[----:B------:R-:W-:-:S04]  /*1bb70*/  SHF.R.S32.HI R7, RZ, 0x1f, R6 ;  /* 0x0000001fff077819 */ /* 0x000fc80000011406 */
[----:B------:R1:W-:Y:S04]  /*1bb80*/  STL.64 [R1+0x428], R2 ;  /* 0x0004280201007387 */ /* 0x0003e80000100a00 */
[----:B------:R-:W-:Y:S04]  /*1bb90*/  STL.64 [R1+0x420], R10 ;  /* 0x0004200a01007387 */ /* 0x000fe80000100a00 */
[----:B------:R-:W-:Y:S01]  /*1bba0*/  STL.64 [R1+0x848], R70 ;  /* 0x0008484601007387 */ /* 0x000fe20000100a00 */
[----:B-1----:R-:W-:-:S05]  /*1bbb0*/  IADD3 R2, P6, PT, R4, R70, RZ ;  /* 0x0000004604027210 */ /* 0x002fca0007fde0ff */
[----:B------:R-:W-:Y:S01]  /*1bbc0*/  IMAD.X R3, R9, 0x1, R71, P6 ;  /* 0x0000000109037824 */ /* 0x000fe200030e0647 */
[----:B------:R-:W-:-:S04]  /*1bbd0*/  IADD3 R12, P6, PT, R6, R70, RZ ;  /* 0x00000046060c7210 */ /* 0x000fc80007fde0ff */
[----:B------:R-:W-:Y:S04]  /*1bbe0*/  STL.64 [R1+0x418], R2 ;  /* 0x0004180201007387 */ /* 0x000fe80000100a00 */
[----:B------:R-:W-:Y:S04]  /*1bbf0*/  STL.64 [R1+0x840], R68 ;  /* 0x0008404401007387 */ /* 0x000fe80000100a00 */
[----:B------:R-:W-:Y:S04]  /*1bc00*/  STL.64 [R1+0x838], R48 ;  /* 0x0008383001007387 */ /* 0x000fe80000100a00 */
[----:B------:R-:W-:Y:S04]  /*1bc10*/  STL.64 [R1+0x830], R38 ;  /* 0x0008302601007387 */ /* 0x000fe80000100a00 */
[----:B------:R-:W-:Y:S04]  /*1bc20*/  STL.64 [R1+0x828], R36 ;  /* 0x0008282401007387 */ /* 0x000fe80000100a00 */
[----:B------:R1:W-:Y:S02]  /*1bc30*/  STL.64 [R1+0x820], R34 ;  /* 0x0008202201007387 */ /* 0x0003e40000100a00 */
[----:B-1----:R-:W1:Y:S02]  /*1bc40*/  LDTM.x64 R20, tmem[UR10] ;  /* 0x0000000a001479ee */ /* 0x002e640008340000 */
[----:B-1----:R-:W-:Y:S01]  /*1bc50*/  STL [R1+0x204], R29 ;  /* 0x0002041d01007387 */ /* 0x002fe20000100800 */
[----:B------:R-:W-:Y:S01]  /*1bc60*/  SHF.R.S32.HI R6, RZ, 0x1f, R5 ;  /* 0x0000001fff067819 */ /* 0x000fe20000011405 */
[----:B------:R-:W-:-:S02]  /*1bc70*/  VIADD R4, R5, UR30 ;  /* 0x0000001e05047c36 */ /* 0x000fc40008000000 */
[----:B------:R-:W-:Y:S01]  /*1bc80*/  STL.64 [R1+0x208], R30 ;  /* 0x0002081e01007387 */ /* 0x000fe20000100a00 */
[----:B------:R-:W-:Y:S02]  /*1bc90*/  IMAD.MOV.U32 R15, RZ, RZ, R22 ;  /* 0x000000ffff0f7224 */ /* 0x000fe400078e0016 */
[----:B------:R-:W-:Y:S01]  /*1bca0*/  IMAD.MOV.U32 R14, RZ, RZ, R23 ;  /* 0x000000ffff0e7224 */ /* 0x000fe200078e0017 */
[----:B------:R-:W-:Y:S01]  /*1bcb0*/  STL.64 [R1+0x210], R32 ;  /* 0x0002102001007387 */ /* 0x000fe20000100a00 */
[----:B------:R-:W-:Y:S02]  /*1bcc0*/  IMAD.MOV.U32 R11, RZ, RZ, R24 ;  /* 0x000000ffff0b7224 */ /* 0x000fe400078e0018 */
[----:B------:R-:W-:Y:S01]  /*1bcd0*/  IMAD.MOV.U32 R10, RZ, RZ, R25 ;  /* 0x000000ffff0a7224 */ /* 0x000fe200078e0019 */
[----:B------:R-:W-:Y:S01]  /*1bce0*/  STL.64 [R1+0x218], R34 ;  /* 0x0002182201007387 */ /* 0x000fe20000100a00 */
[----:B------:R-:W-:Y:S02]  /*1bcf0*/  IMAD.MOV.U32 R9, RZ, RZ, R26 ;  /* 0x000000ffff097224 */ /* 0x000fe400078e001a */
[----:B------:R-:W-:Y:S01]  /*1bd00*/  IMAD.MOV.U32 R3, RZ, RZ, R27 ;  /* 0x000000ffff037224 */ /* 0x000fe200078e001b */
[----:B------:R-:W-:Y:S01]  /*1bd10*/  STL.64 [R1+0x220], R36 ;  /* 0x0002202401007387 */ /* 0x000fe20000100a00 */
[----:B------:R-:W-:-:S02]  /*1bd20*/  IMAD.MOV.U32 R17, RZ, RZ, R20 ;  /* 0x000000ffff117224 */ /* 0x000fc400078e0014 */
[----:B------:R-:W-:Y:S01]  /*1bd30*/  IMAD.MOV.U32 R16, RZ, RZ, R21 ;  /* 0x000000ffff107224 */ /* 0x000fe200078e0015 */
[----:B------:R-:W-:Y:S04]  /*1bd40*/  STL.64 [R1+0x228], R38 ;  /* 0x0002282601007387 */ /* 0x000fe80000100a00 */
        /* <DEDUP_REMOVED lines=10> */
[----:B------:R1:W-:Y:S04]  /*1bdf0*/  STL.64 [R1+0x280], R60 ;  /* 0x0002803c01007387 */ /* 0x0003e80000100a00 */
[----:B------:R-:W-:Y:S04]  /*1be00*/  STL.64 [R1+0x288], R62 ;  /* 0x0002883e01007387 */ /* 0x000fe80000100a00 */
[----:B------:R-:W-:Y:S04]  /*1be10*/  STL.64 [R1+0x290], R64 ;  /* 0x0002904001007387 */ /* 0x000fe80000100a00 */
[----:B------:R-:W-:Y:S01]  /*1be20*/  STL.64 [R1+0x298], R66 ;  /* 0x0002984201007387 */ /* 0x000fe20000100a00 */
[----:B------:R-:W-:Y:S01]  /*1be30*/  F2FP.SATFINITE.E5M2.F32.PACK_AB_MERGE_C R3, R3, R9, RZ ;  /* 0x000000090303723e */ /* 0x000fe200048060ff */
[----:B-1----:R-:W-:-:S02]  /*1be40*/  IMAD.MOV.U32 R61, RZ, RZ, R28 ;  /* 0x000000ffff3d7224 */ /* 0x002fc400078e001c */
[----:B------:R-:W-:Y:S04]  /*1be50*/  STL.64 [R1+0x2a0], R68 ;  /* 0x0002a04401007387 */ /* 0x000fe80000100a00 */
[----:B------:R1:W-:Y:S04]  /*1be60*/  STL.64 [R1+0x2a8], R70 ;  /* 0x0002a84601007387 */ /* 0x0003e80000100a00 */
[----:B------:R-:W-:Y:S04]  /*1be70*/  STL.64 [R1+0x2b0], R72 ;  /* 0x0002b04801007387 */ /* 0x000fe80000100a00 */
[----:B------:R-:W-:Y:S04]  /*1be80*/  STL.64 [R1+0x2b8], R74 ;  /* 0x0002b84a01007387 */ /* 0x000fe80000100a00 */
[----:B------:R-:W-:Y:S04]  /*1be90*/  STL.64 [R1+0x2c0], R76 ;  /* 0x0002c04c01007387 */ /* 0x000fe80000100a00 */
[----:B------:R-:W-:Y:S04]  /*1bea0*/  STL.64 [R1+0x2c8], R78 ;  /* 0x0002c84e01007387 */ /* 0x000fe80000100a00 */
[----:B------:R-:W-:Y:S04]  /*1beb0*/  STL.64 [R1+0x2d0], R80 ;  /* 0x0002d05001007387 */ /* 0x000fe80000100a00 */
[----:B------:R-:W-:Y:S04]  /*1bec0*/  STL.64 [R1+0x2d8], R82 ;  /* 0x0002d85201007387 */ /* 0x000fe80000100a00 */
[----:B-1----:R-:W2:Y:S04]  /*1bed0*/  LDL.LU.64 R70, [R1+0x848] ;  /* 0x0008480001467983 */ /* 0x002ea80000300a00 */
[----:B------:R-:W3:Y:S04]  /*1bee0*/  LDL.LU.64 R68, [R1+0x840] ;  /* 0x0008400001447983 */ /* 0x000ee80000300a00 */
[----:B------:R-:W4:Y:S04]  /*1bef0*/  LDL.LU.64 R48, [R1+0x838] ;  /* 0x0008380001307983 */ /* 0x000f280000300a00 */
[----:B------:R-:W4:Y:S04]  /*1bf00*/  LDL.LU.64 R38, [R1+0x830] ;  /* 0x0008300001267983 */ /* 0x000f280000300a00 */
[----:B------:R-:W4:Y:S04]  /*1bf10*/  LDL.LU.64 R36, [R1+0x828] ;  /* 0x0008280001247983 */ /* 0x000f280000300a00 */
[----:B------:R-:W4:Y:S04]  /*1bf20*/  LDL.LU.64 R34, [R1+0x820] ;  /* 0x0008200001227983 */ /* 0x000f280000300a00 */
        /* <DEDUP_REMOVED lines=19> */
[----:B------:R-:W4:Y:S01]  /*1c060*/  LDL.LU R2, [R1+0x818] ;  /* 0x0008180001027983 */ /* 0x000f220000300800 */
[----:B------:R-:W-:Y:S01]  /*1c070*/  F2FP.SATFINITE.E5M2.F32.PACK_AB_MERGE_C R57, R16, R17, RZ ;  /* 0x000000111039723e */ /* 0x000fe200048060ff */
[----:B--2---:R-:W-:-:S02]  /*1c080*/  IMAD.X R13, R7, 0x1, R71, P6 ;  /* 0x00000001070d7824 */ /* 0x004fc400030e0647 */
[----:B---3--:R-:W-:Y:S01]  /*1c090*/  IMAD.X R19, R7, 0x1, R68, P0 ;  /* 0x0000000107137824 */ /* 0x008fe200000e0644 */
[----:B------:R-:W-:-:S04]  /*1c0a0*/  SHF.R.S32.HI R7, RZ, 0x1f, R4 ;  /* 0x0000001fff077819 */ /* 0x000fc80000011404 */
[----:B------:R1:W-:Y:S04]  /*1c0b0*/  STL.64 [R1+0x410], R18 ;  /* 0x0004101201007387 */ /* 0x0003e80000100a00 */
[----:B------:R2:W-:Y:S01]  /*1c0c0*/  STL.64 [R1+0x408], R12 ;  /* 0x0004080c01007387 */ /* 0x0005e20000100a00 */
[C---:B-1----:R-:W-:Y:S02]  /*1c0d0*/  IADD3 R18, P0, PT, R5.reuse, R69, RZ ;  /* 0x0000004505127210 */ /* 0x042fe40007f1e0ff */
[----:B--2---:R-:W-:-:S03]  /*1c0e0*/  IADD3 R12, P6, PT, R5, R70, RZ ;  /* 0x00000046050c7210 */ /* 0x004fc60007fde0ff */
[----:B------:R-:W-:Y:S02]  /*1c0f0*/  IMAD.X R19, R6, 0x1, R68, P0 ;  /* 0x0000000106137824 */ /* 0x000fe400000e0644 */
[----:B------:R-:W-:Y:S02]  /*1c100*/  VIADD R5, R4, UR30 ;  /* 0x0000001e04057c36 */ /* 0x000fe40008000000 */
[----:B------:R-:W-:Y:S01]  /*1c110*/  IMAD.X R13, R6, 0x1, R71, P6 ;  /* 0x00000001060d7824 */ /* 0x000fe200030e0647 */
[----:B------:R1:W-:Y:S02]  /*1c120*/  STL.64 [R1+0x400], R18 ;  /* 0x0004001201007387 */ /* 0x0003e40000100a00 */
[----:B------:R-:W-:Y:S02]  /*1c130*/  SHF.R.S32.HI R6, RZ, 0x1f, R5 ;  /* 0x0000001fff067819 */ /* 0x000fe40000011405 */
[----:B------:R2:W-:Y:S01]  /*1c140*/  STL.64 [R1+0x3f8], R12 ;  /* 0x0003f80c01007387 */ /* 0x0005e20000100a00 */
[----:B-1----:R-:W-:-:S02]  /*1c150*/  IADD3 R18, P0, PT, R4, R69, RZ ;  /* 0x0000004504127210 */ /* 0x002fc40007f1e0ff */
        /* <DEDUP_REMOVED lines=116> */
[----:B------:R1:W-:Y:S01]  /*1c8a0*/  STL.64 [R1+0x310], R18 ;  /* 0x0003101201007387 */ /* 0x0003e20000100a00 */
[----:B------:R-:W-:-:S03]  /*1c8b0*/  VIADD R90, R4, UR30 ;  /* 0x0000001e045a7c36 */ /* 0x000fc60008000000 */
[----:B------:R2:W-:Y:S01]  /*1c8c0*/  STL.64 [R1+0x308], R12 ;  /* 0x0003080c01007387 */ /* 0x0005e20000100a00 */
[----:B------:R-:W-:Y:S01]  /*1c8d0*/  VIADD R76, R90, UR30 ;  /* 0x0000001e5a4c7c36 */ /* 0x000fe20008000000 */
[C---:B-1----:R-:W-:Y:S02]  /*1c8e0*/  IADD3 R18, P0, PT, R5.reuse, R69, RZ ;  /* 0x0000004505127210 */ /* 0x042fe40007f1e0ff */
[----:B--2---:R-:W-:-:S03]  /*1c8f0*/  IADD3 R12, P6, PT, R5, R70, RZ ;  /* 0x00000046050c7210 */ /* 0x004fc60007fde0ff */
[C---:B------:R-:W-:Y:S01]  /*1c900*/  IMAD.X R19, R6.reuse, 0x1, R68, P0 ;  /* 0x0000000106137824 */ /* 0x040fe200000e0644 */
[----:B------:R-:W-:Y:S01]  /*1c910*/  SHF.R.S32.HI R5, RZ, 0x1f, R4 ;  /* 0x0000001fff057819 */ /* 0x000fe20000011404 */
[----:B------:R-:W-:-:S03]  /*1c920*/  IMAD.X R13, R6, 0x1, R71, P6 ;  /* 0x00000001060d7824 */ /* 0x000fc600030e0647 */
[----:B------:R1:W-:Y:S01]  /*1c930*/  STL.64 [R1+0x2f8], R18 ;  /* 0x0002f81201007387 */ /* 0x0003e20000100a00 */
[----:B------:R-:W-:-:S03]  /*1c940*/  SHF.R.S32.HI R6, RZ, 0x1f, R76 ;  /* 0x0000001fff067819 */ /* 0x000fc6000001144c */
[----:B------:R2:W-:Y:S01]  /*1c950*/  STL.64 [R1+0x2f0], R12 ;  /* 0x0002f00c01007387 */ /* 0x0005e20000100a00 */
[C---:B-1----:R-:W-:Y:S02]  /*1c960*/  IADD3 R18, P0, PT, R4.reuse, R69, RZ ;  /* 0x0000004504127210 */ /* 0x042fe40007f1e0ff */
[----:B--2---:R-:W-:-:S03]  /*1c970*/  IADD3 R12, P6, PT, R4, R70, RZ ;  /* 0x00000046040c7210 */ /* 0x004fc60007fde0ff */
[C---:B------:R-:W-:Y:S01]  /*1c980*/  IMAD.X R19, R5.reuse, 0x1, R68, P0 ;  /* 0x0000000105137824 */ /* 0x040fe200000e0644 */
[----:B------:R-:W-:Y:S02]  /*1c990*/  SHF.R.S32.HI R4, RZ, 0x1f, R90 ;  /* 0x0000001fff047819 */ /* 0x000fe4000001145a */
[CC--:B------:R-:W-:Y:S01]  /*1c9a0*/  IADD3 R92, P0, PT, R90.reuse, R69.reuse, RZ ;  /* 0x000000455a5c7210 */ /* 0x0c0fe20007f1e0ff */
[--C-:B------:R-:W-:Y:S01]  /*1c9b0*/  IMAD.X R13, R5, 0x1, R71.reuse, P6 ;  /* 0x00000001050d7824 */ /* 0x100fe200030e0647 */
[-C--:B------:R-:W-:Y:S01]  /*1c9c0*/  IADD3 R90, P6, PT, R90, R70.reuse, RZ ;  /* 0x000000465a5a7210 */ /* 0x080fe20007fde0ff */
[----:B------:R-:W-:Y:S01]  /*1c9d0*/  VIADD R5, R76, UR30 ;  /* 0x0000001e4c057c36 */ /* 0x000fe20008000000 */
[----:B------:R-:W-:Y:S01]  /*1c9e0*/  STL.64 [R1+0x2e8], R18 ;  /* 0x0002e81201007387 */ /* 0x000fe20000100a00 */
[--C-:B------:R-:W-:Y:S01]  /*1c9f0*/  IMAD.X R93, R4, 0x1, R68.reuse, P0 ;  /* 0x00000001045d7824 */ /* 0x100fe200000e0644 */
[-C--:B------:R-:W-:Y:S01]  /*1ca00*/  IADD3 R88, P0, PT, R76, R69.reuse, RZ ;  /* 0x000000454c587210 */ /* 0x080fe20007f1e0ff */
[----:B------:R-:W-:Y:S01]  /*1ca10*/  IMAD.X R91, R4, 0x1, R71, P6 ;  /* 0x00000001045b7824 */ /* 0x000fe200030e0647 */
[----:B------:R-:W-:Y:S01]  /*1ca20*/  IADD3 R76, P6, PT, R76, R70, RZ ;  /* 0x000000464c4c7210 */ /* 0x000fe20007fde0ff */
[----:B------:R1:W-:Y:S01]  /*1ca30*/  STL.64 [R1+0x2e0], R12 ;  /* 0x0002e00c01007387 */ /* 0x0003e20000100a00 */
[----:B------:R-:W-:Y:S01]  /*1ca40*/  SHF.R.S32.HI R4, RZ, 0x1f, R5 ;  /* 0x0000001fff047819 */ /* 0x000fe20000011405 */
[C-C-:B------:R-:W-:Y:S01]  /*1ca50*/  IMAD.X R89, R6.reuse, 0x1, R68.reuse, P0 ;  /* 0x0000000106597824 */ /* 0x140fe200000e0644 */
[C---:B------:R-:W-:Y:S01]  /*1ca60*/  IADD3 R74, P0, PT, R5.reuse, R69, RZ ;  /* 0x00000045054a7210 */ /* 0x040fe20007f1e0ff */
[----:B------:R-:W-:Y:S01]  /*1ca70*/  IMAD.X R77, R6, 0x1, R71, P6 ;  /* 0x00000001064d7824 */ /* 0x000fe200030e0647 */
[----:B------:R-:W-:Y:S01]  /*1ca80*/  STL [R1+0x718], R92 ;  /* 0x0007185c01007387 */ /* 0x000fe20000100800 */
[----:B------:R-:W-:Y:S01]  /*1ca90*/  VIADD R86, R5, UR30 ;  /* 0x0000001e05567c36 */ /* 0x000fe20008000000 */
[----:B------:R-:W-:Y:S01]  /*1caa0*/  ISETP.GE.AND P6, PT, R8, UR4, PT ;  /* 0x0000000408007c0c */ /* 0x000fe2000bfc6270 */
[----:B------:R-:W-:Y:S01]  /*1cab0*/  IMAD.X R75, R4, 0x1, R68, P0 ;  /* 0x00000001044b7824 */ /* 0x000fe200000e0644 */
[----:B------:R-:W-:Y:S01]  /*1cac0*/  STL [R1+0x708], R93 ;  /* 0x0007085d01007387 */ /* 0x000fe20000100800 */
[----:B------:R-:W2:Y:S01]  /*1cad0*/  LDCU.64 UR4, c[0x0][0x398] ;  /* 0x00007300ff0477ac */ /* 0x000ea20008000a00 */
[----:B------:R-:W-:-:S02]  /*1cae0*/  SHF.R.S32.HI R6, RZ, 0x1f, R86 ;  /* 0x0000001fff067819 */ /* 0x000fc40000011456 */
[----:B-1----:R-:W-:Y:S01]  /*1caf0*/  IADD3 R12, P0, PT, R5, R70, RZ ;  /* 0x00000046050c7210 */ /* 0x002fe20007f1e0ff */
[----:B------:R-:W-:Y:S01]  /*1cb00*/  STL.64 [R1+0x710], R90 ;  /* 0x0007105a01007387 */ /* 0x000fe20000100a00 */
[----:B------:R-:W-:-:S03]  /*1cb10*/  F2FP.SATFINITE.E5M2.F32.PACK_AB_MERGE_C R5, R14, R15, RZ ;  /* 0x0000000f0e05723e */ /* 0x000fc600048060ff */
[----:B------:R-:W-:Y:S01]  /*1cb20*/  STL [R1+0x71c], R89 ;  /* 0x00071c5901007387 */ /* 0x000fe20000100800 */
[----:B------:R-:W-:Y:S01]  /*1cb30*/  IMAD.X R13, R4, 0x1, R71, P0 ;  /* 0x00000001040d7824 */ /* 0x000fe200000e0647 */
[C---:B------:R-:W-:Y:S01]  /*1cb40*/  IADD3 R72, P0, PT, R86.reuse, R69, RZ ;  /* 0x0000004556487210 */ /* 0x040fe20007f1e0ff */
[----:B------:R-:W-:Y:S01]  /*1cb50*/  VIADD R4, R86, UR30 ;  /* 0x0000001e56047c36 */ /* 0x000fe20008000000 */
[----:B------:R-:W-:Y:S03]  /*1cb60*/  STL [R1+0x704], R77 ;  /* 0x0007044d01007387 */ /* 0x000fe60000100800 */
[----:B------:R-:W-:Y:S01]  /*1cb70*/  IMAD.X R73, R6, 0x1, R68, P0 ;  /* 0x0000000106497824 */ /* 0x000fe200000e0644 */
[----:B------:R-:W-:Y:S01]  /*1cb80*/  STL [R1+0x770], R74 ;  /* 0x0007704a01007387 */ /* 0x000fe20000100800 */
[----:B------:R-:W-:-:S03]  /*1cb90*/  IADD3 R86, P0, PT, R86, R70, RZ ;  /* 0x0000004656567210 */ /* 0x000fc60007f1e0ff */
[----:B------:R-:W-:Y:S04]  /*1cba0*/  STL [R1+0x700], R75 ;  /* 0x0007004b01007387 */ /* 0x000fe80000100800 */
[----:B------:R1:W-:Y:S04]  /*1cbb0*/  STL [R1+0x46c], R5 ;  /* 0x00046c0501007387 */ /* 0x0003e80000100800 */
[----:B------:R-:W-:Y:S01]  /*1cbc0*/  STL.64 [R1+0x300], R12 ;  /* 0x0003000c01007387 */ /* 0x000fe20000100a00 */
[----:B-1----:R-:W-:-:S05]  /*1cbd0*/  F2FP.SATFINITE.E5M2.F32.PACK_AB_MERGE_C R5, R10, R11, RZ ;  /* 0x0000000b0a05723e */ /* 0x002fca00048060ff */
[----:B------:R-:W-:Y:S04]  /*1cbe0*/  STL [R1+0x470], R5 ;  /* 0x0004700501007387 */ /* 0x000fe80000100800 */
[----:B------:R-:W-:Y:S04]  /*1cbf0*/  STL [R1+0x474], R3 ;  /* 0x0004740301007387 */ /* 0x000fe80000100800 */
[----:B----4-:R-:W-:Y:S04]  /*1cc00*/  STL.64 [R1+0x810], R60 ;  /* 0x0008103c01007387 */ /* 0x010fe80000100a00 */
        /* <DEDUP_REMOVED lines=13> */
[----:B------:R-:W-:Y:S04]  /*1cce0*/  STL [R1+0x7a4], R33 ;  /* 0x0007a42101007387 */ /* 0x000fe80000100800 */
[----:B------:R-:W-:Y:S04]  /*1ccf0*/  STL [R1+0x7a0], R6 ;  /* 0x0007a00601007387 */ /* 0x000fe80000100800 */
[----:B------:R1:W-:Y:S04]  /*1cd00*/  STL [R1+0x79c], R4 ;  /* 0x00079c0401007387 */ /* 0x0003e80000100800 */
[----:B------:R-:W-:Y:S04]  /*1cd10*/  STL [R1+0x6f8], R72 ;  /* 0x0006f84801007387 */ /* 0x000fe80000100800 */
[----:B------:R-:W-:Y:S01]  /*1cd20*/  STL [R1+0x6f4], R73 ;  /* 0x0006f44901007387 */ /* 0x000fe20000100800 */
[----:B-1----:R-:W1:Y:S03]  /*1cd30*/  LDTM.x64 R4, tmem[UR10+0x40] ;  /* 0x0000400a000479ee */ /* 0x002e660008340000 */
[----:B-1----:R-:W-:Y:S04]  /*1cd40*/  STL.64 [R1+0x100], R4 ;  /* 0x0001000401007387 */ /* 0x002fe80000100a00 */
        /* <DEDUP_REMOVED lines=30> */
[----:B------:R1:W-:Y:S02]  /*1cf30*/  STL.64 [R1+0x1f8], R66 ;  /* 0x0001f84201007387 */ /* 0x0003e40000100a00 */
[----:B-1----:R-:W1:Y:S02]  /*1cf40*/  LDTM.x64 R4, tmem[UR10+0x80] ;  /* 0x0000800a000479ee */ /* 0x002e640008340000 */
[----:B-1----:R-:W-:Y:S04]  /*1cf50*/  STL [R1+0x4], R5 ;  /* 0x0000040501007387 */ /* 0x002fe80000100800 */
        /* <DEDUP_REMOVED lines=17> */
[----:B-1----:R-:W-:-:S03]  /*1d070*/  IMAD.MOV.U32 R32, RZ, RZ, R4 ;  /* 0x000000ffff207224 */ /* 0x002fc600078e0004 */
        /* <DEDUP_REMOVED lines=13> */
[----:B------:R-:W-:Y:S04]  /*1d150*/  STL.64 [R1+0xf8], R66 ;  /* 0x0000f84201007387 */ /* 0x000fe80000100a00 */
[----:B-1----:R-:W3:Y:S04]  /*1d160*/  LDL.LU.64 R60, [R1+0x810] ;  /* 0x00081000013c7983 */ /* 0x002ee80000300a00 */
[----:B------:R-:W4:Y:S04]  /*1d170*/  LDL.LU.64 R58, [R1+0x808] ;  /* 0x00080800013a7983 */ /* 0x000f280000300a00 */
[----:B------:R-:W2:Y:S04]  /*1d180*/  LDL.LU.64 R56, [R1+0x800] ;  /* 0x0008000001387983 */ /* 0x000ea80000300a00 */
[----:B------:R-:W2:Y:S04]  /*1d190*/  LDL.LU.64 R54, [R1+0x7f8] ;  /* 0x0007f80001367983 */ /* 0x000ea80000300a00 */
[----:B------:R-:W4:Y:S04]  /*1d1a0*/  LDL.LU.64 R52, [R1+0x7f0] ;  /* 0x0007f00001347983 */ /* 0x000f280000300a00 */
[----:B------:R-:W4:Y:S04]  /*1d1b0*/  LDL.LU.64 R50, [R1+0x7e8] ;  /* 0x0007e80001327983 */ /* 0x000f280000300a00 */
[----:B------:R-:W5:Y:S04]  /*1d1c0*/  LDL.LU.64 R48, [R1+0x7e0] ;  /* 0x0007e00001307983 */ /* 0x000f680000300a00 */
[----:B------:R-:W5:Y:S04]  /*1d1d0*/  LDL.LU.64 R46, [R1+0x7d8] ;  /* 0x0007d800012e7983 */ /* 0x000f680000300a00 */
[----:B------:R-:W5:Y:S04]  /*1d1e0*/  LDL.LU.64 R44, [R1+0x7d0] ;  /* 0x0007d000012c7983 */ /* 0x000f680000300a00 */
[----:B------:R-:W5:Y:S04]  /*1d1f0*/  LDL.LU.64 R42, [R1+0x7c8] ;  /* 0x0007c800012a7983 */ /* 0x000f680000300a00 */
[----:B------:R-:W5:Y:S04]  /*1d200*/  LDL.LU.64 R40, [R1+0x7c0] ;  /* 0x0007c00001287983 */ /* 0x000f680000300a00 */
[----:B------:R-:W5:Y:S04]  /*1d210*/  LDL.LU.64 R38, [R1+0x7b8] ;  /* 0x0007b80001267983 */ /* 0x000f680000300a00 */
[----:B------:R-:W5:Y:S04]  /*1d220*/  LDL.LU.64 R36, [R1+0x7b0] ;  /* 0x0007b00001247983 */ /* 0x000f680000300a00 */
[----:B------:R-:W5:Y:S04]  /*1d230*/  LDL.LU.64 R34, [R1+0x7a8] ;  /* 0x0007a80001227983 */ /* 0x000f680000300a00 */
[----:B------:R-:W5:Y:S04]  /*1d240*/  LDL.LU R33, [R1+0x7a4] ;  /* 0x0007a40001217983 */ /* 0x000f680000300800 */
        /* <DEDUP_REMOVED lines=29> */
[----:B------:R-:W5:Y:S01]  /*1d420*/  LDL.LU R3, [R1+0x798] ;  /* 0x0007980001037983 */ /* 0x000f620000300800 */
[----:B---3--:R-:W-:-:S02]  /*1d430*/  F2FP.SATFINITE.E5M2.F32.PACK_AB_MERGE_C R60, R60, R61, RZ ;  /* 0x0000003d3c3c723e */ /* 0x008fc400048060ff */
[----:B--2---:R-:W-:Y:S02]  /*1d440*/  F2FP.SATFINITE.E5M2.F32.PACK_AB_MERGE_C R74, R55, R56, RZ ;  /* 0x00000038374a723e */ /* 0x004fe400048060ff */
[----:B----4-:R-:W-:Y:S02]  /*1d450*/  F2FP.SATFINITE.E5M2.F32.PACK_AB_MERGE_C R91, R51, R52, RZ ;  /* 0x00000034335b723e */ /* 0x010fe400048060ff */
[----:B-----5:R-:W-:Y:S02]  /*1d460*/  F2FP.SATFINITE.E5M2.F32.PACK_AB_MERGE_C R90, R45, R46, RZ ;  /* 0x0000002e2d5a723e */ /* 0x020fe400048060ff */
[----:B------:R-:W-:Y:S02]  /*1d470*/  F2FP.SATFINITE.E5M2.F32.PACK_AB_MERGE_C R89, R43, R44, RZ ;  /* 0x0000002c2b59723e */ /* 0x000fe400048060ff */
[----:B------:R-:W-:Y:S01]  /*1d480*/  F2FP.SATFINITE.E5M2.F32.PACK_AB_MERGE_C R77, R41, R42, RZ ;  /* 0x0000002a294d723e */ /* 0x000fe200048060ff */
[----:B------:R-:W-:Y:S01]  /*1d490*/  IMAD.X R87, R6, 0x1, R71, P0 ;  /* 0x0000000106577824 */ /* 0x000fe200000e0647 */
[----:B------:R-:W-:-:S02]  /*1d4a0*/  F2FP.SATFINITE.E5M2.F32.PACK_AB_MERGE_C R6, R58, R59, RZ ;  /* 0x0000003b3a06723e */ /* 0x000fc400048060ff */
[----:B------:R-:W-:Y:S02]  /*1d4b0*/  SHF.R.S32.HI R5, RZ, 0x1f, R4 ;  /* 0x0000001fff057819 */ /* 0x000fe40000011404 */
[----:B------:R-:W-:-:S05]  /*1d4c0*/  IADD3 R84, P0, PT, R4, R69, RZ ;  /* 0x0000004504547210 */ /* 0x000fca0007f1e0ff */
[----:B------:R-:W-:Y:S01]  /*1d4d0*/  IMAD.X R85, R5, 0x1, R68, P0 ;  /* 0x0000000105557824 */ /* 0x000fe200000e0644 */
[----:B------:R-:W-:-:S05]  /*1d4e0*/  IADD3 R82, P0, PT, R4, R70, RZ ;  /* 0x0000004604527210 */ /* 0x000fca0007f1e0ff */
[----:B------:R-:W-:Y:S01]  /*1d4f0*/  IMAD.X R83, R5, 0x1, R71, P0 ;  /* 0x0000000105537824 */ /* 0x000fe200000e0647 */
[----:B------:R1:W-:Y:S04]  /*1d500*/  STL.64 [R1+0x720], R72 ;  /* 0x0007204801007387 */ /* 0x0003e80000100a00 */
[----:B------:R2:W-:Y:S04]  /*1d510*/  STL [R1+0x6fc], R86 ;  /* 0x0006fc5601007387 */ /* 0x0005e80000100800 */
[----:B------:R3:W-:Y:S04]  /*1d520*/  STL [R1+0x6f0], R87 ;  /* 0x0006f05701007387 */ /* 0x0007e80000100800 */
[----:B------:R-:W-:Y:S01]  /*1d530*/  STL [R1+0x204], R60 ;  /* 0x0002043c01007387 */ /* 0x000fe20000100800 */
[----:B-1----:R-:W-:-:S02]  /*1d540*/  F2FP.SATFINITE.E5M2.F32.PACK_AB_MERGE_C R73, R53, R54, RZ ;  /* 0x000000363549723e */ /* 0x002fc400048060ff */
[----:B--2---:R-:W-:Y:S01]  /*1d550*/  F2FP.SATFINITE.E5M2.F32.PACK_AB_MERGE_C R86, R33, R40, RZ ;  /* 0x000000282156723e */ /* 0x004fe200048060ff */
[----:B------:R-:W-:Y:S01]  /*1d560*/  STL [R1+0x208], R6 ;  /* 0x0002080601007387 */ /* 0x000fe20000100800 */
[----:B---3--:R-:W-:-:S03]  /*1d570*/  VIADD R87, R4, UR30 ;  /* 0x0000001e04577c36 */ /* 0x008fc60008000000 */
[----:B------:R1:W-:Y:S02]  /*1d580*/  STL.64 [R1+0x728], R84 ;  /* 0x0007285401007387 */ /* 0x0003e40000100a00 */
[----:B------:R-:W-:Y:S02]  /*1d590*/  SHF.R.S32.HI R4, RZ, 0x1f, R87 ;  /* 0x0000001fff047819 */ /* 0x000fe40000011457 */
[----:B------:R2:W-:Y:S01]  /*1d5a0*/  STL.64 [R1+0x730], R82 ;  /* 0x0007305201007387 */ /* 0x0005e20000100a00 */
[----:B------:R-:W-:-:S05]  /*1d5b0*/  IADD3 R80, P0, PT, R87, R69, RZ ;  /* 0x0000004557507210 */ /* 0x000fca0007f1e0ff */
[----:B------:R-:W-:Y:S01]  /*1d5c0*/  IMAD.X R81, R4, 0x1, R68, P0 ;  /* 0x0000000104517824 */ /* 0x000fe200000e0644 */
[----:B------:R-:W-:Y:S01]  /*1d5d0*/  IADD3 R78, P0, PT, R87, R70, RZ ;  /* 0x00000046574e7210 */ /* 0x000fe20007f1e0ff */
[----:B-1----:R-:W-:Y:S01]  /*1d5e0*/  IMAD.MOV.U32 R84, RZ, RZ, R57 ;  /* 0x000000ffff547224 */ /* 0x002fe200078e0039 */
[----:B--2---:R-:W-:-:S03]  /*1d5f0*/  F2FP.SATFINITE.E5M2.F32.PACK_AB_MERGE_C R83, R47, R50, RZ ;  /* 0x000000322f53723e */ /* 0x004fc600048060ff */
[----:B------:R-:W-:Y:S01]  /*1d600*/  IMAD.X R79, R4, 0x1, R71, P0 ;  /* 0x00000001044f7824 */ /* 0x000fe200000e0647 */
[----:B------:R-:W-:Y:S01]  /*1d610*/  ISETP.GE.AND P0, PT, R2, UR14, PT ;  /* 0x0000000e02007c0c */ /* 0x000fe2000bf06270 */
[----:B------:R-:W-:Y:S01]  /*1d620*/  IMAD.MOV.U32 R82, RZ, RZ, R48 ;  /* 0x000000ffff527224 */ /* 0x000fe200078e0030 */
[----:B------:R1:W-:Y:S04]  /*1d630*/  STL [R1+0x760], R83 ;  /* 0x0007605301007387 */ /* 0x0003e80000100800 */
[----:B------:R-:W-:Y:S04]  /*1d640*/  STL.64 [R1+0x740], R80 ;  /* 0x0007405001007387 */ /* 0x000fe80000100a00 */
[----:B------:R-:W-:Y:S01]  /*1d650*/  STL.64 [R1+0x738], R68 ;  /* 0x0007384401007387 */ /* 0x000fe20000100a00 */
[----:B------:R-:W-:Y:S01]  /*1d660*/  ISETP.LT.AND P0, PT, R0, UR33, !P0 ;  /* 0x0000002100007c0c */ /* 0x000fe2000c701270 */
[----:B-1----:R-:W-:-:S02]  /*1d670*/  IMAD.MOV.U32 R83, RZ, RZ, R49 ;  /* 0x000000ffff537224 */ /* 0x002fc400078e0031 */
[----:B------:R-:W-:Y:S04]  /*1d680*/  STL [R1+0x750], R90 ;  /* 0x0007505a01007387 */ /* 0x000fe80000100800 */
[----:B------:R1:W-:Y:S04]  /*1d690*/  STL [R1+0x764], R91 ;  /* 0x0007645b01007387 */ /* 0x0003e80000100800 */
[----:B------:R2:W-:Y:S04]  /*1d6a0*/  STL.64 [R1+0x748], R88 ;  /* 0x0007485801007387 */ /* 0x0005e80000100a00 */
[----:B------:R-:W-:Y:S04]  /*1d6b0*/  STL.64 [R1+0x758], R76 ;  /* 0x0007584c01007387 */ /* 0x000fe80000100a00 */
[----:B------:R3:W-:Y:S04]  /*1d6c0*/  STL.64 [R1+0x778], R78 ;  /* 0x0007784e01007387 */ /* 0x0007e80000100a00 */
[----:B------:R4:W-:Y:S04]  /*1d6d0*/  STL.64 [R1+0x768], R70 ;  /* 0x0007684601007387 */ /* 0x0009e80000100a00 */
[----:B-1----:R-:W5:Y:S01]  /*1d6e0*/  LDL.LU.64 R90, [R1+0x440] ;  /* 0x00044000015a7983 */ /* 0x002f620000300a00 */
[----:B--2---:R-:W-:Y:S01]  /*1d6f0*/  IMAD.MOV.U32 R88, RZ, RZ, R36 ;  /* 0x000000ffff587224 */ /* 0x004fe200078e0024 */
[----:B------:R-:W-:Y:S01]  /*1d700*/  F2FP.SATFINITE.E5M2.F32.PACK_AB_MERGE_C R81, R29, R30, RZ ;  /* 0x0000001e1d51723e */ /* 0x000fe200048060ff */
[----:B------:R-:W-:Y:S01]  /*1d710*/  IMAD.MOV.U32 R89, RZ, RZ, R37 ;  /* 0x000000ffff597224 */ /* 0x000fe200078e0025 */
[----:B---3--:R-:W-:-:S02]  /*1d720*/  F2FP.SATFINITE.E5M2.F32.PACK_AB_MERGE_C R78, R31, R32, RZ ;  /* 0x000000201f4e723e */ /* 0x008fc400048060ff */
[----:B------:R-:W-:Y:S02]  /*1d730*/  F2FP.SATFINITE.E5M2.F32.PACK_AB_MERGE_C R80, R23, R24, RZ ;  /* 0x000000181750723e */ /* 0x000fe400048060ff */
[----:B----4-:R-:W-:Y:S02]  /*1d740*/  F2FP.SATFINITE.E5M2.F32.PACK_AB_MERGE_C R71, R27, R28, RZ ;  /* 0x0000001c1b47723e */ /* 0x010fe400048060ff */
[----:B------:R-:W-:Y:S02]  /*1d750*/  F2FP.SATFINITE.E5M2.F32.PACK_AB_MERGE_C R70, R25, R26, RZ ;  /* 0x0000001a1946723e */ /* 0x000fe400048060ff */
[----:B------:R-:W-:Y:S02]  /*1d760*/  F2FP.SATFINITE.E5M2.F32.PACK_AB_MERGE_C R77, R21, R22, RZ ;  /* 0x00000016154d723e */ /* 0x000fe400048060ff */
[----:B------:R-:W-:Y:S02]  /*1d770*/  F2FP.SATFINITE.E5M2.F32.PACK_AB_MERGE_C R76, R19, R20, RZ ;  /* 0x00000014134c723e */ /* 0x000fe400048060ff */
[----:B------:R-:W-:-:S02]  /*1d780*/  F2FP.SATFINITE.E5M2.F32.PACK_AB_MERGE_C R72, R17, R18, RZ ;  /* 0x000000121148723e */ /* 0x000fc400048060ff */
[----:B------:R-:W-:Y:S02]  /*1d790*/  F2FP.SATFINITE.E5M2.F32.PACK_AB_MERGE_C R69, R15, R16, RZ ;  /* 0x000000100f45723e */ /* 0x000fe400048060ff */
[----:B------:R-:W-:Y:S02]  /*1d7a0*/  F2FP.SATFINITE.E5M2.F32.PACK_AB_MERGE_C R68, R13, R14, RZ ;  /* 0x0000000e0d44723e */ /* 0x000fe400048060ff */
[----:B------:R-:W-:Y:S02]  /*1d7b0*/  F2FP.SATFINITE.E5M2.F32.PACK_AB_MERGE_C R92, R11, R12, RZ ;  /* 0x0000000c0b5c723e */ /* 0x000fe400048060ff */
[----:B------:R-:W-:Y:S02]  /*1d7c0*/  F2FP.SATFINITE.E5M2.F32.PACK_AB_MERGE_C R93, R9, R10, RZ ;  /* 0x0000000a095d723e */ /* 0x000fe400048060ff */
[----:B------:R-:W-:Y:S02]  /*1d7d0*/  F2FP.SATFINITE.E5M2.F32.PACK_AB_MERGE_C R75, R7, R8, RZ ;  /* 0x00000008074b723e */ /* 0x000fe400048060ff */
[----:B------:R-:W-:-:S04]  /*1d7e0*/  PRMT R79, R84, 0x9910, RZ ;  /* 0x00009910544f7816 */ /* 0x000fc800000000ff */
[----:B------:R-:W-:Y:S01]  /*1d7f0*/  SHF.R.S32.HI R79, RZ, 0x8, R79 ;  /* 0x00000008ff4f7819 */ /* 0x000fe2000001144f */
[----:B-----5:R1:W-:Y:S04]  /*1d800*/  STL.64 [R1+0x790], R90 ;  /* 0x0007905a01007387 */ /* 0x0203e80000100a00 */
[----:B------:R-:W2:Y:S04]  /*1d810*/  LDL.LU R85, [R1+0x46c] ;  /* 0x00046c0001557983 */ /* 0x000ea80000300800 */
[----:B------:R3:W-:Y:S01]  /*1d820*/  STL.64 [R1+0x780], R86 ;  /* 0x0007805601007387 */ /* 0x0007e20000100a00 */
[----:B-1----:R-:W-:-:S02]  /*1d830*/  IMAD.MOV.U32 R90, RZ, RZ, R38 ;  /* 0x000000ffff5a7224 */ /* 0x002fc400078e0026 */
[----:B------:R-:W-:Y:S02]  /*1d840*/  IMAD.MOV.U32 R91, RZ, RZ, R39 ;  /* 0x000000ffff5b7224 */ /* 0x000fe400078e0027 */
[----:B---3--:R-:W-:Y:S02]  /*1d850*/  IMAD.MOV.U32 R86, RZ, RZ, R34 ;  /* 0x000000ffff567224 */ /* 0x008fe400078e0022 */
[----:B------:R-:W-:Y:S02]  /*1d860*/  IMAD.MOV.U32 R87, RZ, RZ, R35 ;  /* 0x000000ffff577224 */ /* 0x000fe400078e0023 */
[----:B------:R-:W1:Y:S01]  /*1d870*/  LDTM.x64 R4, tmem[UR10+0xc0] ;  /* 0x0000c00a000479ee */ /* 0x000e620008340000 */
[----:B------:R-:W-:Y:S01]  /*1d880*/  NOP ;  /* 0x0000000000007918 */ /* 0x000fe20000000000 */
[----:B------:R-:W-:Y:S01]  /*1d890*/  STL [R1+0x788], R80 ;  /* 0x0007885001007387 */ /* 0x000fe20000100800 */
[----:B------:R-:W3:Y:S03]  /*1d8a0*/  LDCU.64 UR10, c[0x0][0x398] ;  /* 0x00007300ff0a77ac */ /* 0x000ee60008000a00 */
[----:B------:R4:W-:Y:S01]  /*1d8b0*/  @P0 STG.E.U8 desc[UR24][R86.64], R84 ;  /* 0x0000005456000986 */ /* 0x0009e2000c101118 */
[----:B------:R-:W-:Y:S01]  /*1d8c0*/  ISETP.GE.AND P0, PT, R0, UR15, PT ;  /* 0x0000000f00007c0c */ /* 0x000fe2000bf06270 */
[----:B------:R-:W5:Y:S03]  /*1d8d0*/  LDCU.64 UR14, c[0x0][0x398] ;  /* 0x00007300ff0e77ac */ /* 0x000f660008000a00 */
[C---:B------:R-:W-:Y:S01]  /*1d8e0*/  ISETP.LT.AND P0, PT, R3.reuse, UR4, !P0 ;  /* 0x0000000403007c0c */ /* 0x040fe2000c701270 */
[----:B------:R-:W1:Y:S01]  /*1d8f0*/  LDCU UR4, c[0x0][0x39c] ;  /* 0x00007380ff0477ac */ /* 0x000e620008000800 */
[----:B----4-:R-:W4:Y:S11]  /*1d900*/  LDL.LU.64 R86, [R1+0x438] ;  /* 0x0004380001567983 */ /* 0x010f360000300a00 */
[----:B------:R1:W-:Y:S01]  /*1d910*/  @P0 STG.E.U8 desc[UR24][R82.64], R78 ;  /* 0x0000004e52000986 */ /* 0x0003e2000c101118 */
[----:B0-----:R-:W-:Y:S01]  /*1d920*/  ISETP.LT.AND P0, PT, R2, UR6, !P2 ;  /* 0x0000000602007c0c */ /* 0x001fe2000d701270 */
[----:B------:R-:W-:Y:S01]  /*1d930*/  VIADD R80, R0, 0x8 ;  /* 0x0000000800507836 */ /* 0x000fe20000000000 */
[----:B------:R-:W-:Y:S01]  /*1d940*/  ISETP.LT.AND P2, PT, R3, UR12, !P2 ;  /* 0x0000000c03007c0c */ /* 0x000fe2000d741270 */
[----:B------:R-:W0:Y:S01]  /*1d950*/  LDCU UR6, c[0x0][0x398] ;  /* 0x00007300ff0677ac */ /* 0x000e220008000800 */
[----:B------:R-:W0:Y:S01]  /*1d960*/  LDCU UR12, c[0x0][0x398] ;  /* 0x00007300ff0c77ac */ /* 0x000e220008000800 */
[----:B-1----:R-:W-:Y:S01]  /*1d970*/  PRMT R78, R78, 0x9910, RZ ;  /* 0x000099104e4e7816 */ /* 0x002fe200000000ff */
[----:B------:R-:W2:Y:S03]  /*1d980*/  LDL.LU.64 R82, [R1+0x430] ;  /* 0x0004300001527983 */ /* 0x000ea60000300a00 */
[----:B------:R-:W-:-:S04]  /*1d990*/  SHF.R.S32.HI R78, RZ, 0x8, R78 ;  /* 0x00000008ff4e7819 */ /* 0x000fc8000001144e */
[----:B------:R1:W-:Y:S04]  /*1d9a0*/  @P0 STG.E.U8 desc[UR24][R88.64], R79 ;  /* 0x0000004f58000986 */ /* 0x0003e8000c101118 */
[----:B------:R0:W-:Y:S04]  /*1d9b0*/  @P2 STG.E.U8 desc[UR24][R90.64], R78 ;  /* 0x0000004e5a002986 */ /* 0x0001e8000c101118 */
[----:B-1----:R-:W2:Y:S04]  /*1d9c0*/  LDL.LU.64 R88, [R1+0x428] ;  /* 0x0004280001587983 */ /* 0x002ea80000300a00 */
[----:B0-----:R-:W2:Y:S01]  /*1d9d0*/  LDL.LU.64 R90, [R1+0x790] ;  /* 0x00079000015a7983 */ /* 0x001ea20000300a00 */
[----:B---3--:R-:W-:Y:S01]  /*1d9e0*/  ISETP.LT.AND P2, PT, R2, UR10, !P5 ;  /* 0x0000000a02007c0c */ /* 0x008fe2000ef41270 */
[----:B------:R-:W-:Y:S01]  /*1d9f0*/  VIADD R79, R0, 0x7 ;  /* 0x00000007004f7836 */ /* 0x000fe20000000000 */
[----:B------:R-:W0:Y:S04]  /*1da00*/  LDCU UR10, c[0x0][0x398] ;  /* 0x00007300ff0a77ac */ /* 0x000e280008000800 */
[----:B------:R-:W-:Y:S01]  /*1da10*/  ISETP.GE.AND P0, PT, R79, UR4, PT ;  /* 0x000000044f007c0c */ /* 0x000fe2000bf06270 */
[----:B------:R-:W1:Y:S01]  /*1da20*/  LDCU UR4, c[0x0][0x39c] ;  /* 0x00007380ff0477ac */ /* 0x000e620008000800 */
[----:B------:R-:W3:Y:S04]  /*1da30*/  LDL.LU.64 R78, [R1+0x420] ;  /* 0x00042000014e7983 */ /* 0x000ee80000300a00 */
[----:B------:R-:W3:Y:S01]  /*1da40*/  LDL.LU R84, [R1+0x470] ;  /* 0x0004700001547983 */ /* 0x000ee20000300800 */
[----:B------:R-:W-:Y:S01]  /*1da50*/  ISETP.LT.AND P5, PT, R3, UR16, !P5 ;  /* 0x0000001003007c0c */ /* 0x000fe2000efa1270 */
[----:B------:R-:W0:Y:S02]  /*1da60*/  LDCU UR16, c[0x0][0x398] ;  /* 0x00007300ff1077ac */ /* 0x000e240008000800 */
[----:B--2---:R2:W-:Y:S04]  /*1da70*/  @P2 STG.E.U8 desc[UR24][R90.64], R85 ;  /* 0x000000555a002986 */ /* 0x0045e8000c101118 */
[----:B--2---:R-:W2:Y:S01]  /*1da80*/  LDL.LU.64 R90, [R1+0x418] ;  /* 0x00041800015a7983 */ /* 0x004ea20000300a00 */
[----:B-1----:R-:W-:Y:S01]  /*1da90*/  ISETP.GE.AND P2, PT, R80, UR4, PT ;  /* 0x0000000450007c0c */ /* 0x002fe2000bf46270 */
[----:B------:R-:W1:Y:S04]  /*1daa0*/  LDCU UR4, c[0x0][0x39c] ;  /* 0x00007380ff0477ac */ /* 0x000e680008000800 */
[----:B----4-:R4:W-:Y:S01]  /*1dab0*/  @P5 STG.E.U8 desc[UR24][R86.64], R81 ;  /* 0x0000005156005986 */ /* 0x0109e2000c101118 */
[----:B-----5:R-:W-:Y:S01]  /*1dac0*/  ISETP.LT.AND P5, PT, R2, UR14, !P1 ;  /* 0x0000000e02007c0c */ /* 0x020fe2000cfa1270 */
[----:B------:R-:W5:Y:S01]  /*1dad0*/  LDCU UR14, c[0x0][0x398] ;  /* 0x00007300ff0e77ac */ /* 0x000f620008000800 */
[----:B------:R-:W-:-:S04]  /*1dae0*/  PRMT R80, R85, 0x9910, RZ ;  /* 0x0000991055507816 */ /* 0x000fc800000000ff */
[----:B------:R-:W-:Y:S01]  /*1daf0*/  SHF.R.S32.HI R80, RZ, 0x8, R80 ;  /* 0x00000008ff507819 */ /* 0x000fe20000011450 */
[----:B----4-:R-:W4:Y:S01]  /*1db00*/  LDL.LU.64 R86, [R1+0x410] ;  /* 0x0004100001567983 */ /* 0x010f220000300a00 */
[----:B------:R-:W-:-:S05]  /*1db10*/  ISETP.LT.AND P1, PT, R3, UR20, !P1 ;  /* 0x0000001403007c0c */ /* 0x000fca000cf21270 */
[----:B------:R0:W-:Y:S02]  /*1db20*/  @P5 STG.E.U8 desc[UR24][R82.64], R80 ;  /* 0x0000005052005986 */ /* 0x0001e4000c101118 */
[----:B0-----:R-:W-:Y:S02]  /*1db30*/  VIADD R80, R0, 0x9 ;  /* 0x0000000900507836 */ /* 0x001fe40000000000 */
[----:B------:R-:W5:Y:S03]  /*1db40*/  LDL.LU.64 R82, [R1+0x408] ;  /* 0x0004080001527983 */ /* 0x000f660000300a00 */
[----:B-1----:R-:W-:Y:S01]  /*1db50*/  ISETP.GE.AND P5, PT, R80, UR4, PT ;  /* 0x0000000450007c0c */ /* 0x002fe2000bfa6270 */
[----:B------:R-:W0:Y:S01]  /*1db60*/  LDCU UR4, c[0x0][0x39c] ;  /* 0x00007380ff0477ac */ /* 0x000e220008000800 */
[----:B------:R-:W-:-:S04]  /*1db70*/  PRMT R80, R81, 0x9910, RZ ;  /* 0x0000991051507816 */ /* 0x000fc800000000ff */
[----:B------:R-:W-:-:S05]  /*1db80*/  SHF.R.S32.HI R80, RZ, 0x8, R80 ;  /* 0x00000008ff507819 */ /* 0x000fca0000011450 */
[----:B------:R1:W-:Y:S04]  /*1db90*/  @P1 STG.E.U8 desc[UR24][R88.64], R80 ;  /* 0x0000005058001986 */ /* 0x0003e8000c101118 */
[----:B-1----:R-:W5:Y:S04]  /*1dba0*/  LDL.LU.64 R88, [R1+0x400] ;  /* 0x0004000001587983 */ /* 0x002f680000300a00 */
[----:B------:R-:W5:Y:S04]  /*1dbb0*/  LDL.LU R85, [R1+0x474] ;  /* 0x0004740001557983 */ /* 0x000f680000300800 */
[----:B------:R-:W5:Y:S01]  /*1dbc0*/  LDL.LU.64 R80, [R1+0x3f8] ;  /* 0x0003f80001507983 */ /* 0x000f620000300a00 */
[----:B------:R-:W-:Y:S01]  /*1dbd0*/  ISETP.LT.AND P1, PT, R2, UR18, !P3 ;  /* 0x0000001202007c0c */ /* 0x000fe2000df21270 */
[----:B------:R-:W1:Y:S01]  /*1dbe0*/  LDCU UR18, c[0x0][0x398] ;  /* 0x00007300ff1277ac */ /* 0x000e620008000800 */
[----:B------:R-:W-:-:S11]  /*1dbf0*/  ISETP.LT.AND P3, PT, R3, UR26, !P3 ;  /* 0x0000001a03007c0c */ /* 0x000fd6000df61270 */
[----:B---3--:R3:W-:Y:S02]  /*1dc00*/  @P1 STG.E.U8 desc[UR24][R78.64], R84 ;  /* 0x000000544e001986 */ /* 0x0087e4000c101118 */
[----:B---3--:R-:W-:-:S05]  /*1dc10*/  VIADD R78, R0, 0xa ;  /* 0x0000000a004e7836 */ /* 0x008fca0000000000 */
[----:B0-----:R-:W-:Y:S01]  /*1dc20*/  ISETP.GE.AND P1, PT, R78, UR4, PT ;  /* 0x000000044e007c0c */ /* 0x001fe2000bf26270 */
[----:B------:R-:W0:Y:S01]  /*1dc30*/  LDCU UR4, c[0x0][0x39c] ;  /* 0x00007380ff0477ac */ /* 0x000e220008000800 */
[----:B------:R-:W-:-:S04]  /*1dc40*/  PRMT R78, R84, 0x9910, RZ ;  /* 0x00009910544e7816 */ /* 0x000fc800000000ff */
[----:B------:R-:W-:Y:S01]  /*1dc50*/  SHF.R.S32.HI R79, RZ, 0x8, R78 ;  /* 0x00000008ff4f7819 */ /* 0x000fe2000001144e */
[----:B------:R-:W-:Y:S01]  /*1dc60*/  VIADD R78, R0, 0xb ;  /* 0x0000000b004e7836 */ /* 0x000fe20000000000 */
[----:B--2---:R2:W-:Y:S04]  /*1dc70*/  @P3 STG.E.U8 desc[UR24][R90.64], R71 ;  /* 0x000000475a003986 */ /* 0x0045e8000c101118 */
[----:B--2---:R-:W2:Y:S01]  /*1dc80*/  LDL.LU.64 R90, [R1+0x3f0] ;  /* 0x0003f000015a7983 */ /* 0x004ea20000300a00 */
[----:B------:R-:W-:Y:S02]  /*1dc90*/  ISETP.LT.AND P3, PT, R2, UR22, !P4 ;  /* 0x0000001602007c0c */ /* 0x000fe4000e761270 */
[----:B------:R-:W-:Y:S02]  /*1dca0*/  ISETP.LT.AND P4, PT, R3, UR28, !P4 ;  /* 0x0000001c03007c0c */ /* 0x000fe4000e781270 */
[----:B------:R-:W-:-:S04]  /*1dcb0*/  PRMT R71, R71, 0x9910, RZ ;  /* 0x0000991047477816 */ /* 0x000fc800000000ff */
[----:B------:R-:W-:-:S05]  /*1dcc0*/  SHF.R.S32.HI R71, RZ, 0x8, R71 ;  /* 0x00000008ff477819 */ /* 0x000fca0000011447 */
[----:B----4-:R3:W-:Y:S01]  /*1dcd0*/  @P3 STG.E.U8 desc[UR24][R86.64], R79 ;  /* 0x0000004f56003986 */ /* 0x0107e2000c101118 */
[----:B0-----:R-:W-:Y:S01]  /*1dce0*/  ISETP.GE.AND P3, PT, R78, UR4, PT ;  /* 0x000000044e007c0c */ /* 0x001fe2000bf66270 */
[----:B------:R-:W0:Y:S02]  /*1dcf0*/  LDCU UR4, c[0x0][0x39c] ;  /* 0x00007380ff0477ac */ /* 0x000e240008000800 */
[----:B-----5:R4:W-:Y:S04]  /*1dd00*/  @P4 STG.E.U8 desc[UR24][R82.64], R71 ;  /* 0x0000004752004986 */ /* 0x0209e8000c101118 */
[----:B---3--:R-:W3:Y:S01]  /*1dd10*/  LDL.LU.64 R78, [R1+0x3e8] ;  /* 0x0003e800014e7983 */ /* 0x008ee20000300a00 */
[----:B------:R-:W-:-:S03]  /*1dd20*/  ISETP.LT.AND P4, PT, R2, UR32, !P6 ;  /* 0x0000002002007c0c */ /* 0x000fc6000f781270 */
[----:B------:R-:W5:Y:S01]  /*1dd30*/  LDL.LU.64 R86, [R1+0x3e0] ;  /* 0x0003e00001567983 */ /* 0x000f620000300a00 */
[----:B----4-:R-:W-:-:S03]  /*1dd40*/  VIADD R71, R0, 0xc ;  /* 0x0000000c00477836 */ /* 0x010fc60000000000 */
[----:B------:R-:W5:Y:S06]  /*1dd50*/  LDL.LU R83, [R1+0x204] ;  /* 0x0002040001537983 */ /* 0x000f6c0000300800 */
[----:B------:R4:W-:Y:S01]  /*1dd60*/  @P4 STG.E.U8 desc[UR24][R88.64], R85 ;  /* 0x0000005558004986 */ /* 0x0009e2000c101118 */
[----:B0-----:R-:W-:Y:S01]  /*1dd70*/  ISETP.GE.AND P4, PT, R71, UR4, PT ;  /* 0x0000000447007c0c */ /* 0x001fe2000bf86270 */
[----:B------:R-:W0:Y:S02]  /*1dd80*/  LDCU UR4, c[0x0][0x398] ;  /* 0x00007300ff0477ac */ /* 0x000e240008000800 */
[----:B----4-:R-:W4:Y:S01]  /*1dd90*/  LDL.LU.64 R88, [R1+0x3d8] ;  /* 0x0003d80001587983 */ /* 0x010f220000300a00 */
[----:B0-----:R-:W-:Y:S01]  /*1dda0*/  ISETP.LT.AND P6, PT, R3, UR4, !P6 ;  /* 0x0000000403007c0c */ /* 0x001fe2000f7c1270 */
[----:B------:R-:W0:-:S12]  /*1ddb0*/  LDCU UR4, c[0x0][0x39c] ;  /* 0x00007380ff0477ac */ /* 0x000e180008000800 */
[----:B------:R0:W-:Y:S04]  /*1ddc0*/  @P6 STG.E.U8 desc[UR24][R80.64], R70 ;  /* 0x0000004650006986 */ /* 0x0001e8000c101118 */
[----:B0-----:R-:W4:Y:S01]  /*1ddd0*/  LDL.LU R80, [R1+0x788] ;  /* 0x0007880001507983 */ /* 0x001f220000300800 */
[----:B------:R-:W-:-:S03]  /*1dde0*/  PRMT R71, R85, 0x9910, RZ ;  /* 0x0000991055477816 */ /* 0x000fc600000000ff */
[----:B------:R-:W4:Y:S01]  /*1ddf0*/  LDL.LU.64 R84, [R1+0x3d0] ;  /* 0x0003d00001547983 */ /* 0x000f220000300a00 */
[----:B------:R-:W-:Y:S01]  /*1de00*/  ISETP.LT.AND P6, PT, R2, UR6, !P0 ;  /* 0x0000000602007c0c */ /* 0x000fe2000c7c1270 */
[----:B------:R-:W0:Y:S01]  /*1de10*/  LDCU UR6, c[0x0][0x398] ;  /* 0x00007300ff0677ac */ /* 0x000e220008000800 */
[----:B------:R-:W-:Y:S01]  /*1de20*/  SHF.R.S32.HI R81, RZ, 0x8, R71 ;  /* 0x00000008ff517819 */ /* 0x000fe20000011447 */
[----:B------:R-:W-:Y:S01]  /*1de30*/  VIADD R71, R0, 0xd ;  /* 0x0000000d00477836 */ /* 0x000fe20000000000 */
[----:B------:R-:W-:-:S04]  /*1de40*/  PRMT R70, R70, 0x9910, RZ ;  /* 0x0000991046467816 */ /* 0x000fc800000000ff */
[----:B------:R-:W-:-:S05]  /*1de50*/  SHF.R.S32.HI R70, RZ, 0x8, R70 ;  /* 0x00000008ff467819 */ /* 0x000fca0000011446 */
[----:B--2---:R2:W-:Y:S04]  /*1de60*/  @P6 STG.E.U8 desc[UR24][R90.64], R81 ;  /* 0x000000515a006986 */ /* 0x0045e8000c101118 */
[----:B--2---:R-:W2:Y:S01]  /*1de70*/  LDL.LU.64 R90, [R1+0x3c8] ;  /* 0x0003c800015a7983 */ /* 0x004ea20000300a00 */
[----:B------:R-:W-:Y:S01]  /*1de80*/  ISETP.GE.AND P6, PT, R71, UR4, PT ;  /* 0x0000000447007c0c */ /* 0x000fe2000bfc6270 */
[----:B------:R-:W0:Y:S02]  /*1de90*/  LDCU UR4, c[0x0][0x398] ;  /* 0x00007300ff0477ac */ /* 0x000e240008000800 */
[----:B------:R-:W2:Y:S01]  /*1dea0*/  LDL.LU R82, [R1+0x208] ;  /* 0x0002080001527983 */ /* 0x000ea20000300800 */
[----:B0-----:R-:W-:Y:S01]  /*1deb0*/  ISETP.LT.AND P0, PT, R3, UR4, !P0 ;  /* 0x0000000403007c0c */ /* 0x001fe2000c701270 */
[----:B------:R-:W0:-:S12]  /*1dec0*/  LDCU UR4, c[0x0][0x39c] ;  /* 0x00007380ff0477ac */ /* 0x000e180008000800 */
[----:B---3--:R3:W-:Y:S01]  /*1ded0*/  @P0 STG.E.U8 desc[UR24][R78.64], R70 ;  /* 0x000000464e000986 */ /* 0x0087e2000c101118 */
[----:B------:R-:W-:Y:S01]  /*1dee0*/  ISETP.LT.AND P0, PT, R2, UR6, !P2 ;  /* 0x0000000602007c0c */ /* 0x000fe2000d701270 */
[----:B------:R-:W1:Y:S02]  /*1def0*/  LDCU UR6, c[0x0][0x398] ;  /* 0x00007300ff0677ac */ /* 0x000e640008000800 */
[----:B---3--:R-:W3:Y:S01]  /*1df00*/  LDL.LU.64 R78, [R1+0x3c0] ;  /* 0x0003c000014e7983 */ /* 0x008ee20000300a00 */
[----:B------:R-:W-:-:S09]  /*1df10*/  VIADD R70, R0, 0xe ;  /* 0x0000000e00467836 */ /* 0x000fd20000000000 */
[----:B-----5:R5:W-:Y:S01]  /*1df20*/  @P0 STG.E.U8 desc[UR24][R86.64], R83 ;  /* 0x0000005356000986 */ /* 0x020be2000c101118 */
[----:B0-----:R-:W-:Y:S01]  /*1df30*/  ISETP.GE.AND P0, PT, R70, UR4, PT ;  /* 0x0000000446007c0c */ /* 0x001fe2000bf06270 */
[----:B------:R-:W0:Y:S02]  /*1df40*/  LDCU UR4, c[0x0][0x398] ;  /* 0x00007300ff0477ac */ /* 0x000e240008000800 */
[----:B-----5:R-:W5:Y:S04]  /*1df50*/  LDL.LU.64 R86, [R1+0x780] ;  /* 0x0007800001567983 */ /* 0x020f680000300a00 */
[----:B------:R-:W5:Y:S01]  /*1df60*/  LDL.LU.64 R70, [R1+0x3b8] ;  /* 0x0003b80001467983 */ /* 0x000f620000300a00 */
[----:B0-----:R-:W-:Y:S01]  /*1df70*/  ISETP.LT.AND P2, PT, R3, UR4, !P2 ;  /* 0x0000000403007c0c */ /* 0x001fe2000d741270 */
[----:B------:R-:W0:-:S12]  /*1df80*/  LDCU UR4, c[0x0][0x39c] ;  /* 0x00007380ff0477ac */ /* 0x000e180008000800 */
[----:B----4-:R4:W-:Y:S04]  /*1df90*/  @P2 STG.E.U8 desc[UR24][R88.64], R80 ;  /* 0x0000005058002986 */ /* 0x0109e8000c101118 */
[----:B----4-:R-:W4:Y:S01]  /*1dfa0*/  LDL.LU.64 R88, [R1+0x3b0] ;  /* 0x0003b00001587983 */ /* 0x010f220000300a00 */
[----:B-1----:R-:W-:Y:S01]  /*1dfb0*/  ISETP.LT.AND P2, PT, R2, UR6, !P5 ;  /* 0x0000000602007c0c */ /* 0x002fe2000ef41270 */
[----:B------:R-:W1:Y:S01]  /*1dfc0*/  LDCU UR6, c[0x0][0x398] ;  /* 0x00007300ff0677ac */ /* 0x000e620008000800 */
[----:B------:R-:W-:-:S04]  /*1dfd0*/  PRMT R81, R83, 0x9910, RZ ;  /* 0x0000991053517816 */ /* 0x000fc800000000ff */
[----:B------:R-:W-:-:S07]  /*1dfe0*/  SHF.R.S32.HI R83, RZ, 0x8, R81 ;  /* 0x00000008ff537819 */ /* 0x000fce0000011451 */
[----:B------:R0:W-:Y:S01]  /*1dff0*/  @P2 STG.E.U8 desc[UR24][R84.64], R83 ;  /* 0x0000005354002986 */ /* 0x0001e2000c101118 */
[----:B------:R-:W-:-:S03]  /*1e000*/  VIADD R81, R0, 0xf ;  /* 0x0000000f00517836 */ /* 0x000fc60000000000 */
[----:B0-----:R-:W4:Y:S02]  /*1e010*/  LDL.LU.64 R84, [R1+0x3a8] ;  /* 0x0003a80001547983 */ /* 0x001f240000300a00 */
[----:B------:R-:W-:Y:S01]  /*1e020*/  ISETP.GE.AND P2, PT, R81, UR4, PT ;  /* 0x0000000451007c0c */ /* 0x000fe2000bf46270 */
[----:B------:R-:W0:Y:S01]  /*1e030*/  LDCU UR4, c[0x0][0x398] ;  /* 0x00007300ff0477ac */ /* 0x000e220008000800 */
[----:B------:R-:W-:-:S04]  /*1e040*/  PRMT R80, R80, 0x9910, RZ ;  /* 0x0000991050507816 */ /* 0x000fc800000000ff */
[----:B------:R-:W-:Y:S02]  /*1e050*/  SHF.R.S32.HI R80, RZ, 0x8, R80 ;  /* 0x00000008ff507819 */ /* 0x000fe40000011450 */
[----:B0-----:R-:W-:Y:S01]  /*1e060*/  ISETP.LT.AND P5, PT, R3, UR4, !P5 ;  /* 0x0000000403007c0c */ /* 0x001fe2000efa1270 */
[----:B------:R-:W0:-:S12]  /*1e070*/  LDCU UR4, c[0x0][0x39c] ;  /* 0x00007380ff0477ac */ /* 0x000e180008000800 */
[----:B--2---:R2:W-:Y:S04]  /*1e080*/  @P5 STG.E.U8 desc[UR24][R90.64], R80 ;  /* 0x000000505a005986 */ /* 0x0045e8000c101118 */
[----:B--2---:R-:W2:Y:S01]  /*1e090*/  LDL.LU.64 R90, [R1+0x3a0] ;  /* 0x0003a000015a7983 */ /* 0x004ea20000300a00 */
[----:B-1----:R-:W-:Y:S01]  /*1e0a0*/  ISETP.LT.AND P5, PT, R2, UR6, !P1 ;  /* 0x0000000602007c0c */ /* 0x002fe2000cfa1270 */
[----:B------:R-:W-:Y:S01]  /*1e0b0*/  VIADD R80, R0, 0x10 ;  /* 0x0000001000507836 */ /* 0x000fe20000000000 */
[----:B------:R-:W1:Y:S11]  /*1e0c0*/  LDCU UR6, c[0x0][0x398] ;  /* 0x00007300ff0677ac */ /* 0x000e760008000800 */
[----:B---3--:R3:W-:Y:S01]  /*1e0d0*/  @P5 STG.E.U8 desc[UR24][R78.64], R82 ;  /* 0x000000524e005986 */ /* 0x0087e2000c101118 */
[----:B0-----:R-:W-:Y:S01]  /*1e0e0*/  ISETP.GE.AND P5, PT, R80, UR4, PT ;  /* 0x0000000450007c0c */ /* 0x001fe2000bfa6270 */
[----:B------:R-:W0:Y:S02]  /*1e0f0*/  LDCU UR4, c[0x0][0x398] ;  /* 0x00007300ff0477ac */ /* 0x000e240008000800 */
[----:B---3--:R-:W3:Y:S04]  /*1e100*/  LDL.LU.64 R78, [R1+0x778] ;  /* 0x00077800014e7983 */ /* 0x008ee80000300a00 */
[----:B------:R-:W3:Y:S01]  /*1e110*/  LDL.LU.64 R80, [R1+0x398] ;  /* 0x0003980001507983 */ /* 0x000ee20000300a00 */
[----:B0-----:R-:W-:Y:S01]  /*1e120*/  ISETP.LT.AND P1, PT, R3, UR4, !P1 ;  /* 0x0000000403007c0c */ /* 0x001fe2000cf21270 */
[----:B------:R-:W0:-:S12]  /*1e130*/  LDCU UR4, c[0x0][0x39c] ;  /* 0x00007380ff0477ac */ /* 0x000e180008000800 */
[----:B-----5:R5:W-:Y:S01]  /*1e140*/  @P1 STG.E.U8 desc[UR24][R70.64], R77 ;  /* 0x0000004d46001986 */ /* 0x020be2000c101118 */
[----:B-1----:R-:W-:Y:S01]  /*1e150*/  ISETP.LT.AND P1, PT, R2, UR6, !P3 ;  /* 0x0000000602007c0c */ /* 0x002fe2000df21270 */
[----:B------:R-:W1:Y:S01]  /*1e160*/  LDCU UR6, c[0x0][0x398] ;  /* 0x00007300ff0677ac */ /* 0x000e620008000800 */
[----:B-----5:R-:W-:-:S05]  /*1e170*/  PRMT R70, R82, 0x9910, RZ ;  /* 0x0000991052467816 */ /* 0x020fca00000000ff */
[----:B------:R-:W-:Y:S02]  /*1e180*/  IMAD.MOV.U32 R82, RZ, RZ, R70 ;  /* 0x000000ffff527224 */ /* 0x000fe400078e0046 */
[----:B------:R-:W5:Y:S03]  /*1e190*/  LDL.LU.64 R70, [R1+0x390] ;  /* 0x0003900001467983 */ /* 0x000f660000300a00 */
[----:B------:R-:W-:Y:S01]  /*1e1a0*/  SHF.R.S32.HI R83, RZ, 0x8, R82 ;  /* 0x00000008ff537819 */ /* 0x000fe20000011452 */
[----:B------:R-:W-:-:S04]  /*1e1b0*/  VIADD R82, R0, 0x11 ;  /* 0x0000001100527836 */ /* 0x000fc80000000000 */
[----:B----4-:R4:W-:Y:S01]  /*1e1c0*/  @P1 STG.E.U8 desc[UR24][R88.64], R83 ;  /* 0x0000005358001986 */ /* 0x0109e2000c101118 */
[----:B0-----:R-:W-:Y:S01]  /*1e1d0*/  ISETP.GE.AND P1, PT, R82, UR4, PT ;  /* 0x0000000452007c0c */ /* 0x001fe2000bf26270 */
[----:B------:R-:W0:Y:S01]  /*1e1e0*/  LDCU UR4, c[0x0][0x398] ;  /* 0x00007300ff0477ac */ /* 0x000e220008000800 */
[----:B------:R-:W-:Y:S01]  /*1e1f0*/  PRMT R77, R77, 0x9910, RZ ;  /* 0x000099104d4d7816 */ /* 0x000fe200000000ff */
[----:B----4-:R-:W4:Y:S01]  /*1e200*/  LDL.LU.64 R82, [R1+0x388] ;  /* 0x0003880001527983 */ /* 0x010f220000300a00 */
[----:B0-----:R-:W-:Y:S01]  /*1e210*/  ISETP.LT.AND P3, PT, R3, UR4, !P3 ;  /* 0x0000000403007c0c */ /* 0x001fe2000df61270 */
[----:B------:R-:W0:Y:S01]  /*1e220*/  LDCU UR4, c[0x0][0x39c] ;  /* 0x00007380ff0477ac */ /* 0x000e220008000800 */
[----:B------:R-:W-:-:S11]  /*1e230*/  SHF.R.S32.HI R77, RZ, 0x8, R77 ;  /* 0x00000008ff4d7819 */ /* 0x000fd6000001144d */
[----:B------:R0:W-:Y:S04]  /*1e240*/  @P3 STG.E.U8 desc[UR24][R84.64], R77 ;  /* 0x0000004d54003986 */ /* 0x0001e8000c101118 */
[----:B0-----:R-:W4:Y:S01]  /*1e250*/  LDL.LU.64 R84, [R1+0x380] ;  /* 0x0003800001547983 */ /* 0x001f220000300a00 */
[----:B-1----:R-:W-:Y:S01]  /*1e260*/  ISETP.LT.AND P3, PT, R2, UR6, !P4 ;  /* 0x0000000602007c0c */ /* 0x002fe2000e761270 */
[----:B------:R-:W-:Y:S01]  /*1e270*/  VIADD R77, R0, 0x12 ;  /* 0x00000012004d7836 */ /* 0x000fe20000000000 */
[----:B------:R-:W0:Y:S01]  /*1e280*/  LDCU UR6, c[0x0][0x398] ;  /* 0x00007300ff0677ac */ /* 0x000e220008000800 */
[----:B------:R-:W4:Y:S10]  /*1e290*/  LDL.LU.64 R88, [R1+0x378] ;  /* 0x0003780001587983 */ /* 0x000f340000300a00 */
[----:B--2---:R1:W-:Y:S01]  /*1e2a0*/  @P3 STG.E.U8 desc[UR24][R90.64], R74 ;  /* 0x0000004a5a003986 */ /* 0x0043e2000c101118 */
[----:B------:R-:W-:Y:S01]  /*1e2b0*/  ISETP.GE.AND P3, PT, R77, UR4, PT ;  /* 0x000000044d007c0c */ /* 0x000fe2000bf66270 */
[----:B------:R-:W2:Y:S01]  /*1e2c0*/  LDCU UR4, c[0x0][0x398] ;  /* 0x00007300ff0477ac */ /* 0x000ea20008000800 */
[----:B------:R-:W-:-:S02]  /*1e2d0*/  PRMT R77, R74, 0x9910, RZ ;  /* 0x000099104a4d7816 */ /* 0x000fc400000000ff */
[----:B-1----:R-:W4:Y:S04]  /*1e2e0*/  LDL.LU R74, [R1+0x770] ;  /* 0x00077000014a7983 */ /* 0x002f280000300800 */
[----:B------:R-:W4:Y:S01]  /*1e2f0*/  LDL.LU.64 R90, [R1+0x370] ;  /* 0x00037000015a7983 */ /* 0x000f220000300a00 */
[----:B--2---:R-:W-:Y:S01]  /*1e300*/  ISETP.LT.AND P4, PT, R3, UR4, !P4 ;  /* 0x0000000403007c0c */ /* 0x004fe2000e781270 */
[----:B------:R-:W1:-:S12]  /*1e310*/  LDCU UR4, c[0x0][0x39c] ;  /* 0x00007380ff0477ac */ /* 0x000e580008000800 */
[----:B---3--:R2:W-:Y:S01]  /*1e320*/  @P4 STG.E.U8 desc[UR24][R80.64], R76 ;  /* 0x0000004c50004986 */ /* 0x0085e2000c101118 */
[----:B0-----:R-:W-:Y:S01]  /*1e330*/  ISETP.LT.AND P4, PT, R2, UR6, !P6 ;  /* 0x0000000602007c0c */ /* 0x001fe2000f781270 */
[----:B------:R-:W0:Y:S01]  /*1e340*/  LDCU UR6, c[0x0][0x398] ;  /* 0x00007300ff0677ac */ /* 0x000e220008000800 */
[----:B--2---:R-:W-:Y:S01]  /*1e350*/  SHF.R.S32.HI R80, RZ, 0x8, R77 ;  /* 0x00000008ff507819 */ /* 0x004fe2000001144d */
[----:B------:R-:W-:-:S10]  /*1e360*/  VIADD R77, R0, 0x13 ;  /* 0x00000013004d7836 */ /* 0x000fd40000000000 */
[----:B-----5:R2:W-:Y:S01]  /*1e370*/  @P4 STG.E.U8 desc[UR24][R70.64], R80 ;  /* 0x0000005046004986 */ /* 0x0205e2000c101118 */
[----:B-1----:R-:W-:Y:S01]  /*1e380*/  ISETP.GE.AND P4, PT, R77, UR4, PT ;  /* 0x000000044d007c0c */ /* 0x002fe2000bf86270 */
[----:B------:R-:W1:Y:S01]  /*1e390*/  LDCU UR4, c[0x0][0x398] ;  /* 0x00007300ff0477ac */ /* 0x000e620008000800 */
[----:B------:R-:W-:-:S04]  /*1e3a0*/  PRMT R76, R76, 0x9910, RZ ;  /* 0x000099104c4c7816 */ /* 0x000fc800000000ff */
[----:B------:R-:W-:Y:S01]  /*1e3b0*/  SHF.R.S32.HI R76, RZ, 0x8, R76 ;  /* 0x00000008ff4c7819 */ /* 0x000fe2000001144c */
[----:B--2---:R-:W2:Y:S04]  /*1e3c0*/  LDL.LU.64 R70, [R1+0x768] ;  /* 0x0007680001467983 */ /* 0x004ea80000300a00 */
[----:B------:R-:W3:Y:S01]  /*1e3d0*/  LDL.LU.64 R80, [R1+0x368] ;  /* 0x0003680001507983 */ /* 0x000ee20000300a00 */
[----:B-1----:R-:W-:Y:S01]  /*1e3e0*/  ISETP.LT.AND P6, PT, R3, UR4, !P6 ;  /* 0x0000000403007c0c */ /* 0x002fe2000f7c1270 */
[----:B------:R-:W1:-:S12]  /*1e3f0*/  LDCU UR4, c[0x0][0x39c] ;  /* 0x00007380ff0477ac */ /* 0x000e580008000800 */
[----:B----4-:R4:W-:Y:S01]  /*1e400*/  @P6 STG.E.U8 desc[UR24][R82.64], R76 ;  /* 0x0000004c52006986 */ /* 0x0109e2000c101118 */
[----:B0-----:R-:W-:Y:S01]  /*1e410*/  ISETP.LT.AND P6, PT, R2, UR6, !P0 ;  /* 0x0000000602007c0c */ /* 0x001fe2000c7c1270 */
[----:B------:R-:W0:Y:S01]  /*1e420*/  LDCU UR6, c[0x0][0x398] ;  /* 0x00007300ff0677ac */ /* 0x000e220008000800 */
[----:B----4-:R-:W-:Y:S01]  /*1e430*/  VIADD R76, R0, 0x14 ;  /* 0x00000014004c7836 */ /* 0x010fe20000000000 */
[----:B------:R-:W4:Y:S10]  /*1e440*/  LDL.LU.64 R82, [R1+0x360] ;  /* 0x0003600001527983 */ /* 0x000f340000300a00 */
[----:B------:R5:W-:Y:S01]  /*1e450*/  @P6 STG.E.U8 desc[UR24][R84.64], R73 ;  /* 0x0000004954006986 */ /* 0x000be2000c101118 */
[----:B-1----:R-:W-:Y:S01]  /*1e460*/  ISETP.GE.AND P6, PT, R76, UR4, PT ;  /* 0x000000044c007c0c */ /* 0x002fe2000bfc6270 */
[----:B------:R-:W1:Y:S01]  /*1e470*/  LDCU UR4, c[0x0][0x398] ;  /* 0x00007300ff0477ac */ /* 0x000e620008000800 */
[----:B-----5:R-:W-:Y:S01]  /*1e480*/  PRMT R73, R73, 0x9910, RZ ;  /* 0x0000991049497816 */ /* 0x020fe200000000ff */
[----:B------:R-:W5:Y:S04]  /*1e490*/  LDL.LU.64 R84, [R1+0x358] ;  /* 0x0003580001547983 */ /* 0x000f680000300a00 */
[----:B------:R-:W2:Y:S01]  /*1e4a0*/  LDL.LU.64 R76, [R1+0x350] ;  /* 0x00035000014c7983 */ /* 0x000ea20000300a00 */
[----:B-1----:R-:W-:Y:S01]  /*1e4b0*/  ISETP.LT.AND P0, PT, R3, UR4, !P0 ;  /* 0x0000000403007c0c */ /* 0x002fe2000c701270 */
[----:B------:R-:W1:-:S12]  /*1e4c0*/  LDCU UR4, c[0x0][0x39c] ;  /* 0x00007380ff0477ac */ /* 0x000e580008000800 */
[----:B------:R1:W-:Y:S01]  /*1e4d0*/  @P0 STG.E.U8 desc[UR24][R88.64], R72 ;  /* 0x0000004858000986 */ /* 0x0003e2000c101118 */
[----:B0-----:R-:W-:Y:S01]  /*1e4e0*/  ISETP.LT.AND P0, PT, R2, UR6, !P2 ;  /* 0x0000000602007c0c */ /* 0x001fe2000d701270 */
[----:B------:R-:W0:Y:S01]  /*1e4f0*/  LDCU UR6, c[0x0][0x398] ;  /* 0x00007300ff0677ac */ /* 0x000e220008000800 */
[----:B-1----:R-:W-:-:S11]  /*1e500*/  SHF.R.S32.HI R88, RZ, 0x8, R73 ;  /* 0x00000008ff587819 */ /* 0x002fd60000011449 */
[----:B------:R1:W-:Y:S04]  /*1e510*/  @P0 STG.E.U8 desc[UR24][R90.64], R88 ;  /* 0x000000585a000986 */ /* 0x0003e8000c101118 */
[----:B-1----:R-:W4:Y:S01]  /*1e520*/  LDL.LU R91, [R1+0x764] ;  /* 0x00076400015b7983 */ /* 0x002f220000300800 */
[----:B------:R-:W-:Y:S01]  /*1e530*/  VIADD R73, R0, 0x15 ;  /* 0x0000001500497836 */ /* 0x000fe20000000000 */
[----:B------:R-:W-:Y:S02]  /*1e540*/  PRMT R72, R72, 0x9910, RZ ;  /* 0x0000991048487816 */ /* 0x000fe400000000ff */
[----:B------:R-:W2:Y:S02]  /*1e550*/  LDL.LU.64 R88, [R1+0x348] ;  /* 0x0003480001587983 */ /* 0x000ea40000300a00 */
[----:B------:R-:W-:Y:S01]  /*1e560*/  ISETP.GE.AND P0, PT, R73, UR4, PT ;  /* 0x0000000449007c0c */ /* 0x000fe2000bf06270 */
[----:B------:R-:W1:Y:S01]  /*1e570*/  LDCU UR4, c[0x0][0x398] ;  /* 0x00007300ff0477ac */ /* 0x000e620008000800 */
[----:B------:R-:W-:-:S02]  /*1e580*/  SHF.R.S32.HI R72, RZ, 0x8, R72 ;  /* 0x00000008ff487819 */ /* 0x000fc40000011448 */
[----:B-1----:R-:W-:Y:S01]  /*1e590*/  ISETP.LT.AND P2, PT, R3, UR4, !P2 ;  /* 0x0000000403007c0c */ /* 0x002fe2000d741270 */
[----:B------:R-:W1:-:S12]  /*1e5a0*/  LDCU UR4, c[0x0][0x39c] ;  /* 0x00007380ff0477ac */ /* 0x000e580008000800 */
[----:B---3--:R3:W-:Y:S01]  /*1e5b0*/  @P2 STG.E.U8 desc[UR24][R80.64], R72 ;  /* 0x0000004850002986 */ /* 0x0087e2000c101118 */
[----:B0-----:R-:W-:Y:S01]  /*1e5c0*/  ISETP.LT.AND P2, PT, R2, UR6, !P5 ;  /* 0x0000000602007c0c */ /* 0x001fe2000ef41270 */
[----:B------:R-:W0:Y:S02]  /*1e5d0*/  LDCU UR6, c[0x0][0x398] ;  /* 0x00007300ff0677ac */ /* 0x000e240008000800 */
[----:B---3--:R-:W3:Y:S01]  /*1e5e0*/  LDL.LU.64 R72, [R1+0x340] ;  /* 0x0003400001487983 */ /* 0x008ee20000300a00 */
[----:B------:R-:W-:-:S09]  /*1e5f0*/  VIADD R80, R0, 0x16 ;  /* 0x0000001600507836 */ /* 0x000fd20000000000 */
[----:B----4-:R4:W-:Y:S04]  /*1e600*/  @P2 STG.E.U8 desc[UR24][R82.64], R91 ;  /* 0x0000005b52002986 */ /* 0x0109e8000c101118 */
[----:B----4-:R-:W3:Y:S01]  /*1e610*/  LDL.LU R83, [R1+0x760] ;  /* 0x0007600001537983 */ /* 0x010ee20000300800 */
[----:B-1----:R-:W-:Y:S01]  /*1e620*/  ISETP.GE.AND P2, PT, R80, UR4, PT ;  /* 0x0000000450007c0c */ /* 0x002fe2000bf46270 */
[----:B------:R-:W1:Y:S02]  /*1e630*/  LDCU UR4, c[0x0][0x398] ;  /* 0x00007300ff0477ac */ /* 0x000e640008000800 */
[----:B------:R-:W4:Y:S01]  /*1e640*/  LDL.LU.64 R80, [R1+0x338] ;  /* 0x0003380001507983 */ /* 0x000f220000300a00 */
[----:B-1----:R-:W-:Y:S01]  /*1e650*/  ISETP.LT.AND P5, PT, R3, UR4, !P5 ;  /* 0x0000000403007c0c */ /* 0x002fe2000efa1270 */
[----:B------:R-:W1:-:S12]  /*1e660*/  LDCU UR4, c[0x0][0x39c] ;  /* 0x00007380ff0477ac */ /* 0x000e580008000800 */
[----:B-----5:R5:W-:Y:S04]  /*1e670*/  @P5 STG.E.U8 desc[UR24][R84.64], R69 ;  /* 0x0000004554005986 */ /* 0x020be8000c101118 */
[----:B-----5:R-:W5:Y:S01]  /*1e680*/  LDL.LU.64 R84, [R1+0x330] ;  /* 0x0003300001547983 */ /* 0x020f620000300a00 */
[----:B0-----:R-:W-:Y:S01]  /*1e690*/  ISETP.LT.AND P5, PT, R2, UR6, !P1 ;  /* 0x0000000602007c0c */ /* 0x001fe2000cfa1270 */
[----:B------:R-:W0:Y:S01]  /*1e6a0*/  LDCU UR6, c[0x0][0x398] ;  /* 0x00007300ff0677ac */ /* 0x000e220008000800 */
[----:B------:R-:W-:-:S04]  /*1e6b0*/  PRMT R82, R91, 0x9910, RZ ;  /* 0x000099105b527816 */ /* 0x000fc800000000ff */
[----:B------:R-:W-:-:S07]  /*1e6c0*/  SHF.R.S32.HI R90, RZ, 0x8, R82 ;  /* 0x00000008ff5a7819 */ /* 0x000fce0000011452 */
[----:B--2---:R2:W-:Y:S04]  /*1e6d0*/  @P5 STG.E.U8 desc[UR24][R76.64], R90 ;  /* 0x0000005a4c005986 */ /* 0x0045e8000c101118 */
[----:B--2---:R-:W2:Y:S04]  /*1e6e0*/  LDL.LU.64 R76, [R1+0x758] ;  /* 0x00075800014c7983 */ /* 0x004ea80000300a00 */
[----:B------:R-:W2:Y:S01]  /*1e6f0*/  LDL.LU.64 R90, [R1+0x328] ;  /* 0x00032800015a7983 */ /* 0x000ea20000300a00 */
[----:B------:R-:W-:-:S05]  /*1e700*/  VIADD R82, R0, 0x17 ;  /* 0x0000001700527836 */ /* 0x000fca0000000000 */
[----:B-1----:R-:W-:Y:S01]  /*1e710*/  ISETP.GE.AND P5, PT, R82, UR4, PT ;  /* 0x0000000452007c0c */ /* 0x002fe2000bfa6270 */
[----:B------:R-:W1:Y:S01]  /*1e720*/  LDCU UR4, c[0x0][0x398] ;  /* 0x00007300ff0477ac */ /* 0x000e620008000800 */
[----:B------:R-:W-:-:S04]  /*1e730*/  PRMT R69, R69, 0x9910, RZ ;  /* 0x0000991045457816 */ /* 0x000fc800000000ff */
[----:B------:R-:W-:Y:S02]  /*1e740*/  SHF.R.S32.HI R69, RZ, 0x8, R69 ;  /* 0x00000008ff457819 */ /* 0x000fe40000011445 */
[----:B-1----:R-:W-:Y:S01]  /*1e750*/  ISETP.LT.AND P1, PT, R3, UR4, !P1 ;  /* 0x0000000403007c0c */ /* 0x002fe2000cf21270 */
[----:B------:R-:W1:-:S12]  /*1e760*/  LDCU UR4, c[0x0][0x39c] ;  /* 0x00007380ff0477ac */ /* 0x000e580008000800 */
[----:B------:R1:W-:Y:S01]  /*1e770*/  @P1 STG.E.U8 desc[UR24][R88.64], R69 ;  /* 0x0000004558001986 */ /* 0x0003e2000c101118 */
[----:B0-----:R-:W-:Y:S01]  /*1e780*/  ISETP.LT.AND P1, PT, R2, UR6, !P3 ;  /* 0x0000000602007c0c */ /* 0x001fe2000df21270 */
[----:B------:R-:W0:Y:S01]  /*1e790*/  LDCU UR6, c[0x0][0x398] ;  /* 0x00007300ff0677ac */ /* 0x000e220008000800 */
[----:B-1----:R-:W-:Y:S01]  /*1e7a0*/  VIADD R69, R0, 0x18 ;  /* 0x0000001800457836 */ /* 0x002fe20000000000 */
[----:B------:R-:W2:Y:S10]  /*1e7b0*/  LDL.LU.64 R88, [R1+0x320] ;  /* 0x0003200001587983 */ /* 0x000eb40000300a00 */
[----:B---3--:R1:W-:Y:S01]  /*1e7c0*/  @P1 STG.E.U8 desc[UR24][R72.64], R83 ;  /* 0x0000005348001986 */ /* 0x0083e2000c101118 */
[----:B------:R-:W-:Y:S01]  /*1e7d0*/  ISETP.GE.AND P1, PT, R69, UR4, PT ;  /* 0x0000000445007c0c */ /* 0x000fe2000bf26270 */
[----:B------:R-:W3:Y:S02]  /*1e7e0*/  LDCU UR4, c[0x0][0x398] ;  /* 0x00007300ff0477ac */ /* 0x000ee40008000800 */
[----:B-1----:R-:W2:Y:S01]  /*1e7f0*/  LDL.LU.64 R72, [R1+0x318] ;  /* 0x0003180001487983 */ /* 0x002ea20000300a00 */
[----:B---3--:R-:W-:Y:S01]  /*1e800*/  ISETP.LT.AND P3, PT, R3, UR4, !P3 ;  /* 0x0000000403007c0c */ /* 0x008fe2000df61270 */
[----:B------:R-:W1:Y:S01]  /*1e810*/  LDCU UR4, c[0x0][0x39c] ;  /* 0x00007380ff0477ac */ /* 0x000e620008000800 */
[----:B------:R-:W-:-:S11]  /*1e820*/  PRMT R69, R83, 0x9910, RZ ;  /* 0x0000991053457816 */ /* 0x000fd600000000ff */
[----:B----4-:R3:W-:Y:S01]  /*1e830*/  @P3 STG.E.U8 desc[UR24][R80.64], R68 ;  /* 0x0000004450003986 */ /* 0x0107e2000c101118 */
[----:B0-----:R-:W-:Y:S01]  /*1e840*/  ISETP.LT.AND P3, PT, R2, UR6, !P4 ;  /* 0x0000000602007c0c */ /* 0x001fe2000e761270 */
[----:B------:R-:W0:Y:S01]  /*1e850*/  LDCU UR6, c[0x0][0x398] ;  /* 0x00007300ff0677ac */ /* 0x000e220008000800 */
[----:B------:R-:W-:Y:S01]  /*1e860*/  SHF.R.S32.HI R82, RZ, 0x8, R69 ;  /* 0x00000008ff527819 */ /* 0x000fe20000011445 */
[----:B------:R-:W-:Y:S01]  /*1e870*/  VIADD R69, R0, 0x19 ;  /* 0x0000001900457836 */ /* 0x000fe20000000000 */
[----:B---3--:R-:W-:Y:S01]  /*1e880*/  PRMT R68, R68, 0x9910, RZ ;  /* 0x0000991044447816 */ /* 0x008fe200000000ff */
[----:B------:R-:W3:Y:S08]  /*1e890*/  LDL.LU.64 R80, [R1+0x310] ;  /* 0x0003100001507983 */ /* 0x000ef00000300a00 */
[----:B-----5:R4:W-:Y:S01]  /*1e8a0*/  @P3 STG.E.U8 desc[UR24][R84.64], R82 ;  /* 0x0000005254003986 */ /* 0x0209e2000c101118 */
[----:B-1----:R-:W-:Y:S01]  /*1e8b0*/  ISETP.GE.AND P3, PT, R69, UR4, PT ;  /* 0x0000000445007c0c */ /* 0x002fe2000bf66270 */
[----:B------:R-:W1:Y:S01]  /*1e8c0*/  LDCU UR4, c[0x0][0x398] ;  /* 0x00007300ff0477ac */ /* 0x000e620008000800 */
[----:B----4-:R-:W-:-:S02]  /*1e8d0*/  IMAD.MOV.U32 R82, RZ, RZ, R68 ;  /* 0x000000ffff527224 */ /* 0x010fc400078e0044 */
[----:B------:R-:W4:Y:S01]  /*1e8e0*/  LDL.LU.64 R68, [R1+0x308] ;  /* 0x0003080001447983 */ /* 0x000f220000300a00 */
[C---:B-1----:R-:W-:Y:S01]  /*1e8f0*/  ISETP.LT.AND P4, PT, R3.reuse, UR4, !P4 ;  /* 0x0000000403007c0c */ /* 0x042fe2000e781270 */
[----:B------:R-:W1:Y:S01]  /*1e900*/  LDCU UR4, c[0x0][0x39c] ;  /* 0x00007380ff0477ac */ /* 0x000e620008000800 */
[----:B------:R-:W-:Y:S02]  /*1e910*/  SHF.R.S32.HI R84, RZ, 0x8, R82 ;  /* 0x00000008ff547819 */ /* 0x000fe40000011452 */
[----:B------:R-:W5:Y:S09]  /*1e920*/  LDL.LU.64 R82, [R1+0x2f8] ;  /* 0x0002f80001527983 */ /* 0x000f720000300a00 */
[----:B--2---:R2:W-:Y:S04]  /*1e930*/  @P4 STG.E.U8 desc[UR24][R90.64], R84 ;  /* 0x000000545a004986 */ /* 0x0045e8000c101118 */
[----:B--2---:R-:W2:Y:S01]  /*1e940*/  LDL.LU R90, [R1+0x750] ;  /* 0x00075000015a7983 */ /* 0x004ea20000300800 */
[----:B0-----:R-:W-:Y:S01]  /*1e950*/  ISETP.LT.AND P4, PT, R2, UR6, !P6 ;  /* 0x0000000602007c0c */ /* 0x001fe2000f781270 */
[----:B------:R-:W-:Y:S01]  /*1e960*/  VIADD R84, R0, 0x1a ;  /* 0x0000001a00547836 */ /* 0x000fe20000000000 */
[----:B------:R-:W0:Y:S11]  /*1e970*/  LDCU UR6, c[0x0][0x398] ;  /* 0x00007300ff0677ac */ /* 0x000e360008000800 */
[----:B--2---:R2:W-:Y:S04]  /*1e980*/  @P4 STG.E.U8 desc[UR24][R88.64], R90 ;  /* 0x0000005a58004986 */ /* 0x0045e8000c101118 */
[----:B--2---:R-:W5:Y:S01]  /*1e990*/  LDL.LU.64 R88, [R1+0x748] ;  /* 0x0007480001587983 */ /* 0x004f620000300a00 */
[----:B-1----:R-:W-:Y:S01]  /*1e9a0*/  ISETP.GE.AND P4, PT, R84, UR4, PT ;  /* 0x0000000454007c0c */ /* 0x002fe2000bf86270 */
[----:B------:R-:W1:Y:S02]  /*1e9b0*/  LDCU UR4, c[0x0][0x398] ;  /* 0x00007300ff0477ac */ /* 0x000e640008000800 */
[----:B------:R-:W2:Y:S01]  /*1e9c0*/  LDL.LU.64 R84, [R1+0x2f0] ;  /* 0x0002f00001547983 */ /* 0x000ea20000300a00 */
[----:B-1----:R-:W-:Y:S01]  /*1e9d0*/  ISETP.LT.AND P6, PT, R3, UR4, !P6 ;  /* 0x0000000403007c0c */ /* 0x002fe2000f7c1270 */
[----:B------:R-:W1:-:S12]  /*1e9e0*/  LDCU UR4, c[0x0][0x39c] ;  /* 0x00007380ff0477ac */ /* 0x000e580008000800 */
[----:B------:R0:W-:Y:S04]  /*1e9f0*/  @P6 STG.E.U8 desc[UR24][R72.64], R92 ;  /* 0x0000005c48006986 */ /* 0x0001e8000c101118 */
[----:B0-----:R-:W2:Y:S01]  /*1ea00*/  LDL.LU.64 R72, [R1+0x2e8] ;  /* 0x0002e80001487983 */ /* 0x001ea20000300a00 */
[----:B------:R-:W-:Y:S01]  /*1ea10*/  ISETP.LT.AND P6, PT, R2, UR6, !P0 ;  /* 0x0000000602007c0c */ /* 0x000fe2000c7c1270 */
[----:B------:R-:W0:Y:S01]  /*1ea20*/  LDCU UR6, c[0x0][0x398] ;  /* 0x00007300ff0677ac */ /* 0x000e220008000800 */
[----:B------:R-:W-:-:S04]  /*1ea30*/  PRMT R90, R90, 0x9910, RZ ;  /* 0x000099105a5a7816 */ /* 0x000fc800000000ff */
[----:B------:R-:W-:Y:S01]  /*1ea40*/  SHF.R.S32.HI R91, RZ, 0x8, R90 ;  /* 0x00000008ff5b7819 */ /* 0x000fe2000001145a */
[----:B------:R-:W-:-:S06]  /*1ea50*/  VIADD R90, R0, 0x1b ;  /* 0x0000001b005a7836 */ /* 0x000fcc0000000000 */
[----:B---3--:R3:W-:Y:S01]  /*1ea60*/  @P6 STG.E.U8 desc[UR24][R80.64], R91 ;  /* 0x0000005b50006986 */ /* 0x0087e2000c101118 */
[----:B-1----:R-:W-:Y:S01]  /*1ea70*/  ISETP.GE.AND P6, PT, R90, UR4, PT ;  /* 0x000000045a007c0c */ /* 0x002fe2000bfc6270 */
[----:B------:R-:W1:Y:S02]  /*1ea80*/  LDCU UR4, c[0x0][0x398] ;  /* 0x00007300ff0477ac */ /* 0x000e640008000800 */
[----:B---3--:R-:W3:Y:S04]  /*1ea90*/  LDL.LU.64 R80, [R1+0x740] ;  /* 0x0007400001507983 */ /* 0x008ee80000300a00 */
[----:B------:R-:W3:Y:S01]  /*1eaa0*/  LDL.LU.64 R90, [R1+0x2e0] ;  /* 0x0002e000015a7983 */ /* 0x000ee20000300a00 */
[----:B-1----:R-:W-:Y:S01]  /*1eab0*/  ISETP.LT.AND P0, PT, R3, UR4, !P0 ;  /* 0x0000000403007c0c */ /* 0x002fe2000c701270 */
[----:B------:R-:W1:Y:S01]  /*1eac0*/  LDCU UR4, c[0x0][0x39c] ;  /* 0x00007380ff0477ac */ /* 0x000e620008000800 */
[----:B------:R-:W-:-:S04]  /*1ead0*/  PRMT R92, R92, 0x9910, RZ ;  /* 0x000099105c5c7816 */ /* 0x000fc800000000ff */
[----:B------:R-:W-:-:S07]  /*1eae0*/  SHF.R.S32.HI R92, RZ, 0x8, R92 ;  /* 0x00000008ff5c7819 */ /* 0x000fce000001145c */
[----:B----4-:R4:W-:Y:S01]  /*1eaf0*/  @P0 STG.E.U8 desc[UR24][R68.64], R92 ;  /* 0x0000005c44000986 */ /* 0x0109e2000c101118 */
[----:B0-----:R-:W-:Y:S01]  /*1eb00*/  ISETP.LT.AND P0, PT, R2, UR6, !P2 ;  /* 0x0000000602007c0c */ /* 0x001fe2000d701270 */
[----:B------:R-:W0:Y:S01]  /*1eb10*/  LDCU UR6, c[0x0][0x398] ;  /* 0x00007300ff0677ac */ /* 0x000e220008000800 */
[----:B----4-:R-:W-:Y:S01]  /*1eb20*/  VIADD R92, R0, 0x1c ;  /* 0x0000001c005c7836 */ /* 0x010fe20000000000 */
[----:B------:R-:W4:Y:S10]  /*1eb30*/  LDL.LU.64 R68, [R1+0x738] ;  /* 0x0007380001447983 */ /* 0x000f340000300a00 */
[----:B-----5:R5:W-:Y:S01]  /*1eb40*/  @P0 STG.E.U8 desc[UR24][R82.64], R89 ;  /* 0x0000005952000986 */ /* 0x020be2000c101118 */
[----:B-1----:R-:W-:Y:S01]  /*1eb50*/  ISETP.GE.AND P0, PT, R92, UR4, PT ;  /* 0x000000045c007c0c */ /* 0x002fe2000bf06270 */
[----:B------:R-:W1:Y:S01]  /*1eb60*/  LDCU UR4, c[0x0][0x398] ;  /* 0x00007300ff0477ac */ /* 0x000e620008000800 */
[----:B-----5:R-:W-:Y:S01]  /*1eb70*/  PRMT R89, R89, 0x9910, RZ ;  /* 0x0000991059597816 */ /* 0x020fe200000000ff */
[----:B------:R-:W5:Y:S01]  /*1eb80*/  LDL.LU.64 R82, [R1+0x730] ;  /* 0x0007300001527983 */ /* 0x000f620000300a00 */
[----:B-1----:R-:W-:Y:S01]  /*1eb90*/  ISETP.LT.AND P2, PT, R3, UR4, !P2 ;  /* 0x0000000403007c0c */ /* 0x002fe2000d741270 */
[----:B------:R-:W1:Y:S01]  /*1eba0*/  LDCU UR4, c[0x0][0x39c] ;  /* 0x00007380ff0477ac */ /* 0x000e620008000800 */
[----:B------:R-:W-:Y:S01]  /*1ebb0*/  SHF.R.S32.HI R89, RZ, 0x8, R89 ;  /* 0x00000008ff597819 */ /* 0x000fe20000011459 */
[----:B------:R-:W-:-:S10]  /*1ebc0*/  VIADD R92, R0, 0x1d ;  /* 0x0000001d005c7836 */ /* 0x000fd40000000000 */
[----:B--2---:R2:W-:Y:S01]  /*1ebd0*/  @P2 STG.E.U8 desc[UR24][R84.64], R93 ;  /* 0x0000005d54002986 */ /* 0x0045e2000c101118 */
[----:B0-----:R-:W-:Y:S01]  /*1ebe0*/  ISETP.LT.AND P2, PT, R2, UR6, !P5 ;  /* 0x0000000602007c0c */ /* 0x001fe2000ef41270 */
[----:B------:R-:W0:Y:S01]  /*1ebf0*/  LDCU UR6, c[0x0][0x398] ;  /* 0x00007300ff0677ac */ /* 0x000e220008000800 */
[----:B--2---:R-:W-:Y:S01]  /*1ec00*/  PRMT R93, R93, 0x9910, RZ ;  /* 0x000099105d5d7816 */ /* 0x004fe200000000ff */
[----:B------:R-:W2:Y:S10]  /*1ec10*/  LDL.LU.64 R84, [R1+0x728] ;  /* 0x0007280001547983 */ /* 0x000eb40000300a00 */
[----:B------:R0:W-:Y:S01]  /*1ec20*/  @P2 STG.E.U8 desc[UR24][R72.64], R89 ;  /* 0x0000005948002986 */ /* 0x0001e2000c101118 */
[----:B-1----:R-:W-:Y:S01]  /*1ec30*/  ISETP.GE.AND P2, PT, R92, UR4, PT ;  /* 0x000000045c007c0c */ /* 0x002fe2000bf46270 */
[----:B------:R-:W1:Y:S01]  /*1ec40*/  LDCU UR4, c[0x0][0x398] ;  /* 0x00007300ff0477ac */ /* 0x000e620008000800 */
[----:B------:R-:W-:Y:S01]  /*1ec50*/  SHF.R.S32.HI R93, RZ, 0x8, R93 ;  /* 0x00000008ff5d7819 */ /* 0x000fe2000001145d */
[----:B0-----:R-:W2:Y:S04]  /*1ec60*/  LDL.LU.64 R72, [R1+0x720] ;  /* 0x0007200001487983 */ /* 0x001ea80000300a00 */
[----:B------:R-:W2:Y:S01]  /*1ec70*/  LDL.LU R89, [R1+0x71c] ;  /* 0x00071c0001597983 */ /* 0x000ea20000300800 */
[----:B-1----:R-:W-:-:S03]  /*1ec80*/  ISETP.LT.AND P5, PT, R3, UR4, !P5 ;  /* 0x0000000403007c0c */ /* 0x002fc6000efa1270 */
[----:B------:R-:W2:Y:S01]  /*1ec90*/  LDL.LU R92, [R1+0x718] ;  /* 0x00071800015c7983 */ /* 0x000ea20000300800 */
[----:B------:R-:W0:Y:S09]  /*1eca0*/  LDCU UR4, c[0x0][0x39c] ;  /* 0x00007380ff0477ac */ /* 0x000e320008000800 */
[----:B---3--:R1:W-:Y:S04]  /*1ecb0*/  @P5 STG.E.U8 desc[UR24][R90.64], R93 ;  /* 0x0000005d5a005986 */ /* 0x0083e8000c101118 */
[----:B-1----:R-:W3:Y:S04]  /*1ecc0*/  LDL.LU.64 R90, [R1+0x710] ;  /* 0x00071000015a7983 */ /* 0x002ee80000300a00 */
[----:B------:R-:W2:Y:S01]  /*1ecd0*/  LDL.LU R93, [R1+0x708] ;  /* 0x00070800015d7983 */ /* 0x000ea20000300800 */
[----:B------:R-:W-:Y:S01]  /*1ece0*/  ISETP.LT.AND P5, PT, R2, UR6, !P1 ;  /* 0x0000000602007c0c */ /* 0x000fe2000cfa1270 */
[----:B------:R-:W1:-:S12]  /*1ecf0*/  LDCU UR6, c[0x0][0x398] ;  /* 0x00007300ff0677ac */ /* 0x000e580008000800 */
[----:B--2---:R2:W-:Y:S02]  /*1ed00*/  @P5 STG.E.U8 desc[UR24][R92.64], R77 ;  /* 0x0000004d5c005986 */ /* 0x0045e4000c101118 */
[----:B--2---:R-:W-:-:S05]  /*1ed10*/  VIADD R93, R0, 0x1e ;  /* 0x0000001e005d7836 */ /* 0x004fca0000000000 */
[----:B0-----:R-:W-:Y:S01]  /*1ed20*/  ISETP.GE.AND P5, PT, R93, UR4, PT ;  /* 0x000000045d007c0c */ /* 0x001fe2000bfa6270 */
[----:B------:R-:W0:Y:S02]  /*1ed30*/  LDCU UR4, c[0x0][0x398] ;  /* 0x00007300ff0477ac */ /* 0x000e240008000800 */
[----:B0-----:R-:W-:Y:S01]  /*1ed40*/  ISETP.LT.AND P1, PT, R3, UR4, !P1 ;  /* 0x0000000403007c0c */ /* 0x001fe2000cf21270 */
[----:B------:R-:W0:-:S12]  /*1ed50*/  LDCU UR4, c[0x0][0x39c] ;  /* 0x00007380ff0477ac */ /* 0x000e180008000800 */
[----:B---3--:R2:W-:Y:S02]  /*1ed60*/  @P1 STG.E.U8 desc[UR24][R90.64], R75 ;  /* 0x0000004b5a001986 */ /* 0x0085e4000c101118 */
[----:B--2---:R-:W-:Y:S02]  /*1ed70*/  PRMT R91, R77, 0x9910, RZ ;  /* 0x000099104d5b7816 */ /* 0x004fe400000000ff */
[----:B------:R-:W2:Y:S01]  /*1ed80*/  LDL.LU R77, [R1+0x704] ;  /* 0x00070400014d7983 */ /* 0x000ea20000300800 */
[----:B-1----:R-:W-:Y:S01]  /*1ed90*/  ISETP.LT.AND P1, PT, R2, UR6, !P3 ;  /* 0x0000000602007c0c */ /* 0x002fe2000df21270 */
[----:B------:R-:W-:Y:S01]  /*1eda0*/  VIADD R90, R0, 0x1f ;  /* 0x0000001f005a7836 */ /* 0x000fe20000000000 */
[----:B------:R-:W-:Y:S01]  /*1edb0*/  SHF.R.S32.HI R91, RZ, 0x8, R91 ;  /* 0x00000008ff5b7819 */ /* 0x000fe2000001145b */
[----:B------:R-:W3:Y:S01]  /*1edc0*/  LDL.LU.64 R92, [R1+0x300] ;  /* 0x00030000015c7983 */ /* 0x000ee20000300a00 */
[----:B------:R-:W1:Y:S09]  /*1edd0*/  LDCU UR6, c[0x0][0x398] ;  /* 0x00007300ff0677ac */ /* 0x000e720008000800 */
[----:B------:R1:W-:Y:S01]  /*1ede0*/  @P1 STG.E.U8 desc[UR24][R88.64], R91 ;  /* 0x0000005b58001986 */ /* 0x0003e2000c101118 */
[----:B0-----:R-:W-:Y:S01]  /*1edf0*/  ISETP.GE.AND P1, PT, R90, UR4, PT ;  /* 0x000000045a007c0c */ /* 0x001fe2000bf26270 */
[----:B------:R-:W0:Y:S01]  /*1ee00*/  LDCU UR4, c[0x0][0x398] ;  /* 0x00007300ff0477ac */ /* 0x000e220008000800 */
[----:B-1----:R-:W-:Y:S01]  /*1ee10*/  PRMT R88, R75, 0x9910, RZ ;  /* 0x000099104b587816 */ /* 0x002fe200000000ff */
[----:B------:R-:W3:Y:S01]  /*1ee20*/  LDL.LU R91, [R1+0x25c] ;  /* 0x00025c00015b7983 */ /* 0x000ee20000300800 */
[----:B0-----:R-:W-:-:S03]  /*1ee30*/  ISETP.LT.AND P3, PT, R3, UR4, !P3 ;  /* 0x0000000403007c0c */ /* 0x001fc6000df61270 */
[----:B------:R-:W3:Y:S01]  /*1ee40*/  LDL.LU R89, [R1+0x6c] ;  /* 0x00006c0001597983 */ /* 0x000ee20000300800 */
[----:B------:R-:W-:Y:S01]  /*1ee50*/  SHF.R.S32.HI R88, RZ, 0x8, R88 ;  /* 0x00000008ff587819 */ /* 0x000fe20000011458 */
[----:B------:R-:W0:Y:S02]  /*1ee60*/  LDCU UR4, c[0x0][0x398] ;  /* 0x00007300ff0477ac */ /* 0x000e240008000800 */
[----:B------:R-:W3:Y:S04]  /*1ee70*/  LDL.LU R90, [R1+0x254] ;  /* 0x00025400015a7983 */ /* 0x000ee80000300800 */
[----:B------:R-:W3:Y:S04]  /*1ee80*/  LDL.LU R75, [R1+0x700] ;  /* 0x00070000014b7983 */ /* 0x000ee80000300800 */
[----:B--2---:R1:W-:Y:S04]  /*1ee90*/  @P3 STG.E.U8 desc[UR24][R76.64], R88 ;  /* 0x000000584c003986 */ /* 0x0043e8000c101118 */
[----:B-1----:R-:W2:Y:S04]  /*1eea0*/  LDL.LU R88, [R1+0x250] ;  /* 0x0002500001587983 */ /* 0x002ea80000300800 */
[----:B------:R-:W4:Y:S04]  /*1eeb0*/  LDL.LU R76, [R1+0x258] ;  /* 0x00025800014c7983 */ /* 0x000f280000300800 */
[----:B------:R-:W4:Y:S01]  /*1eec0*/  LDL.LU R77, [R1+0x68] ;  /* 0x00006800014d7983 */ /* 0x000f220000300800 */
[----:B------:R-:W-:Y:S01]  /*1eed0*/  ISETP.LT.AND P3, PT, R2, UR6, !P4 ;  /* 0x0000000602007c0c */ /* 0x000fe2000e761270 */
[----:B------:R-:W1:-:S12]  /*1eee0*/  LDCU UR6, c[0x0][0x39c] ;  /* 0x00007380ff0677ac */ /* 0x000e580008000800 */
[----:B---3--:R3:W-:Y:S02]  /*1eef0*/  @P3 STG.E.U8 desc[UR24][R74.64], R86 ;  /* 0x000000564a003986 */ /* 0x0087e4000c101118 */
[----:B---3--:R-:W-:Y:S02]  /*1ef00*/  PRMT R75, R86, 0x9910, RZ ;  /* 0x00009910564b7816 */ /* 0x008fe400000000ff */
[----:B------:R-:W3:Y:S01]  /*1ef10*/  LDL.LU R86, [R1+0x6fc] ;  /* 0x0006fc0001567983 */ /* 0x000ee20000300800 */
[----:B0-----:R-:W-:Y:S01]  /*1ef20*/  ISETP.LT.AND P4, PT, R3, UR4, !P4 ;  /* 0x0000000403007c0c */ /* 0x001fe2000e781270 */
[----:B------:R-:W0:Y:S01]  /*1ef30*/  LDCU UR4, c[0x0][0x39c] ;  /* 0x00007380ff0477ac */ /* 0x000e220008000800 */
[----:B--2---:R-:W-:Y:S02]  /*1ef40*/  F2FP.SATFINITE.E5M2.F32.PACK_AB_MERGE_C R90, R90, R88, RZ ;  /* 0x000000585a5a723e */ /* 0x004fe400048060ff */
[----:B----4-:R-:W-:Y:S02]  /*1ef50*/  F2FP.SATFINITE.E5M2.F32.PACK_AB_MERGE_C R88, R89, R77, RZ ;  /* 0x0000004d5958723e */ /* 0x010fe400048060ff */
[----:B------:R-:W-:-:S02]  /*1ef60*/  F2FP.SATFINITE.E5M2.F32.PACK_AB_MERGE_C R89, R73, R72, RZ ;  /* 0x000000484959723e */ /* 0x000fc400048060ff */
[----:B------:R-:W2:Y:S04]  /*1ef70*/  LDL.LU R72, [R1+0x6f8] ;  /* 0x0006f80001487983 */ /* 0x000ea80000300800 */
[----:B------:R-:W2:Y:S01]  /*1ef80*/  LDL.LU R73, [R1+0x6f4] ;  /* 0x0006f40001497983 */ /* 0x000ea20000300800 */
[----:B------:R-:W-:Y:S01]  /*1ef90*/  F2FP.SATFINITE.E5M2.F32.PACK_AB_MERGE_C R91, R91, R76, RZ ;  /* 0x0000004c5b5b723e */ /* 0x000fe200048060ff */
[----:B------:R-:W-:Y:S02]  /*1efa0*/  VIADD R76, R87, UR30 ;  /* 0x0000001e574c7c36 */ /* 0x000fe40008000000 */
[----:B------:R-:W3:Y:S04]  /*1efb0*/  LDL.LU R87, [R1+0x6f0] ;  /* 0x0006f00001577983 */ /* 0x000ee80000300800 */
[----:B------:R4:W-:Y:S04]  /*1efc0*/  @P4 STG.E.U8 desc[UR24][R92.64], R88 ;  /* 0x000000585c004986 */ /* 0x0009e8000c101118 */
[----:B----4-:R-:W4:Y:S04]  /*1efd0*/  LDL.LU R92, [R1+0x78] ;  /* 0x00007800015c7983 */ /* 0x010f280000300800 */
[----:B------:R-:W4:Y:S01]  /*1efe0*/  LDL.LU R93, [R1+0x7c] ;  /* 0x00007c00015d7983 */ /* 0x000f220000300800 */
[----:B------:R-:W-:Y:S01]  /*1eff0*/  ISETP.LT.AND P3, PT, R2, UR9, !P6 ;  /* 0x0000000902007c0c */ /* 0x000fe2000f761270 */
[----:B------:R-:W0:Y:S01]  /*1f000*/  LDCU UR9, c[0x0][0x398] ;  /* 0x00007300ff0977ac */ /* 0x000e220008000800 */
[----:B------:R-:W-:-:S02]  /*1f010*/  SHF.R.S32.HI R75, RZ, 0x8, R75 ;  /* 0x00000008ff4b7819 */ /* 0x000fc4000001144b */
[----:B------:R-:W-:Y:S02]  /*1f020*/  SHF.R.S32.HI R77, RZ, 0x1f, R76 ;  /* 0x0000001fff4d7819 */ /* 0x000fe4000001144c */
[----:B------:R-:W-:Y:S02]  /*1f030*/  IADD3 R74, P4, PT, R76, R69, RZ ;  /* 0x000000454c4a7210 */ /* 0x000fe40007f9e0ff */
[----:B------:R-:W-:Y:S01]  /*1f040*/  ISETP.LT.AND P6, PT, R3, UR10, !P6 ;  /* 0x0000000a03007c0c */ /* 0x000fe2000f7c1270 */
[----:B------:R-:W0:Y:S01]  /*1f050*/  LDCU UR10, c[0x0][0x398] ;  /* 0x00007300ff0a77ac */ /* 0x000e220008000800 */
[----:B------:R-:W-:-:S04]  /*1f060*/  PRMT R88, R88, 0x9910, RZ ;  /* 0x0000991058587816 */ /* 0x000fc800000000ff */
[----:B------:R-:W-:Y:S01]  /*1f070*/  SHF.R.S32.HI R88, RZ, 0x8, R88 ;  /* 0x00000008ff587819 */ /* 0x000fe20000011458 */
[----:B--2---:R2:W-:Y:S02]  /*1f080*/  @P3 STG.E.U8 desc[UR24][R72.64], R75 ;  /* 0x0000004b48003986 */ /* 0x0045e4000c101118 */
[----:B--2---:R-:W-:Y:S01]  /*1f090*/  IADD3 R72, P3, PT, R76, R70, RZ ;  /* 0x000000464c487210 */ /* 0x004fe20007f7e0ff */
[----:B------:R-:W-:-:S04]  /*1f0a0*/  IMAD.X R75, R77, 0x1, R68, P4 ;  /* 0x000000014d4b7824 */ /* 0x000fc800020e0644 */
[----:B------:R-:W-:Y:S01]  /*1f0b0*/  IMAD.X R73, R77, 0x1, R71, P3 ;  /* 0x000000014d497824 */ /* 0x000fe200018e0647 */
[----:B------:R-:W-:Y:S01]  /*1f0c0*/  ISETP.LT.AND P3, PT, R2, UR12, !P0 ;  /* 0x0000000c02007c0c */ /* 0x000fe2000c761270 */
[C---:B------:R-:W-:Y:S01]  /*1f0d0*/  VIADD R77, R0.reuse, 0x20 ;  /* 0x00000020004d7836 */ /* 0x040fe20000000000 */
[----:B------:R-:W-:Y:S01]  /*1f0e0*/  ISETP.LT.AND P4, PT, R3, UR14, !P0 ;  /* 0x0000000e03007c0c */ /* 0x000fe2000c781270 */
[----:B---3--:R2:W-:Y:S01]  /*1f0f0*/  @P6 STG.E.U8 desc[UR24][R86.64], R88 ;  /* 0x0000005856006986 */ /* 0x0085e2000c101118 */
[----:B------:R-:W3:Y:S02]  /*1f100*/  LDCU UR12, c[0x0][0x398] ;  /* 0x00007300ff0c77ac */ /* 0x000ee40008000800 */
[----:B0-----:R-:W-:Y:S01]  /*1f110*/  ISETP.GE.AND P0, PT, R77, UR4, PT ;  /* 0x000000044d007c0c */ /* 0x001fe2000bf06270 */
[----:B------:R-:W-:Y:S01]  /*1f120*/  VIADD R77, R0, 0x21 ;  /* 0x00000021004d7836 */ /* 0x000fe20000000000 */
[----:B------:R-:W0:Y:S04]  /*1f130*/  LDCU UR4, c[0x0][0x39c] ;  /* 0x00007380ff0477ac */ /* 0x000e280008000800 */
[----:B-1----:R-:W-:Y:S01]  /*1f140*/  ISETP.GE.AND P6, PT, R77, UR6, PT ;  /* 0x000000064d007c0c */ /* 0x002fe2000bfc6270 */
[----:B------:R-:W-:Y:S01]  /*1f150*/  @P3 STG.E.U8 desc[UR24][R84.64], R90 ;  /* 0x0000005a54003986 */ /* 0x000fe2000c101118 */
[----:B------:R-:W-:Y:S01]  /*1f160*/  PRMT R77, R90, 0x9910, RZ ;  /* 0x000099105a4d7816 */ /* 0x000fe200000000ff */
[----:B------:R-:W1:Y:S01]  /*1f170*/  LDCU UR14, c[0x0][0x398] ;  /* 0x00007300ff0e77ac */ /* 0x000e620008000800 */
[----:B------:R-:W-:Y:S01]  /*1f180*/  ISETP.LT.AND P3, PT, R2, UR16, !P2 ;  /* 0x0000001002007c0c */ /* 0x000fe2000d761270 */
[----:B-----5:R5:W-:Y:S01]  /*1f190*/  @P4 STG.E.U8 desc[UR24][R82.64], R89 ;  /* 0x0000005952004986 */ /* 0x020be2000c101118 */
[----:B------:R-:W-:Y:S01]  /*1f1a0*/  VIADD R76, R76, UR30 ;  /* 0x0000001e4c4c7c36 */ /* 0x000fe20008000000 */
[----:B------:R-:W0:Y:S02]  /*1f1b0*/  LDCU UR16, c[0x0][0x398] ;  /* 0x00007300ff1077ac */ /* 0x000e240008000800 */
[----:B--2---:R-:W2:Y:S01]  /*1f1c0*/  LDL.LU R86, [R1+0x260] ;  /* 0x0002600001567983 */ /* 0x004ea20000300800 */
[----:B------:R-:W0:Y:S03]  /*1f1d0*/  LDCU UR6, c[0x0][0x39c] ;  /* 0x00007380ff0677ac */ /* 0x000e260008000800 */
[----:B------:R-:W2:Y:S01]  /*1f1e0*/  LDL.LU R87, [R1+0x264] ;  /* 0x0002640001577983 */ /* 0x000ea20000300800 */
[----:B-----5:R-:W-:-:S05]  /*1f1f0*/  IMAD.MOV.U32 R82, RZ, RZ, R77 ;  /* 0x000000ffff527224 */ /* 0x020fca00078e004d */
[----:B------:R-:W-:-:S05]  /*1f200*/  SHF.R.S32.HI R82, RZ, 0x8, R82 ;  /* 0x00000008ff527819 */ /* 0x000fca0000011452 */
[----:B------:R4:W-:Y:S02]  /*1f210*/  @P3 STG.E.U8 desc[UR24][R80.64], R82 ;  /* 0x0000005250003986 */ /* 0x0009e4000c101118 */
[----:B----4-:R-:W-:Y:S02]  /*1f220*/  F2FP.SATFINITE.E5M2.F32.PACK_AB_MERGE_C R81, R93, R92, RZ ;  /* 0x0000005c5d51723e */ /* 0x010fe400048060ff */
[----:B------:R-:W4:Y:S04]  /*1f230*/  LDL.LU R92, [R1+0x80] ;  /* 0x00008000015c7983 */ /* 0x000f280000300800 */
[----:B------:R-:W4:Y:S01]  /*1f240*/  LDL.LU R93, [R1+0x84] ;  /* 0x00008400015d7983 */ /* 0x000f220000300800 */
[----:B------:R-:W-:Y:S02]  /*1f250*/  ISETP.LT.AND P2, PT, R3, UR9, !P2 ;  /* 0x0000000903007c0c */ /* 0x000fe4000d741270 */
[----:B------:R-:W-:Y:S01]  /*1f260*/  ISETP.LT.AND P4, PT, R2, UR10, !P5 ;  /* 0x0000000a02007c0c */ /* 0x000fe2000ef81270 */
[----:B------:R-:W-:Y:S01]  /*1f270*/  VIADD R77, R0, 0x22 ;  /* 0x00000022004d7836 */ /* 0x000fe20000000000 */
[----:B------:R-:W-:Y:S01]  /*1f280*/  PRMT R83, R89, 0x9910, RZ ;  /* 0x0000991059537816 */ /* 0x000fe200000000ff */
[----:B------:R-:W5:Y:S01]  /*1f290*/  LDCU UR9, c[0x0][0x398] ;  /* 0x00007300ff0977ac */ /* 0x000f620008000800 */
[----:B---3--:R-:W-:-:S02]  /*1f2a0*/  ISETP.LT.AND P5, PT, R3, UR12, !P5 ;  /* 0x0000000c03007c0c */ /* 0x008fc4000efa1270 */
[----:B------:R-:W-:Y:S01]  /*1f2b0*/  SHF.R.S32.HI R80, RZ, 0x8, R83 ;  /* 0x00000008ff507819 */ /* 0x000fe20000011453 */
[----:B------:R-:W3:Y:S01]  /*1f2c0*/  LDCU UR10, c[0x0][0x398] ;  /* 0x00007300ff0a77ac */ /* 0x000ee20008000800 */
[----:B0-----:R-:W-:Y:S01]  /*1f2d0*/  ISETP.GE.AND P3, PT, R77, UR4, PT ;  /* 0x000000044d007c0c */ /* 0x001fe2000bf66270 */
[----:B------:R-:W0:Y:S02]  /*1f2e0*/  LDCU UR4, c[0x0][0x39c] ;  /* 0x00007380ff0477ac */ /* 0x000e240008000800 */
[----:B------:R5:W-:Y:S01]  /*1f2f0*/  @P2 STG.E.U8 desc[UR24][R78.64], R80 ;  /* 0x000000504e002986 */ /* 0x000be2000c101118 */
[----:B------:R-:W0:Y:S03]  /*1f300*/  LDCU UR12, c[0x0][0x398] ;  /* 0x00007300ff0c77ac */ /* 0x000e260008000800 */
[----:B------:R3:W-:Y:S01]  /*1f310*/  @P4 STG.E.U8 desc[UR24][R74.64], R91 ;  /* 0x0000005b4a004986 */ /* 0x0007e2000c101118 */
[----:B-1----:R-:W-:Y:S01]  /*1f320*/  ISETP.LT.AND P4, PT, R2, UR14, !P1 ;  /* 0x0000000e02007c0c */ /* 0x002fe2000cf81270 */
[----:B------:R-:W-:Y:S01]  /*1f330*/  VIADD R77, R0, 0x23 ;  /* 0x00000023004d7836 */ /* 0x000fe20000000000 */
[----:B-----5:R-:W-:Y:S01]  /*1f340*/  PRMT R78, R91, 0x9910, RZ ;  /* 0x000099105b4e7816 */ /* 0x020fe200000000ff */
[----:B------:R1:W-:Y:S01]  /*1f350*/  @P5 STG.E.U8 desc[UR24][R72.64], R81 ;  /* 0x0000005148005986 */ /* 0x0003e2000c101118 */
[----:B------:R-:W-:Y:S01]  /*1f360*/  PRMT R79, R81, 0x9910, RZ ;  /* 0x00009910514f7816 */ /* 0x000fe200000000ff */
[----:B------:R-:W5:Y:S01]  /*1f370*/  LDCU UR14, c[0x0][0x398] ;  /* 0x00007300ff0e77ac */ /* 0x000f620008000800 */
[----:B---3--:R-:W-:-:S02]  /*1f380*/  IADD3 R74, P5, PT, R76, R69, RZ ;  /* 0x000000454c4a7210 */ /* 0x008fc40007fbe0ff */
[----:B------:R-:W-:Y:S02]  /*1f390*/  SHF.R.S32.HI R78, RZ, 0x8, R78 ;  /* 0x00000008ff4e7819 */ /* 0x000fe4000001144e */
[----:B-1----:R-:W-:-:S05]  /*1f3a0*/  SHF.R.S32.HI R73, RZ, 0x1f, R76 ;  /* 0x0000001fff497819 */ /* 0x002fca000001144c */
[----:B------:R-:W-:Y:S01]  /*1f3b0*/  IMAD.X R75, R73, 0x1, R68, P5 ;  /* 0x00000001494b7824 */ /* 0x000fe200028e0644 */
[----:B------:R-:W-:Y:S02]  /*1f3c0*/  ISETP.LT.AND P2, PT, R3, UR18, !P1 ;  /* 0x0000001203007c0c */ /* 0x000fe4000cf41270 */
[----:B0-----:R-:W-:Y:S01]  /*1f3d0*/  ISETP.GE.AND P1, PT, R77, UR4, PT ;  /* 0x000000044d007c0c */ /* 0x001fe2000bf26270 */
[----:B------:R-:W0:Y:S01]  /*1f3e0*/  LDCU UR4, c[0x0][0x39c] ;  /* 0x00007380ff0477ac */ /* 0x000e220008000800 */
[----:B------:R2:W-:Y:S01]  /*1f3f0*/  @P4 STG.E.U8 desc[UR24][R74.64], R78 ;  /* 0x0000004e4a004986 */ /* 0x0005e2000c101118 */
[----:B------:R-:W-:Y:S02]  /*1f400*/  SHF.R.S32.HI R77, RZ, 0x8, R79 ;  /* 0x00000008ff4d7819 */ /* 0x000fe4000001144f */
[----:B--2---:R-:W-:Y:S02]  /*1f410*/  F2FP.SATFINITE.E5M2.F32.PACK_AB_MERGE_C R78, R87, R86, RZ ;  /* 0x00000056574e723e */ /* 0x004fe400048060ff */
[----:B------:R-:W2:Y:S04]  /*1f420*/  LDL.LU R86, [R1+0x268] ;  /* 0x0002680001567983 */ /* 0x000ea80000300800 */
[----:B------:R-:W2:Y:S01]  /*1f430*/  LDL.LU R87, [R1+0x26c] ;  /* 0x00026c0001577983 */ /* 0x000ea20000300800 */
[----:B----4-:R-:W-:-:S03]  /*1f440*/  F2FP.SATFINITE.E5M2.F32.PACK_AB_MERGE_C R79, R93, R92, RZ ;  /* 0x0000005c5d4f723e */ /* 0x010fc600048060ff */
[----:B------:R-:W3:Y:S04]  /*1f450*/  LDL.LU R92, [R1+0x88] ;  /* 0x00008800015c7983 */ /* 0x000ee80000300800 */
[----:B------:R-:W3:Y:S01]  /*1f460*/  LDL.LU R93, [R1+0x8c] ;  /* 0x00008c00015d7983 */ /* 0x000ee20000300800 */
[C---:B------:R-:W-:Y:S01]  /*1f470*/  IADD3 R72, P5, PT, R76.reuse, R70, RZ ;  /* 0x000000464c487210 */ /* 0x040fe20007fbe0ff */
[----:B------:R-:W-:-:S04]  /*1f480*/  VIADD R76, R76, UR30 ;  /* 0x0000001e4c4c7c36 */ /* 0x000fc80008000000 */
[----:B------:R-:W-:Y:S01]  /*1f490*/  IMAD.X R73, R73, 0x1, R71, P5 ;  /* 0x0000000149497824 */ /* 0x000fe200028e0647 */
[----:B------:R-:W-:-:S04]  /*1f4a0*/  ISETP.LT.AND P4, PT, R2, UR16, !P0 ;  /* 0x0000001002007c0c */ /* 0x000fc8000c781270 */
[----:B------:R1:W-:Y:S01]  /*1f4b0*/  @P2 STG.E.U8 desc[UR24][R72.64], R77 ;  /* 0x0000004d48002986 */ /* 0x0003e2000c101118 */
[----:B------:R-:W-:Y:S02]  /*1f4c0*/  IADD3 R74, P2, PT, R76, R69, RZ ;  /* 0x000000454c4a7210 */ /* 0x000fe40007f5e0ff */
[----:B------:R-:W-:Y:S01]  /*1f4d0*/  ISETP.LT.AND P5, PT, R3, UR9, !P0 ;  /* 0x0000000903007c0c */ /* 0x000fe2000c7a1270 */
[----:B------:R-:W4:Y:S01]  /*1f4e0*/  LDCU UR9, c[0x0][0x398] ;  /* 0x00007300ff0977ac */ /* 0x000f220008000800 */
[----:B-1----:R-:W-:Y:S01]  /*1f4f0*/  VIADD R72, R0, 0x24 ;  /* 0x0000002400487836 */ /* 0x002fe20000000000 */
[----:B------:R-:W-:-:S04]  /*1f500*/  SHF.R.S32.HI R73, RZ, 0x1f, R76 ;  /* 0x0000001fff497819 */ /* 0x000fc8000001144c */
[----:B------:R-:W-:Y:S01]  /*1f510*/  ISETP.GE.AND P0, PT, R72, UR6, PT ;  /* 0x0000000648007c0c */ /* 0x000fe2000bf06270 */
[C---:B------:R-:W-:Y:S01]  /*1f520*/  IMAD.X R75, R73.reuse, 0x1, R68, P2 ;  /* 0x00000001494b7824 */ /* 0x040fe200010e0644 */
[C---:B------:R-:W-:Y:S01]  /*1f530*/  IADD3 R72, P2, PT, R76.reuse, R70, RZ ;  /* 0x000000464c487210 */ /* 0x040fe20007f5e0ff */
[----:B------:R-:W-:Y:S01]  /*1f540*/  VIADD R76, R76, UR30 ;  /* 0x0000001e4c4c7c36 */ /* 0x000fe20008000000 */
[----:B------:R-:W1:Y:S03]  /*1f550*/  LDCU UR6, c[0x0][0x398] ;  /* 0x00007300ff0677ac */ /* 0x000e660008000800 */
[----:B------:R-:W-:Y:S01]  /*1f560*/  IMAD.X R73, R73, 0x1, R71, P2 ;  /* 0x0000000149497824 */ /* 0x000fe200010e0647 */
[----:B------:R0:W-:Y:S01]  /*1f570*/  @P4 STG.E.U8 desc[UR24][R74.64], R78 ;  /* 0x0000004e4a004986 */ /* 0x0001e2000c101118 */
[----:B------:R-:W-:Y:S01]  /*1f580*/  ISETP.LT.AND P4, PT, R2, UR10, !P6 ;  /* 0x0000000a02007c0c */ /* 0x000fe2000f781270 */
[----:B------:R-:W-:Y:S01]  /*1f590*/  VIADD R77, R0, 0x25 ;  /* 0x00000025004d7836 */ /* 0x000fe20000000000 */
[----:B------:R-:W1:Y:S01]  /*1f5a0*/  LDCU UR10, c[0x0][0x398] ;  /* 0x00007300ff0a77ac */ /* 0x000e620008000800 */
[----:B------:R4:W-:Y:S01]  /*1f5b0*/  @P5 STG.E.U8 desc[UR24][R72.64], R79 ;  /* 0x0000004f48005986 */ /* 0x0009e2000c101118 */
[----:B0-----:R-:W-:-:S02]  /*1f5c0*/  IADD3 R74, P5, PT, R76, R69, RZ ;  /* 0x000000454c4a7210 */ /* 0x001fc40007fbe0ff */
[----:B------:R-:W-:Y:S02]  /*1f5d0*/  PRMT R78, R78, 0x9910, RZ ;  /* 0x000099104e4e7816 */ /* 0x000fe400000000ff */
[----:B----4-:R-:W-:Y:S02]  /*1f5e0*/  SHF.R.S32.HI R73, RZ, 0x1f, R76 ;  /* 0x0000001fff497819 */ /* 0x010fe4000001144c */
[----:B------:R-:W-:-:S03]  /*1f5f0*/  SHF.R.S32.HI R78, RZ, 0x8, R78 ;  /* 0x00000008ff4e7819 */ /* 0x000fc6000001144e */
[----:B------:R-:W-:Y:S01]  /*1f600*/  IMAD.X R75, R73, 0x1, R68, P5 ;  /* 0x00000001494b7824 */ /* 0x000fe200028e0644 */
[----:B------:R-:W-:Y:S01]  /*1f610*/  ISETP.GE.AND P2, PT, R77, UR4, PT ;  /* 0x000000044d007c0c */ /* 0x000fe2000bf46270 */
[----:B------:R-:W0:Y:S01]  /*1f620*/  LDCU UR4, c[0x0][0x39c] ;  /* 0x00007380ff0477ac */ /* 0x000e220008000800 */
[----:B------:R-:W-:Y:S02]  /*1f630*/  PRMT R77, R79, 0x9910, RZ ;  /* 0x000099104f4d7816 */ /* 0x000fe400000000ff */
[----:B------:R3:W-:Y:S01]  /*1f640*/  @P4 STG.E.U8 desc[UR24][R74.64], R78 ;  /* 0x0000004e4a004986 */ /* 0x0007e2000c101118 */
[----:B--2---:R-:W-:-:S03]  /*1f650*/  F2FP.SATFINITE.E5M2.F32.PACK_AB_MERGE_C R79, R87, R86, RZ ;  /* 0x00000056574f723e */ /* 0x004fc600048060ff */
[----:B------:R-:W2:Y:S04]  /*1f660*/  LDL.LU R86, [R1+0x270] ;  /* 0x0002700001567983 */ /* 0x000ea80000300800 */
[----:B------:R-:W2:Y:S01]  /*1f670*/  LDL.LU R87, [R1+0x274] ;  /* 0x0002740001577983 */ /* 0x000ea20000300800 */
[----:B---3--:R-:W-:-:S03]  /*1f680*/  F2FP.SATFINITE.E5M2.F32.PACK_AB_MERGE_C R78, R93, R92, RZ ;  /* 0x0000005c5d4e723e */ /* 0x008fc600048060ff */
[----:B------:R-:W3:Y:S04]  /*1f690*/  LDL.LU R92, [R1+0x90] ;  /* 0x00009000015c7983 */ /* 0x000ee80000300800 */
[----:B------:R-:W3:Y:S01]  /*1f6a0*/  LDL.LU R93, [R1+0x94] ;  /* 0x00009400015d7983 */ /* 0x000ee20000300800 */
[----:B-1----:R-:W-:Y:S01]  /*1f6b0*/  ISETP.LT.AND P6, PT, R3, UR6, !P6 ;  /* 0x0000000603007c0c */ /* 0x002fe2000f7c1270 */
[----:B------:R-:W1:Y:S01]  /*1f6c0*/  LDCU UR6, c[0x0][0x39c] ;  /* 0x00007380ff0677ac */ /* 0x000e620008000800 */
[C---:B------:R-:W-:Y:S01]  /*1f6d0*/  IADD3 R72, P5, PT, R76.reuse, R70, RZ ;  /* 0x000000464c487210 */ /* 0x040fe20007fbe0ff */
[----:B------:R-:W-:Y:S01]  /*1f6e0*/  VIADD R76, R76, UR30 ;  /* 0x0000001e4c4c7c36 */ /* 0x000fe20008000000 */
[----:B------:R-:W-:-:S03]  /*1f6f0*/  SHF.R.S32.HI R77, RZ, 0x8, R77 ;  /* 0x00000008ff4d7819 */ /* 0x000fc6000001144d */
[----:B------:R-:W-:Y:S01]  /*1f700*/  IMAD.X R73, R73, 0x1, R71, P5 ;  /* 0x0000000149497824 */ /* 0x000fe200028e0647 */
[----:B------:R-:W-:Y:S01]  /*1f710*/  ISETP.LT.AND P5, PT, R2, UR9, !P3 ;  /* 0x0000000902007c0c */ /* 0x000fe2000dfa1270 */
[----:B------:R-:W4:Y:S01]  /*1f720*/  LDCU UR9, c[0x0][0x398] ;  /* 0x00007300ff0977ac */ /* 0x000f220008000800 */
[----:B------:R-:W-:Y:S02]  /*1f730*/  ISETP.LT.AND P4, PT, R3, UR12, !P3 ;  /* 0x0000000c03007c0c */ /* 0x000fe4000df81270 */
[C---:B------:R-:W-:Y:S01]  /*1f740*/  IADD3 R74, P3, PT, R76.reuse, R69, RZ ;  /* 0x000000454c4a7210 */ /* 0x040fe20007f7e0ff */
[----:B------:R0:W-:Y:S01]  /*1f750*/  @P6 STG.E.U8 desc[UR24][R72.64], R77 ;  /* 0x0000004d48006986 */ /* 0x0001e2000c101118 */
[----:B------:R-:W1:Y:S01]  /*1f760*/  LDCU UR12, c[0x0][0x398] ;  /* 0x00007300ff0c77ac */ /* 0x000e620008000800 */
[----:B0-----:R-:W-:Y:S02]  /*1f770*/  SHF.R.S32.HI R73, RZ, 0x1f, R76 ;  /* 0x0000001fff497819 */ /* 0x001fe4000001144c */
[----:B------:R-:W-:Y:S01]  /*1f780*/  IADD3 R72, P6, PT, R76, R70, RZ ;  /* 0x000000464c487210 */ /* 0x000fe20007fde0ff */
[----:B------:R-:W-:-:S02]  /*1f790*/  VIADD R77, R0, 0x26 ;  /* 0x00000026004d7836 */ /* 0x000fc40000000000 */
[C---:B------:R-:W-:Y:S02]  /*1f7a0*/  IMAD.X R75, R73.reuse, 0x1, R68, P3 ;  /* 0x00000001494b7824 */ /* 0x040fe400018e0644 */
[----:B------:R-:W-:Y:S01]  /*1f7b0*/  IMAD.X R73, R73, 0x1, R71, P6 ;  /* 0x0000000149497824 */ /* 0x000fe200030e0647 */
[----:B------:R-:W-:Y:S01]  /*1f7c0*/  ISETP.GE.AND P3, PT, R77, UR4, PT ;  /* 0x000000044d007c0c */ /* 0x000fe2000bf66270 */
[----:B------:R-:W0:Y:S01]  /*1f7d0*/  LDCU UR4, c[0x0][0x39c] ;  /* 0x00007380ff0477ac */ /* 0x000e220008000800 */
[----:B------:R-:W-:Y:S01]  /*1f7e0*/  @P5 STG.E.U8 desc[UR24][R74.64], R79 ;  /* 0x0000004f4a005986 */ /* 0x000fe2000c101118 */
[----:B------:R-:W-:-:S03]  /*1f7f0*/  VIADD R76, R76, UR30 ;  /* 0x0000001e4c4c7c36 */ /* 0x000fc60008000000 */
[----:B------:R1:W-:Y:S01]  /*1f800*/  @P4 STG.E.U8 desc[UR24][R72.64], R78 ;  /* 0x0000004e48004986 */ /* 0x0003e2000c101118 */
[----:B------:R-:W-:Y:S01]  /*1f810*/  ISETP.LT.AND P5, PT, R2, UR10, !P1 ;  /* 0x0000000a02007c0c */ /* 0x000fe2000cfa1270 */
[----:B------:R-:W-:Y:S01]  /*1f820*/  VIADD R77, R0, 0x27 ;  /* 0x00000027004d7836 */ /* 0x000fe20000000000 */
[----:B-----5:R-:W-:Y:S01]  /*1f830*/  ISETP.LT.AND P4, PT, R3, UR14, !P1 ;  /* 0x0000000e03007c0c */ /* 0x020fe2000cf81270 */
[----:B------:R-:W5:Y:S01]  /*1f840*/  LDCU UR10, c[0x0][0x398] ;  /* 0x00007300ff0a77ac */ /* 0x000f620008000800 */
[----:B-1----:R-:W-:Y:S01]  /*1f850*/  PRMT R72, R79, 0x9910, RZ ;  /* 0x000099104f487816 */ /* 0x002fe200000000ff */
[----:B------:R-:W1:Y:S01]  /*1f860*/  LDCU UR14, c[0x0][0x398] ;  /* 0x00007300ff0e77ac */ /* 0x000e620008000800 */
[----:B------:R-:W-:Y:S02]  /*1f870*/  PRMT R79, R78, 0x9910, RZ ;  /* 0x000099104e4f7816 */ /* 0x000fe400000000ff */
[----:B------:R-:W-:Y:S01]  /*1f880*/  SHF.R.S32.HI R73, RZ, 0x1f, R76 ;  /* 0x0000001fff497819 */ /* 0x000fe2000001144c */
[----:B------:R-:W-:Y:S01]  /*1f890*/  IMAD.MOV.U32 R78, RZ, RZ, R72 ;  /* 0x000000ffff4e7224 */ /* 0x000fe200078e0048 */
[----:B------:R-:W-:-:S04]  /*1f8a0*/  IADD3 R74, P1, PT, R76, R69, RZ ;  /* 0x000000454c4a7210 */ /* 0x000fc80007f3e0ff */
[----:B------:R-:W-:Y:S01]  /*1f8b0*/  SHF.R.S32.HI R78, RZ, 0x8, R78 ;  /* 0x00000008ff4e7819 */ /* 0x000fe2000001144e */
[----:B------:R-:W-:Y:S01]  /*1f8c0*/  IMAD.X R75, R73, 0x1, R68, P1 ;  /* 0x00000001494b7824 */ /* 0x000fe200008e0644 */
[----:B0-----:R-:W-:Y:S01]  /*1f8d0*/  ISETP.GE.AND P1, PT, R77, UR4, PT ;  /* 0x000000044d007c0c */ /* 0x001fe2000bf26270 */
[----:B------:R-:W0:Y:S01]  /*1f8e0*/  LDCU UR4, c[0x0][0x39c] ;  /* 0x00007380ff0477ac */ /* 0x000e220008000800 */
[----:B------:R-:W-:Y:S02]  /*1f8f0*/  SHF.R.S32.HI R77, RZ, 0x8, R79 ;  /* 0x00000008ff4d7819 */ /* 0x000fe4000001144f */
[----:B------:R2:W-:Y:S02]  /*1f900*/  @P5 STG.E.U8 desc[UR24][R74.64], R78 ;  /* 0x0000004e4a005986 */ /* 0x0005e4000c101118 */
[----:B--2---:R-:W-:Y:S02]  /*1f910*/  F2FP.SATFINITE.E5M2.F32.PACK_AB_MERGE_C R78, R87, R86, RZ ;  /* 0x00000056574e723e */ /* 0x004fe400048060ff */
[----:B------:R-:W2:Y:S04]  /*1f920*/  LDL.LU R86, [R1+0x278] ;  /* 0x0002780001567983 */ /* 0x000ea80000300800 */
[----:B------:R-:W2:Y:S01]  /*1f930*/  LDL.LU R87, [R1+0x27c] ;  /* 0x00027c0001577983 */ /* 0x000ea20000300800 */
[----:B---3--:R-:W-:-:S03]  /*1f940*/  F2FP.SATFINITE.E5M2.F32.PACK_AB_MERGE_C R79, R93, R92, RZ ;  /* 0x0000005c5d4f723e */ /* 0x008fc600048060ff */
[----:B------:R-:W3:Y:S04]  /*1f950*/  LDL.LU R92, [R1+0x98] ;  /* 0x00009800015c7983 */ /* 0x000ee80000300800 */
[----:B------:R-:W3:Y:S01]  /*1f960*/  LDL.LU R93, [R1+0x9c] ;  /* 0x00009c00015d7983 */ /* 0x000ee20000300800 */
[C---:B------:R-:W-:Y:S01]  /*1f970*/  IADD3 R72, P6, PT, R76.reuse, R70, RZ ;  /* 0x000000464c487210 */ /* 0x040fe20007fde0ff */
[----:B------:R-:W-:-:S04]  /*1f980*/  VIADD R76, R76, UR30 ;  /* 0x0000001e4c4c7c36 */ /* 0x000fc80008000000 */
[----:B------:R-:W-:Y:S01]  /*1f990*/  IMAD.X R73, R73, 0x1, R71, P6 ;  /* 0x0000000149497824 */ /* 0x000fe200030e0647 */
[----:B----4-:R-:W-:Y:S01]  /*1f9a0*/  ISETP.LT.AND P5, PT, R2, UR9, !P0 ;  /* 0x0000000902007c0c */ /* 0x010fe2000c7a1270 */
[----:B------:R-:W4:Y:S03]  /*1f9b0*/  LDCU UR9, c[0x0][0x398] ;  /* 0x00007300ff0977ac */ /* 0x000f260008000800 */
[----:B------:R0:W-:Y:S01]  /*1f9c0*/  @P4 STG.E.U8 desc[UR24][R72.64], R77 ;  /* 0x0000004d48004986 */ /* 0x0001e2000c101118 */
[----:B------:R-:W-:Y:S02]  /*1f9d0*/  IADD3 R74, P4, PT, R76, R69, RZ ;  /* 0x000000454c4a7210 */ /* 0x000fe40007f9e0ff */
[----:B------:R-:W-:Y:S01]  /*1f9e0*/  ISETP.LT.AND P6, PT, R3, UR12, !P0 ;  /* 0x0000000c03007c0c */ /* 0x000fe2000c7c1270 */
[----:B------:R-:W1:Y:S01]  /*1f9f0*/  LDCU UR12, c[0x0][0x398] ;  /* 0x00007300ff0c77ac */ /* 0x000e620008000800 */
[----:B0-----:R-:W-:Y:S01]  /*1fa00*/  VIADD R72, R0, 0x28 ;  /* 0x0000002800487836 */ /* 0x001fe20000000000 */
[----:B------:R-:W-:-:S04]  /*1fa10*/  SHF.R.S32.HI R73, RZ, 0x1f, R76 ;  /* 0x0000001fff497819 */ /* 0x000fc8000001144c */
[----:B------:R-:W-:Y:S01]  /*1fa20*/  ISETP.GE.AND P0, PT, R72, UR6, PT ;  /* 0x0000000648007c0c */ /* 0x000fe2000bf06270 */
[C---:B------:R-:W-:Y:S01]  /*1fa30*/  IMAD.X R75, R73.reuse, 0x1, R68, P4 ;  /* 0x00000001494b7824 */ /* 0x040fe200020e0644 */
[C---:B------:R-:W-:Y:S01]  /*1fa40*/  IADD3 R72, P4, PT, R76.reuse, R70, RZ ;  /* 0x000000464c487210 */ /* 0x040fe20007f9e0ff */
[----:B------:R-:W-:Y:S01]  /*1fa50*/  VIADD R76, R76, UR30 ;  /* 0x0000001e4c4c7c36 */ /* 0x000fe20008000000 */
[----:B------:R-:W0:Y:S03]  /*1fa60*/  LDCU UR6, c[0x0][0x398] ;  /* 0x00007300ff0677ac */ /* 0x000e260008000800 */
[----:B------:R-:W-:Y:S01]  /*1fa70*/  IMAD.X R73, R73, 0x1, R71, P4 ;  /* 0x0000000149497824 */ /* 0x000fe200020e0647 */
[----:B------:R1:W-:Y:S01]  /*1fa80*/  @P5 STG.E.U8 desc[UR24][R74.64], R78 ;  /* 0x0000004e4a005986 */ /* 0x0003e2000c101118 */
[----:B-----5:R-:W-:Y:S01]  /*1fa90*/  ISETP.LT.AND P5, PT, R2, UR10, !P2 ;  /* 0x0000000a02007c0c */ /* 0x020fe2000d7a1270 */
[----:B------:R-:W-:Y:S01]  /*1faa0*/  VIADD R77, R0, 0x29 ;  /* 0x00000029004d7836 */ /* 0x000fe20000000000 */
[----:B------:R-:W5:Y:S01]  /*1fab0*/  LDCU UR10, c[0x0][0x398] ;  /* 0x00007300ff0a77ac */ /* 0x000f620008000800 */
[----:B------:R0:W-:Y:S01]  /*1fac0*/  @P6 STG.E.U8 desc[UR24][R72.64], R79 ;  /* 0x0000004f48006986 */ /* 0x0001e2000c101118 */
[----:B-1----:R-:W-:-:S02]  /*1fad0*/  IADD3 R74, P6, PT, R76, R69, RZ ;  /* 0x000000454c4a7210 */ /* 0x002fc40007fde0ff */
[----:B------:R-:W-:Y:S02]  /*1fae0*/  PRMT R78, R78, 0x9910, RZ ;  /* 0x000099104e4e7816 */ /* 0x000fe400000000ff */
[----:B0-----:R-:W-:Y:S02]  /*1faf0*/  SHF.R.S32.HI R73, RZ, 0x1f, R76 ;  /* 0x0000001fff497819 */ /* 0x001fe4000001144c */
        /* <DEDUP_REMOVED lines=12> */
[----:B------:R-:W-:Y:S01]  /*1fbc0*/  ISETP.LT.AND P2, PT, R3, UR6, !P2 ;  /* 0x0000000603007c0c */ /* 0x000fe2000d741270 */
[----:B------:R-:W1:Y:S01]  /*1fbd0*/  LDCU UR6, c[0x0][0x39c] ;  /* 0x00007380ff0677ac */ /* 0x000e620008000800 */
[C---:B------:R-:W-:Y:S01]  /*1fbe0*/  IADD3 R72, P6, PT, R76.reuse, R70, RZ ;  /* 0x000000464c487210 */ /* 0x040fe20007fde0ff */
[----:B------:R-:W-:Y:S01]  /*1fbf0*/  VIADD R76, R76, UR30 ;  /* 0x0000001e4c4c7c36 */ /* 0x000fe20008000000 */
[----:B------:R-:W-:-:S03]  /*1fc00*/  SHF.R.S32.HI R77, RZ, 0x8, R77 ;  /* 0x00000008ff4d7819 */ /* 0x000fc6000001144d */
[----:B------:R-:W-:Y:S01]  /*1fc10*/  IMAD.X R73, R73, 0x1, R71, P6 ;  /* 0x0000000149497824 */ /* 0x000fe200030e0647 */
[----:B----4-:R-:W-:Y:S01]  /*1fc20*/  ISETP.LT.AND P5, PT, R2, UR9, !P3 ;  /* 0x0000000902007c0c */ /* 0x010fe2000dfa1270 */
[----:B------:R-:W4:Y:S01]  /*1fc30*/  LDCU UR9, c[0x0][0x398] ;  /* 0x00007300ff0977ac */ /* 0x000f220008000800 */
[----:B------:R-:W-:-:S03]  /*1fc40*/  ISETP.LT.AND P3, PT, R3, UR12, !P3 ;  /* 0x0000000c03007c0c */ /* 0x000fc6000df61270 */
[----:B------:R0:W-:Y:S01]  /*1fc50*/  @P2 STG.E.U8 desc[UR24][R72.64], R77 ;  /* 0x0000004d48002986 */ /* 0x0001e2000c101118 */
[C---:B------:R-:W-:Y:S01]  /*1fc60*/  IADD3 R74, P2, PT, R76.reuse, R69, RZ ;  /* 0x000000454c4a7210 */ /* 0x040fe20007f5e0ff */
[----:B------:R-:W1:Y:S01]  /*1fc70*/  LDCU UR12, c[0x0][0x398] ;  /* 0x00007300ff0c77ac */ /* 0x000e620008000800 */
[----:B0-----:R-:W-:Y:S02]  /*1fc80*/  SHF.R.S32.HI R73, RZ, 0x1f, R76 ;  /* 0x0000001fff497819 */ /* 0x001fe4000001144c */
[----:B------:R-:W-:Y:S01]  /*1fc90*/  IADD3 R72, P6, PT, R76, R70, RZ ;  /* 0x000000464c487210 */ /* 0x000fe20007fde0ff */
[----:B------:R-:W-:Y:S02]  /*1fca0*/  VIADD R77, R0, 0x2a ;  /* 0x0000002a004d7836 */ /* 0x000fe40000000000 */
[C---:B------:R-:W-:Y:S02]  /*1fcb0*/  IMAD.X R75, R73.reuse, 0x1, R68, P2 ;  /* 0x00000001494b7824 */ /* 0x040fe400010e0644 */
[----:B------:R-:W-:Y:S01]  /*1fcc0*/  IMAD.X R73, R73, 0x1, R71, P6 ;  /* 0x0000000149497824 */ /* 0x000fe200030e0647 */
[----:B------:R-:W-:Y:S01]  /*1fcd0*/  ISETP.GE.AND P2, PT, R77, UR4, PT ;  /* 0x000000044d007c0c */ /* 0x000fe2000bf46270 */
[----:B------:R-:W0:Y:S01]  /*1fce0*/  LDCU UR4, c[0x0][0x39c] ;  /* 0x00007380ff0477ac */ /* 0x000e220008000800 */
[----:B------:R-:W-:Y:S01]  /*1fcf0*/  @P5 STG.E.U8 desc[UR24][R74.64], R79 ;  /* 0x0000004f4a005986 */ /* 0x000fe2000c101118 */
[----:B------:R-:W-:-:S03]  /*1fd00*/  VIADD R76, R76, UR30 ;  /* 0x0000001e4c4c7c36 */ /* 0x000fc60008000000 */
[----:B------:R1:W-:Y:S01]  /*1fd10*/  @P3 STG.E.U8 desc[UR24][R72.64], R78 ;  /* 0x0000004e48003986 */ /* 0x0003e2000c101118 */
[----:B-----5:R-:W-:Y:S01]  /*1fd20*/  ISETP.LT.AND P5, PT, R2, UR10, !P1 ;  /* 0x0000000a02007c0c */ /* 0x020fe2000cfa1270 */
[----:B------:R-:W-:Y:S01]  /*1fd30*/  VIADD R77, R0, 0x2b ;  /* 0x0000002b004d7836 */ /* 0x000fe20000000000 */
[----:B------:R-:W-:Y:S01]  /*1fd40*/  ISETP.LT.AND P3, PT, R3, UR14, !P1 ;  /* 0x0000000e03007c0c */ /* 0x000fe2000cf61270 */
        /* <DEDUP_REMOVED lines=58> */
[----:B------:R-:W-:Y:S02]  /*200f0*/  IADD3 R72, P6, PT, R76, R70, RZ ;  /* 0x000000464c487210 */ /* 0x000fe40007fde0ff */
[----:B------:R-:W-:-:S03]  /*20100*/  SHF.R.S32.HI R77, RZ, 0x8, R77 ;  /* 0x00000008ff4d7819 */ /* 0x000fc6000001144d */
[----:B------:R-:W-:Y:S02]  /*20110*/  IMAD.X R73, R73, 0x1, R71, P6 ;  /* 0x0000000149497824 */ /* 0x000fe400030e0647 */
[----:B------:R-:W-:Y:S01]  /*20120*/  VIADD R76, R76, UR30 ;  /* 0x0000001e4c4c7c36 */ /* 0x000fe20008000000 */
[----:B----4-:R-:W-:Y:S01]  /*20130*/  ISETP.LT.AND P5, PT, R2, UR9, !P2 ;  /* 0x0000000902007c0c */ /* 0x010fe2000d7a1270 */
[----:B------:R-:W4:Y:S02]  /*20140*/  LDCU UR9, c[0x0][0x398] ;  /* 0x00007300ff0977ac */ /* 0x000f240008000800 */
[----:B------:R0:W-:Y:S01]  /*20150*/  @P4 STG.E.U8 desc[UR24][R72.64], R77 ;  /* 0x0000004d48004986 */ /* 0x0001e2000c101118 */
[----:B------:R-:W-:Y:S01]  /*20160*/  ISETP.LT.AND P4, PT, R3, UR12, !P2 ;  /* 0x0000000c03007c0c */ /* 0x000fe2000d781270 */
[----:B------:R-:W1:Y:S01]  /*20170*/  LDCU UR12, c[0x0][0x398] ;  /* 0x00007300ff0c77ac */ /* 0x000e620008000800 */
[----:B------:R-:W-:Y:S02]  /*20180*/  IADD3 R74, P2, PT, R76, R69, RZ ;  /* 0x000000454c4a7210 */ /* 0x000fe40007f5e0ff */
[----:B0-----:R-:W-:-:S02]  /*20190*/  SHF.R.S32.HI R73, RZ, 0x1f, R76 ;  /* 0x0000001fff497819 */ /* 0x001fc4000001144c */
        /* <DEDUP_REMOVED lines=354> */
[----:B------:R-:W3:Y:S04]  /*217c0*/  LDL.LU R93, [R1+0xfc] ;  /* 0x0000fc00015d7983 */ /* 0x000ee80000300800 */
[----:B------:R-:W3:Y:S04]  /*217d0*/  LDL.LU R85, [R1+0x100] ;  /* 0x0001000001557983 */ /* 0x000ee80000300800 */
[----:B------:R-:W3:Y:S01]  /*217e0*/  LDL.LU R88, [R1+0x104] ;  /* 0x0001040001587983 */ /* 0x000ee20000300800 */
[----:B------:R-:W-:-:S05]  /*217f0*/  IADD3 R72, P6, PT, R76, R70, RZ ;  /* 0x000000464c487210 */ /* 0x000fca0007fde0ff */
[----:B------:R-:W-:Y:S02]  /*21800*/  IMAD.X R73, R73, 0x1, R71, P6 ;  /* 0x0000000149497824 */ /* 0x000fe400030e0647 */
[----:B------:R-:W-:-:S03]  /*21810*/  VIADD R76, R76, UR30 ;  /* 0x0000001e4c4c7c36 */ /* 0x000fc60008000000 */
[----:B------:R0:W-:Y:S01]  /*21820*/  @P4 STG.E.U8 desc[UR24][R72.64], R77 ;  /* 0x0000004d48004986 */ /* 0x0001e2000c101118 */
[----:B----4-:R-:W-:Y:S01]  /*21830*/  ISETP.LT.AND P5, PT, R2, UR9, !P0 ;  /* 0x0000000902007c0c */ /* 0x010fe2000c7a1270 */
[----:B------:R-:W4:Y:S01]  /*21840*/  LDCU UR9, c[0x0][0x398] ;  /* 0x00007300ff0977ac */ /* 0x000f220008000800 */
[----:B------:R-:W-:Y:S02]  /*21850*/  IADD3 R74, P4, PT, R76, R69, RZ ;  /* 0x000000454c4a7210 */ /* 0x000fe40007f9e0ff */
[----:B------:R-:W-:Y:S01]  /*21860*/  ISETP.LT.AND P6, PT, R3, UR12, !P0 ;  /* 0x0000000c03007c0c */ /* 0x000fe2000c7c1270 */
[----:B------:R-:W1:Y:S01]  /*21870*/  LDCU UR12, c[0x0][0x398] ;  /* 0x00007300ff0c77ac */ /* 0x000e620008000800 */
[----:B0-----:R-:W-:Y:S01]  /*21880*/  VIADD R72, R0, 0x40 ;  /* 0x0000004000487836 */ /* 0x001fe20000000000 */
[----:B------:R-:W-:-:S04]  /*21890*/  SHF.R.S32.HI R73, RZ, 0x1f, R76 ;  /* 0x0000001fff497819 */ /* 0x000fc8000001144c */
[----:B------:R-:W-:Y:S01]  /*218a0*/  ISETP.GE.AND P0, PT, R72, UR6, PT ;  /* 0x0000000648007c0c */ /* 0x000fe2000bf06270 */
[----:B------:R-:W0:Y:S01]  /*218b0*/  LDCU UR6, c[0x0][0x398] ;  /* 0x00007300ff0677ac */ /* 0x000e220008000800 */
[----:B------:R-:W-:Y:S01]  /*218c0*/  IMAD.X R75, R73, 0x1, R68, P4 ;  /* 0x00000001494b7824 */ /* 0x000fe200020e0644 */
[C---:B------:R-:W-:Y:S01]  /*218d0*/  IADD3 R72, P4, PT, R76.reuse, R70, RZ ;  /* 0x000000464c487210 */ /* 0x040fe20007f9e0ff */
[----:B------:R-:W-:-:S04]  /*218e0*/  VIADD R76, R76, UR30 ;  /* 0x0000001e4c4c7c36 */ /* 0x000fc80008000000 */
[----:B------:R-:W-:Y:S01]  /*218f0*/  IMAD.X R73, R73, 0x1, R71, P4 ;  /* 0x0000000149497824 */ /* 0x000fe200020e0647 */
[----:B------:R0:W-:Y:S01]  /*21900*/  @P5 STG.E.U8 desc[UR24][R74.64], R78 ;  /* 0x0000004e4a005986 */ /* 0x0001e2000c101118 */
[----:B------:R-:W-:-:S03]  /*21910*/  VIADD R77, R0, 0x41 ;  /* 0x00000041004d7836 */ /* 0x000fc60000000000 */
[----:B------:R1:W-:Y:S01]  /*21920*/  @P6 STG.E.U8 desc[UR24][R72.64], R79 ;  /* 0x0000004f48006986 */ /* 0x0003e2000c101118 */
[----:B-----5:R-:W-:Y:S01]  /*21930*/  ISETP.LT.AND P5, PT, R2, UR10, !P3 ;  /* 0x0000000a02007c0c */ /* 0x020fe2000dfa1270 */
[----:B------:R-:W5:Y:S01]  /*21940*/  LDCU UR10, c[0x0][0x398] ;  /* 0x00007300ff0a77ac */ /* 0x000f620008000800 */
[----:B------:R-:W-:Y:S02]  /*21950*/  ISETP.GE.AND P4, PT, R77, UR4, PT ;  /* 0x000000044d007c0c */ /* 0x000fe4000bf86270 */
[----:B0-----:R-:W-:Y:S01]  /*21960*/  IADD3 R74, P6, PT, R76, R69, RZ ;  /* 0x000000454c4a7210 */ /* 0x001fe20007fde0ff */
[----:B------:R-:W0:Y:S01]  /*21970*/  LDCU UR4, c[0x0][0x39c] ;  /* 0x00007380ff0477ac */ /* 0x000e220008000800 */
[----:B-1----:R-:W-:Y:S02]  /*21980*/  SHF.R.S32.HI R73, RZ, 0x1f, R76 ;  /* 0x0000001fff497819 */ /* 0x002fe4000001144c */
[----:B------:R-:W-:Y:S01]  /*21990*/  ISETP.LT.AND P3, PT, R3, UR6, !P3 ;  /* 0x0000000603007c0c */ /* 0x000fe2000df61270 */
[----:B------:R-:W1:Y:S01]  /*219a0*/  LDCU UR6, c[0x0][0x39c] ;  /* 0x00007380ff0677ac */ /* 0x000e620008000800 */
[----:B------:R-:W-:Y:S01]  /*219b0*/  PRMT R78, R78, 0x9910, RZ ;  /* 0x000099104e4e7816 */ /* 0x000fe200000000ff */
[----:B------:R-:W-:Y:S01]  /*219c0*/  IMAD.X R75, R73, 0x1, R68, P6 ;  /* 0x00000001494b7824 */ /* 0x000fe200030e0644 */
[----:B------:R-:W-:-:S02]  /*219d0*/  IADD3 R72, P6, PT, R76, R70, RZ ;  /* 0x000000464c487210 */ /* 0x000fc40007fde0ff */
[----:B------:R-:W-:Y:S02]  /*219e0*/  PRMT R77, R79, 0x9910, RZ ;  /* 0x000099104f4d7816 */ /* 0x000fe400000000ff */
[----:B------:R-:W-:Y:S01]  /*219f0*/  SHF.R.S32.HI R78, RZ, 0x8, R78 ;  /* 0x00000008ff4e7819 */ /* 0x000fe2000001144e */
[----:B------:R-:W-:Y:S01]  /*21a00*/  IMAD.X R73, R73, 0x1, R71, P6 ;  /* 0x0000000149497824 */ /* 0x000fe200030e0647 */
[----:B------:R-:W-:Y:S01]  /*21a10*/  SHF.R.S32.HI R77, RZ, 0x8, R77 ;  /* 0x00000008ff4d7819 */ /* 0x000fe2000001144d */
[----:B------:R-:W-:Y:S02]  /*21a20*/  VIADD R76, R76, UR30 ;  /* 0x0000001e4c4c7c36 */ /* 0x000fe40008000000 */
[----:B------:R0:W-:Y:S01]  /*21a30*/  @P5 STG.E.U8 desc[UR24][R74.64], R78 ;  /* 0x0000004e4a005986 */ /* 0x0001e2000c101118 */
[----:B----4-:R-:W-:Y:S01]  /*21a40*/  ISETP.LT.AND P5, PT, R2, UR9, !P2 ;  /* 0x0000000902007c0c */ /* 0x010fe2000d7a1270 */
[----:B------:R-:W4:Y:S02]  /*21a50*/  LDCU UR9, c[0x0][0x398] ;  /* 0x00007300ff0977ac */ /* 0x000f240008000800 */
[----:B------:R1:W-:Y:S01]  /*21a60*/  @P3 STG.E.U8 desc[UR24][R72.64], R77 ;  /* 0x0000004d48003986 */ /* 0x0003e2000c101118 */
[----:B------:R-:W-:Y:S01]  /*21a70*/  ISETP.LT.AND P3, PT, R3, UR12, !P2 ;  /* 0x0000000c03007c0c */ /* 0x000fe2000d761270 */
[----:B------:R-:W2:Y:S01]  /*21a80*/  LDCU UR12, c[0x0][0x398] ;  /* 0x00007300ff0c77ac */ /* 0x000ea20008000800 */
[----:B0-----:R-:W-:-:S02]  /*21a90*/  IADD3 R74, P2, PT, R76, R69, RZ ;  /* 0x000000454c4a7210 */ /* 0x001fc40007f5e0ff */
[----:B-1----:R-:W-:Y:S01]  /*21aa0*/  SHF.R.S32.HI R73, RZ, 0x1f, R76 ;  /* 0x0000001fff497819 */ /* 0x002fe2000001144c */
[----:B------:R-:W-:Y:S01]  /*21ab0*/  VIADD R77, R0, 0x42 ;  /* 0x00000042004d7836 */ /* 0x000fe20000000000 */
[----:B------:R-:W-:-:S03]  /*21ac0*/  IADD3 R72, P6, PT, R76, R70, RZ ;  /* 0x000000464c487210 */ /* 0x000fc60007fde0ff */
[----:B------:R-:W-:Y:S01]  /*21ad0*/  IMAD.X R75, R73, 0x1, R68, P2 ;  /* 0x00000001494b7824 */ /* 0x000fe200010e0644 */
[----:B------:R-:W-:Y:S01]  /*21ae0*/  ISETP.GE.AND P2, PT, R77, UR4, PT ;  /* 0x000000044d007c0c */ /* 0x000fe2000bf46270 */
[----:B------:R-:W0:Y:S01]  /*21af0*/  LDCU UR4, c[0x0][0x39c] ;  /* 0x00007380ff0477ac */ /* 0x000e220008000800 */
[----:B------:R-:W-:Y:S02]  /*21b00*/  IMAD.X R73, R73, 0x1, R71, P6 ;  /* 0x0000000149497824 */ /* 0x000fe400030e0647 */
[----:B------:R-:W-:Y:S02]  /*21b10*/  VIADD R76, R76, UR30 ;  /* 0x0000001e4c4c7c36 */ /* 0x000fe40008000000 */
[----:B------:R-:W-:Y:S01]  /*21b20*/  VIADD R77, R0, 0x43 ;  /* 0x00000043004d7836 */ /* 0x000fe20000000000 */
[----:B--2---:R-:W-:Y:S02]  /*21b30*/  F2FP.SATFINITE.E5M2.F32.PACK_AB_MERGE_C R79, R87, R86, RZ ;  /* 0x00000056574f723e */ /* 0x004fe400048060ff */
[----:B------:R-:W2:Y:S04]  /*21b40*/  LDL.LU R86, [R1+0x1b0] ;  /* 0x0001b00001567983 */ /* 0x000ea80000300800 */
[----:B------:R1:W-:Y:S01]  /*21b50*/  @P5 STG.E.U8 desc[UR24][R74.64], R79 ;  /* 0x0000004f4a005986 */ /* 0x0003e2000c101118 */
[----:B-----5:R-:W-:Y:S01]  /*21b60*/  ISETP.LT.AND P5, PT, R2, UR10, !P1 ;  /* 0x0000000a02007c0c */ /* 0x020fe2000cfa1270 */
[----:B------:R-:W5:Y:S02]  /*21b70*/  LDCU UR10, c[0x0][0x398] ;  /* 0x00007300ff0a77ac */ /* 0x000f640008000800 */
[----:B------:R-:W2:Y:S01]  /*21b80*/  LDL.LU R87, [R1+0x1b4] ;  /* 0x0001b40001577983 */ /* 0x000ea20000300800 */
[----:B---3--:R-:W-:-:S03]  /*21b90*/  F2FP.SATFINITE.E5M2.F32.PACK_AB_MERGE_C R78, R93, R92, RZ ;  /* 0x0000005c5d4e723e */ /* 0x008fc600048060ff */
[----:B------:R-:W3:Y:S04]  /*21ba0*/  LDL.LU R92, [R1+0x1f0] ;  /* 0x0001f000015c7983 */ /* 0x000ee80000300800 */
[----:B------:R0:W-:Y:S01]  /*21bb0*/  @P3 STG.E.U8 desc[UR24][R72.64], R78 ;  /* 0x0000004e48003986 */ /* 0x0001e2000c101118 */
[----:B------:R-:W-:Y:S01]  /*21bc0*/  ISETP.LT.AND P3, PT, R3, UR14, !P1 ;  /* 0x0000000e03007c0c */ /* 0x000fe2000cf61270 */
[----:B------:R-:W2:Y:S01]  /*21bd0*/  LDCU UR14, c[0x0][0x398] ;  /* 0x00007300ff0e77ac */ /* 0x000ea20008000800 */
[----:B-1----:R-:W-:Y:S01]  /*21be0*/  IADD3 R74, P1, PT, R76, R69, RZ ;  /* 0x000000454c4a7210 */ /* 0x002fe20007f3e0ff */
[----:B------:R-:W3:Y:S01]  /*21bf0*/  LDL.LU R93, [R1+0x1f4] ;  /* 0x0001f400015d7983 */ /* 0x000ee20000300800 */
[----:B0-----:R-:W-:Y:S02]  /*21c00*/  PRMT R72, R79, 0x9910, RZ ;  /* 0x000099104f487816 */ /* 0x001fe400000000ff */
[----:B------:R-:W-:-:S02]  /*21c10*/  PRMT R79, R78, 0x9910, RZ ;  /* 0x000099104e4f7816 */ /* 0x000fc400000000ff */
[----:B------:R-:W-:Y:S01]  /*21c20*/  SHF.R.S32.HI R73, RZ, 0x1f, R76 ;  /* 0x0000001fff497819 */ /* 0x000fe2000001144c */
[----:B------:R-:W-:Y:S01]  /*21c30*/  IMAD.MOV.U32 R78, RZ, RZ, R72 ;  /* 0x000000ffff4e7224 */ /* 0x000fe200078e0048 */
[----:B------:R-:W-:-:S03]  /*21c40*/  IADD3 R72, P6, PT, R76, R70, RZ ;  /* 0x000000464c487210 */ /* 0x000fc60007fde0ff */
[C---:B------:R-:W-:Y:S01]  /*21c50*/  IMAD.X R75, R73.reuse, 0x1, R68, P1 ;  /* 0x00000001494b7824 */ /* 0x040fe200008e0644 */
[----:B------:R-:W-:Y:S01]  /*21c60*/  SHF.R.S32.HI R78, RZ, 0x8, R78 ;  /* 0x00000008ff4e7819 */ /* 0x000fe2000001144e */
[----:B------:R-:W-:Y:S01]  /*21c70*/  IMAD.X R73, R73, 0x1, R71, P6 ;  /* 0x0000000149497824 */ /* 0x000fe200030e0647 */
[----:B------:R-:W-:Y:S01]  /*21c80*/  ISETP.GE.AND P1, PT, R77, UR4, PT ;  /* 0x000000044d007c0c */ /* 0x000fe2000bf26270 */
[----:B------:R-:W-:Y:S01]  /*21c90*/  VIADD R76, R76, UR30 ;  /* 0x0000001e4c4c7c36 */ /* 0x000fe20008000000 */
[----:B------:R-:W-:Y:S01]  /*21ca0*/  SHF.R.S32.HI R77, RZ, 0x8, R79 ;  /* 0x00000008ff4d7819 */ /* 0x000fe2000001144f */
[----:B------:R-:W-:Y:S01]  /*21cb0*/  @P5 STG.E.U8 desc[UR24][R74.64], R78 ;  /* 0x0000004e4a005986 */ /* 0x000fe2000c101118 */
[----:B------:R-:W-:Y:S01]  /*21cc0*/  ISETP.LT.AND P6, PT, R3, UR12, !P0 ;  /* 0x0000000c03007c0c */ /* 0x000fe2000c7c1270 */
[----:B------:R-:W0:Y:S02]  /*21cd0*/  LDCU UR4, c[0x0][0x39c] ;  /* 0x00007380ff0477ac */ /* 0x000e240008000800 */
[----:B------:R1:W-:Y:S01]  /*21ce0*/  @P3 STG.E.U8 desc[UR24][R72.64], R77 ;  /* 0x0000004d48003986 */ /* 0x0003e2000c101118 */
[----:B----4-:R-:W-:Y:S01]  /*21cf0*/  ISETP.LT.AND P5, PT, R2, UR9, !P0 ;  /* 0x0000000902007c0c */ /* 0x010fe2000c7a1270 */
[----:B------:R-:W4:Y:S01]  /*21d00*/  LDCU UR9, c[0x0][0x398] ;  /* 0x00007300ff0977ac */ /* 0x000f220008000800 */
[----:B------:R-:W0:Y:S01]  /*21d10*/  LDCU UR12, c[0x0][0x398] ;  /* 0x00007300ff0c77ac */ /* 0x000e220008000800 */
[----:B-1----:R-:W-:-:S02]  /*21d20*/  F2FP.SATFINITE.E5M2.F32.PACK_AB_MERGE_C R77, R88, R85, RZ ;  /* 0x00000055584d723e */ /* 0x002fc400048060ff */
[----:B------:R-:W2:Y:S04]  /*21d30*/  LDL.LU R85, [R1+0x108] ;  /* 0x0001080001557983 */ /* 0x000ea80000300800 */
[----:B------:R-:W2:Y:S01]  /*21d40*/  LDL.LU R88, [R1+0x10c] ;  /* 0x00010c0001587983 */ /* 0x000ea20000300800 */
[----:B------:R-:W-:Y:S01]  /*21d50*/  VIADD R72, R0, 0x44 ;  /* 0x0000004400487836 */ /* 0x000fe20000000000 */
[----:B------:R-:W-:Y:S02]  /*21d60*/  SHF.R.S32.HI R73, RZ, 0x1f, R76 ;  /* 0x0000001fff497819 */ /* 0x000fe4000001144c */
[----:B------:R-:W-:Y:S02]  /*21d70*/  IADD3 R74, P3, PT, R76, R69, RZ ;  /* 0x000000454c4a7210 */ /* 0x000fe40007f7e0ff */
[----:B------:R-:W-:Y:S01]  /*21d80*/  ISETP.GE.AND P0, PT, R72, UR6, PT ;  /* 0x0000000648007c0c */ /* 0x000fe2000bf06270 */
[----:B------:R-:W1:Y:S02]  /*21d90*/  LDCU UR6, c[0x0][0x398] ;  /* 0x00007300ff0677ac */ /* 0x000e640008000800 */
[----:B------:R-:W-:Y:S01]  /*21da0*/  IMAD.X R75, R73, 0x1, R68, P3 ;  /* 0x00000001494b7824 */ /* 0x000fe200018e0644 */
[----:B------:R-:W-:-:S02]  /*21db0*/  IADD3 R72, P3, PT, R76, R70, RZ ;  /* 0x000000464c487210 */ /* 0x000fc40007f7e0ff */
[----:B------:R-:W-:Y:S02]  /*21dc0*/  F2FP.SATFINITE.E5M2.F32.PACK_AB_MERGE_C R78, R5, R4, RZ ;  /* 0x00000004054e723e */ /* 0x000fe400048060ff */
[----:B------:R0:W-:Y:S01]  /*21dd0*/  @P5 STG.E.U8 desc[UR24][R74.64], R77 ;  /* 0x0000004d4a005986 */ /* 0x0001e2000c101118 */
[----:B------:R-:W-:Y:S02]  /*21de0*/  IMAD.X R73, R73, 0x1, R71, P3 ;  /* 0x0000000149497824 */ /* 0x000fe400018e0647 */
[----:B------:R-:W-:-:S03]  /*21df0*/  VIADD R4, R0, 0x45 ;  /* 0x0000004500047836 */ /* 0x000fc60000000000 */
[----:B------:R1:W-:Y:S01]  /*21e00*/  @P6 STG.E.U8 desc[UR24][R72.64], R78 ;  /* 0x0000004e48006986 */ /* 0x0003e2000c101118 */
[----:B0-----:R-:W-:Y:S01]  /*21e10*/  VIADD R74, R76, UR30 ;  /* 0x0000001e4c4a7c36 */ /* 0x001fe20008000000 */
[----:B-----5:R-:W-:Y:S01]  /*21e20*/  ISETP.LT.AND P5, PT, R2, UR10, !P4 ;  /* 0x0000000a02007c0c */ /* 0x020fe2000e7a1270 */
[----:B------:R-:W0:Y:S03]  /*21e30*/  LDCU UR10, c[0x0][0x398] ;  /* 0x00007300ff0a77ac */ /* 0x000e260008000800 */
[----:B------:R-:W-:Y:S02]  /*21e40*/  SHF.R.S32.HI R5, RZ, 0x1f, R74 ;  /* 0x0000001fff057819 */ /* 0x000fe4000001144a */
[----:B-1----:R-:W-:Y:S02]  /*21e50*/  IADD3 R72, P6, PT, R74, R69, RZ ;  /* 0x000000454a487210 */ /* 0x002fe40007fde0ff */
[----:B------:R-:W-:Y:S01]  /*21e60*/  ISETP.LT.AND P4, PT, R3, UR6, !P4 ;  /* 0x0000000603007c0c */ /* 0x000fe2000e781270 */
[----:B------:R-:W1:Y:S01]  /*21e70*/  LDCU UR6, c[0x0][0x39c] ;  /* 0x00007380ff0677ac */ /* 0x000e620008000800 */
[----:B------:R-:W-:Y:S01]  /*21e80*/  ISETP.GE.AND P3, PT, R4, UR4, PT ;  /* 0x0000000404007c0c */ /* 0x000fe2000bf66270 */
[----:B------:R-:W-:Y:S01]  /*21e90*/  IMAD.X R73, R5, 0x1, R68, P6 ;  /* 0x0000000105497824 */ /* 0x000fe200030e0644 */
[----:B------:R-:W-:Y:S01]  /*21ea0*/  PRMT R76, R77, 0x9910, RZ ;  /* 0x000099104d4c7816 */ /* 0x000fe200000000ff */
[----:B------:R-:W5:Y:S01]  /*21eb0*/  LDCU UR4, c[0x0][0x39c] ;  /* 0x00007380ff0477ac */ /* 0x000f620008000800 */
        /* <DEDUP_REMOVED lines=14> */
[----:B------:R-:W-:-:S04]  /*21fa0*/  VIADD R75, R0, 0x46 ;  /* 0x00000046004b7836 */ /* 0x000fc80000000000 */
[----:B------:R-:W-:Y:S01]  /*21fb0*/  IMAD.X R73, R5, 0x1, R68, P2 ;  /* 0x0000000105497824 */ /* 0x000fe200010e0644 */
[----:B-----5:R-:W-:Y:S01]  /*21fc0*/  ISETP.GE.AND P2, PT, R75, UR4, PT ;  /* 0x000000044b007c0c */ /* 0x020fe2000bf46270 */
[----:B------:R-:W0:Y:S01]  /*21fd0*/  LDCU UR4, c[0x0][0x39c] ;  /* 0x00007380ff0477ac */ /* 0x000e220008000800 */
[----:B--2---:R-:W-:Y:S02]  /*21fe0*/  F2FP.SATFINITE.E5M2.F32.PACK_AB_MERGE_C R75, R88, R85, RZ ;  /* 0x00000055584b723e */ /* 0x004fe400048060ff */
[----:B------:R-:W2:Y:S04]  /*21ff0*/  LDL.LU R85, [R1+0x110] ;  /* 0x0001100001557983 */ /* 0x000ea80000300800 */
[----:B------:R-:W2:Y:S01]  /*22000*/  LDL.LU R88, [R1+0x114] ;  /* 0x0001140001587983 */ /* 0x000ea20000300800 */
[----:B------:R-:W-:-:S02]  /*22010*/  IADD3 R4, P6, PT, R74, R70, RZ ;  /* 0x000000464a047210 */ /* 0x000fc40007fde0ff */
[----:B------:R-:W-:Y:S01]  /*22020*/  F2FP.SATFINITE.E5M2.F32.PACK_AB_MERGE_C R6, R7, R6, RZ ;  /* 0x000000060706723e */ /* 0x000fe200048060ff */
[----:B------:R1:W-:Y:S02]  /*22030*/  @P5 STG.E.U8 desc[UR24][R72.64], R75 ;  /* 0x0000004b48005986 */ /* 0x0003e4000c101118 */
[----:B------:R-:W-:Y:S01]  /*22040*/  IMAD.X R5, R5, 0x1, R71, P6 ;  /* 0x0000000105057824 */ /* 0x000fe200030e0647 */
[----:B------:R-:W-:Y:S01]  /*22050*/  ISETP.LT.AND P5, PT, R2, UR10, !P1 ;  /* 0x0000000a02007c0c */ /* 0x000fe2000cfa1270 */
[----:B------:R-:W5:Y:S03]  /*22060*/  LDCU UR10, c[0x0][0x398] ;  /* 0x00007300ff0a77ac */ /* 0x000f660008000800 */
[----:B------:R0:W-:Y:S01]  /*22070*/  @P4 STG.E.U8 desc[UR24][R4.64], R6 ;  /* 0x0000000604004986 */ /* 0x0001e2000c101118 */
[----:B------:R-:W-:Y:S01]  /*22080*/  ISETP.LT.AND P4, PT, R3, UR14, !P1 ;  /* 0x0000000e03007c0c */ /* 0x000fe2000cf81270 */
[----:B------:R-:W2:Y:S01]  /*22090*/  LDCU UR14, c[0x0][0x398] ;  /* 0x00007300ff0e77ac */ /* 0x000ea20008000800 */
[----:B-1----:R-:W-:Y:S01]  /*220a0*/  VIADD R72, R74, UR30 ;  /* 0x0000001e4a487c36 */ /* 0x002fe20008000000 */
[----:B------:R-:W-:-:S02]  /*220b0*/  PRMT R74, R75, 0x9910, RZ ;  /* 0x000099104b4a7816 */ /* 0x000fc400000000ff */
[----:B------:R-:W-:Y:S01]  /*220c0*/  PRMT R75, R6, 0x9910, RZ ;  /* 0x00009910064b7816 */ /* 0x000fe200000000ff */
[----:B------:R-:W-:Y:S01]  /*220d0*/  VIADD R73, R0, 0x47 ;  /* 0x0000004700497836 */ /* 0x000fe20000000000 */
[----:B0-----:R-:W-:Y:S02]  /*220e0*/  SHF.R.S32.HI R5, RZ, 0x1f, R72 ;  /* 0x0000001fff057819 */ /* 0x001fe40000011448 */
[C---:B------:R-:W-:Y:S02]  /*220f0*/  IADD3 R6, P1, PT, R72.reuse, R69, RZ ;  /* 0x0000004548067210 */ /* 0x040fe40007f3e0ff */
[----:B------:R-:W-:Y:S02]  /*22100*/  IADD3 R4, P6, PT, R72, R70, RZ ;  /* 0x0000004648047210 */ /* 0x000fe40007fde0ff */
[----:B------:R-:W-:Y:S01]  /*22110*/  SHF.R.S32.HI R74, RZ, 0x8, R74 ;  /* 0x00000008ff4a7819 */ /* 0x000fe2000001144a */
[----:B------:R-:W-:Y:S01]  /*22120*/  IMAD.X R7, R5, 0x1, R68, P1 ;  /* 0x0000000105077824 */ /* 0x000fe200008e0644 */
[----:B------:R-:W-:Y:S01]  /*22130*/  ISETP.GE.AND P1, PT, R73, UR4, PT ;  /* 0x0000000449007c0c */ /* 0x000fe2000bf26270 */
[----:B------:R-:W-:Y:S01]  /*22140*/  IMAD.X R5, R5, 0x1, R71, P6 ;  /* 0x0000000105057824 */ /* 0x000fe200030e0647 */
[----:B------:R-:W-:Y:S01]  /*22150*/  SHF.R.S32.HI R73, RZ, 0x8, R75 ;  /* 0x00000008ff497819 */ /* 0x000fe2000001144b */
[----:B------:R-:W0:Y:S01]  /*22160*/  LDCU UR4, c[0x0][0x39c] ;  /* 0x00007380ff0477ac */ /* 0x000e220008000800 */
[----:B------:R-:W-:Y:S04]  /*22170*/  @P5 STG.E.U8 desc[UR24][R6.64], R74 ;  /* 0x0000004a06005986 */ /* 0x000fe8000c101118 */
[----:B------:R2:W-:Y:S02]  /*22180*/  @P4 STG.E.U8 desc[UR24][R4.64], R73 ;  /* 0x0000004904004986 */ /* 0x0005e4000c101118 */
[----:B--2---:R-:W-:-:S02]  /*22190*/  F2FP.SATFINITE.E5M2.F32.PACK_AB_MERGE_C R73, R88, R85, RZ ;  /* 0x000000555849723e */ /* 0x004fc400048060ff */
[----:B------:R-:W2:Y:S04]  /*221a0*/  LDL.LU R85, [R1+0x118] ;  /* 0x0001180001557983 */ /* 0x000ea80000300800 */
[----:B------:R-:W2:Y:S01]  /*221b0*/  LDL.LU R88, [R1+0x11c] ;  /* 0x00011c0001587983 */ /* 0x000ea20000300800 */
[----:B------:R-:W-:Y:S01]  /*221c0*/  VIADD R72, R72, UR30 ;  /* 0x0000001e48487c36 */ /* 0x000fe20008000000 */
[----:B----4-:R-:W-:Y:S01]  /*221d0*/  ISETP.LT.AND P5, PT, R2, UR9, !P0 ;  /* 0x0000000902007c0c */ /* 0x010fe2000c7a1270 */
[----:B------:R-:W-:Y:S01]  /*221e0*/  VIADD R4, R0, 0x48 ;  /* 0x0000004800047836 */ /* 0x000fe20000000000 */
[----:B------:R-:W-:Y:S01]  /*221f0*/  ISETP.LT.AND P6, PT, R3, UR12, !P0 ;  /* 0x0000000c03007c0c */ /* 0x000fe2000c7c1270 */
[----:B------:R-:W1:Y:S01]  /*22200*/  LDCU UR9, c[0x0][0x398] ;  /* 0x00007300ff0977ac */ /* 0x000e620008000800 */
[----:B------:R-:W-:-:S02]  /*22210*/  SHF.R.S32.HI R5, RZ, 0x1f, R72 ;  /* 0x0000001fff057819 */ /* 0x000fc40000011448 */
[-C--:B------:R-:W-:Y:S01]  /*22220*/  IADD3 R6, P4, PT, R72, R69.reuse, RZ ;  /* 0x0000004548067210 */ /* 0x080fe20007f9e0ff */
[----:B------:R-:W4:Y:S01]  /*22230*/  LDCU UR12, c[0x0][0x398] ;  /* 0x00007300ff0c77ac */ /* 0x000f220008000800 */
[----:B------:R-:W-:Y:S02]  /*22240*/  ISETP.GE.AND P0, PT, R4, UR6, PT ;  /* 0x0000000604007c0c */ /* 0x000fe4000bf06270 */
[----:B------:R-:W-:Y:S01]  /*22250*/  F2FP.SATFINITE.E5M2.F32.PACK_AB_MERGE_C R9, R9, R8, RZ ;  /* 0x000000080909723e */ /* 0x000fe200048060ff */
[C---:B------:R-:W-:Y:S01]  /*22260*/  IMAD.X R7, R5.reuse, 0x1, R68, P4 ;  /* 0x0000000105077824 */ /* 0x040fe200020e0644 */
[----:B------:R-:W-:Y:S01]  /*22270*/  IADD3 R4, P4, PT, R72, R70, RZ ;  /* 0x0000004648047210 */ /* 0x000fe20007f9e0ff */
[----:B------:R-:W-:Y:S01]  /*22280*/  VIADD R8, R0, 0x49 ;  /* 0x0000004900087836 */ /* 0x000fe20000000000 */
[----:B------:R-:W1:Y:S03]  /*22290*/  LDCU UR6, c[0x0][0x398] ;  /* 0x00007300ff0677ac */ /* 0x000e660008000800 */
[----:B------:R-:W-:Y:S01]  /*222a0*/  IMAD.X R5, R5, 0x1, R71, P4 ;  /* 0x0000000105057824 */ /* 0x000fe200020e0647 */
[----:B0-----:R-:W-:Y:S01]  /*222b0*/  ISETP.GE.AND P4, PT, R8, UR4, PT ;  /* 0x0000000408007c0c */ /* 0x001fe2000bf86270 */
[----:B------:R-:W-:Y:S01]  /*222c0*/  VIADD R8, R72, UR30 ;  /* 0x0000001e48087c36 */ /* 0x000fe20008000000 */
[----:B------:R0:W-:Y:S01]  /*222d0*/  @P5 STG.E.U8 desc[UR24][R6.64], R73 ;  /* 0x0000004906005986 */ /* 0x0001e2000c101118 */
[----:B-----5:R-:W-:Y:S01]  /*222e0*/  ISETP.LT.AND P5, PT, R2, UR10, !P3 ;  /* 0x0000000a02007c0c */ /* 0x020fe2000dfa1270 */
[----:B------:R-:W5:Y:S02]  /*222f0*/  LDCU UR10, c[0x0][0x398] ;  /* 0x00007300ff0a77ac */ /* 0x000f640008000800 */
[----:B------:R1:W-:Y:S01]  /*22300*/  @P6 STG.E.U8 desc[UR24][R4.64], R9 ;  /* 0x0000000904006986 */ /* 0x0003e2000c101118 */
[----:B------:R-:W-:Y:S01]  /*22310*/  PRMT R72, R73, 0x9910, RZ ;  /* 0x0000991049487816 */ /* 0x000fe200000000ff */
[----:B------:R-:W2:Y:S01]  /*22320*/  LDCU UR4, c[0x0][0x39c] ;  /* 0x00007380ff0477ac */ /* 0x000ea20008000800 */
[----:B0-----:R-:W-:-:S02]  /*22330*/  IADD3 R6, P6, PT, R8, R69, RZ ;  /* 0x0000004508067210 */ /* 0x001fc40007fde0ff */
[----:B-1----:R-:W-:Y:S02]  /*22340*/  SHF.R.S32.HI R5, RZ, 0x1f, R8 ;  /* 0x0000001fff057819 */ /* 0x002fe40000011408 */
[----:B------:R-:W-:-:S03]  /*22350*/  SHF.R.S32.HI R72, RZ, 0x8, R72 ;  /* 0x00000008ff487819 */ /* 0x000fc60000011448 */
[----:B------:R-:W-:-:S05]  /*22360*/  IMAD.X R7, R5, 0x1, R68, P6 ;  /* 0x0000000105077824 */ /* 0x000fca00030e0644 */
[----:B------:R2:W-:Y:S02]  /*22370*/  @P5 STG.E.U8 desc[UR24][R6.64], R72 ;  /* 0x0000004806005986 */ /* 0x0005e4000c101118 */
[----:B--2---:R-:W-:Y:S02]  /*22380*/  F2FP.SATFINITE.E5M2.F32.PACK_AB_MERGE_C R72, R88, R85, RZ ;  /* 0x000000555848723e */ /* 0x004fe400048060ff */
[----:B------:R-:W2:Y:S04]  /*22390*/  LDL.LU R85, [R1+0x120] ;  /* 0x0001200001557983 */ /* 0x000ea80000300800 */
[----:B------:R-:W2:Y:S01]  /*223a0*/  LDL.LU R88, [R1+0x124] ;  /* 0x0001240001587983 */ /* 0x000ea20000300800 */
[----:B------:R-:W-:Y:S01]  /*223b0*/  ISETP.LT.AND P3, PT, R3, UR6, !P3 ;  /* 0x0000000603007c0c */ /* 0x000fe2000df61270 */
[----:B------:R-:W0:Y:S01]  /*223c0*/  LDCU UR6, c[0x0][0x39c] ;  /* 0x00007380ff0677ac */ /* 0x000e220008000800 */
[----:B------:R-:W-:-:S02]  /*223d0*/  IADD3 R4, P6, PT, R8, R70, RZ ;  /* 0x0000004608047210 */ /* 0x000fc40007fde0ff */
[----:B------:R-:W-:Y:S01]  /*223e0*/  PRMT R9, R9, 0x9910, RZ ;  /* 0x0000991009097816 */ /* 0x000fe200000000ff */
[----:B------:R-:W-:Y:S02]  /*223f0*/  VIADD R8, R8, UR30 ;  /* 0x0000001e08087c36 */ /* 0x000fe40008000000 */
[----:B------:R-:W-:Y:S01]  /*22400*/  IMAD.X R5, R5, 0x1, R71, P6 ;  /* 0x0000000105057824 */ /* 0x000fe200030e0647 */
[----:B------:R-:W-:Y:S02]  /*22410*/  SHF.R.S32.HI R9, RZ, 0x8, R9 ;  /* 0x00000008ff097819 */ /* 0x000fe40000011409 */
[----:B------:R-:W-:Y:S01]  /*22420*/  ISETP.LT.AND P5, PT, R2, UR9, !P2 ;  /* 0x0000000902007c0c */ /* 0x000fe2000d7a1270 */
[----:B------:R-:W1:Y:S02]  /*22430*/  LDCU UR9, c[0x0][0x398] ;  /* 0x00007300ff0977ac */ /* 0x000e640008000800 */
[----:B------:R0:W-:Y:S01]  /*22440*/  @P3 STG.E.U8 desc[UR24][R4.64], R9 ;  /* 0x0000000904003986 */ /* 0x0001e2000c101118 */
[----:B----4-:R-:W-:Y:S01]  /*22450*/  ISETP.LT.AND P3, PT, R3, UR12, !P2 ;  /* 0x0000000c03007c0c */ /* 0x010fe2000d761270 */
[----:B------:R-:W4:Y:S01]  /*22460*/  LDCU UR12, c[0x0][0x398] ;  /* 0x00007300ff0c77ac */ /* 0x000f220008000800 */
[----:B------:R-:W-:-:S02]  /*22470*/  IADD3 R6, P2, PT, R8, R69, RZ ;  /* 0x0000004508067210 */ /* 0x000fc40007f5e0ff */
[----:B0-----:R-:W-:Y:S02]  /*22480*/  SHF.R.S32.HI R5, RZ, 0x1f, R8 ;  /* 0x0000001fff057819 */ /* 0x001fe40000011408 */
[----:B------:R-:W-:-:S03]  /*22490*/  IADD3 R4, P6, PT, R8, R70, RZ ;  /* 0x0000004608047210 */ /* 0x000fc60007fde0ff */
[----:B------:R-:W-:Y:S01]  /*224a0*/  IMAD.X R7, R5, 0x1, R68, P2 ;  /* 0x0000000105077824 */ /* 0x000fe200010e0644 */
[----:B------:R-:W-:Y:S01]  /*224b0*/  F2FP.SATFINITE.E5M2.F32.PACK_AB_MERGE_C R10, R11, R10, RZ ;  /* 0x0000000a0b0a723e */ /* 0x000fe200048060ff */
[----:B------:R-:W-:Y:S02]  /*224c0*/  IMAD.X R5, R5, 0x1, R71, P6 ;  /* 0x0000000105057824 */ /* 0x000fe400030e0647 */
[----:B------:R-:W-:Y:S01]  /*224d0*/  VIADD R8, R8, UR30 ;  /* 0x0000001e08087c36 */ /* 0x000fe20008000000 */
[----:B------:R0:W-:Y:S01]  /*224e0*/  @P5 STG.E.U8 desc[UR24][R6.64], R72 ;  /* 0x0000004806005986 */ /* 0x0001e2000c101118 */
[----:B-----5:R-:W-:Y:S01]  /*224f0*/  ISETP.LT.AND P5, PT, R2, UR10, !P1 ;  /* 0x0000000a02007c0c */ /* 0x020fe2000cfa1270 */
[----:B------:R-:W-:Y:S01]  /*22500*/  VIADD R9, R0, 0x4a ;  /* 0x0000004a00097836 */ /* 0x000fe20000000000 */
[----:B------:R-:W-:Y:S01]  /*22510*/  PRMT R11, R10, 0x9910, RZ ;  /* 0x000099100a0b7816 */ /* 0x000fe200000000ff */
[----:B------:R5:W-:Y:S01]  /*22520*/  @P3 STG.E.U8 desc[UR24][R4.64], R10 ;  /* 0x0000000a04003986 */ /* 0x000be2000c101118 */
[----:B------:R-:W-:Y:S01]  /*22530*/  ISETP.LT.AND P3, PT, R3, UR14, !P1 ;  /* 0x0000000e03007c0c */ /* 0x000fe2000cf61270 */
[----:B------:R-:W1:Y:S01]  /*22540*/  LDCU UR10, c[0x0][0x398] ;  /* 0x00007300ff0a77ac */ /* 0x000e620008000800 */
[----:B0-----:R-:W-:Y:S01]  /*22550*/  PRMT R72, R72, 0x9910, RZ ;  /* 0x0000991048487816 */ /* 0x001fe200000000ff */
[----:B------:R-:W0:Y:S01]  /*22560*/  LDCU UR14, c[0x0][0x398] ;  /* 0x00007300ff0e77ac */ /* 0x000e220008000800 */
[----:B------:R-:W-:-:S02]  /*22570*/  IADD3 R6, P1, PT, R8, R69, RZ ;  /* 0x0000004508067210 */ /* 0x000fc40007f3e0ff */
[----:B-----5:R-:W-:Y:S01]  /*22580*/  SHF.R.S32.HI R5, RZ, 0x1f, R8 ;  /* 0x0000001fff057819 */ /* 0x020fe20000011408 */
[----:B------:R-:W-:-:S04]  /*22590*/  IMAD.MOV.U32 R10, RZ, RZ, R72 ;  /* 0x000000ffff0a7224 */ /* 0x000fc800078e0048 */
[----:B------:R-:W-:Y:S01]  /*225a0*/  IMAD.X R7, R5, 0x1, R68, P1 ;  /* 0x0000000105077824 */ /* 0x000fe200008e0644 */
[----:B------:R-:W-:-:S05]  /*225b0*/  SHF.R.S32.HI R10, RZ, 0x8, R10 ;  /* 0x00000008ff0a7819 */ /* 0x000fca000001140a */
[----:B------:R2:W-:Y:S02]  /*225c0*/  @P5 STG.E.U8 desc[UR24][R6.64], R10 ;  /* 0x0000000a06005986 */ /* 0x0005e4000c101118 */
[----:B--2---:R-:W-:Y:S02]  /*225d0*/  F2FP.SATFINITE.E5M2.F32.PACK_AB_MERGE_C R10, R88, R85, RZ ;  /* 0x00000055580a723e */ /* 0x004fe400048060ff */
[----:B------:R-:W2:Y:S04]  /*225e0*/  LDL.LU R85, [R1+0x128] ;  /* 0x0001280001557983 */ /* 0x000ea80000300800 */
[----:B------:R-:W2:Y:S01]  /*225f0*/  LDL.LU R88, [R1+0x12c] ;  /* 0x00012c0001587983 */ /* 0x000ea20000300800 */
[----:B------:R-:W-:Y:S01]  /*22600*/  ISETP.GE.AND P2, PT, R9, UR4, PT ;  /* 0x0000000409007c0c */ /* 0x000fe2000bf46270 */
[----:B------:R-:W5:Y:S01]  /*22610*/  LDCU UR4, c[0x0][0x39c] ;  /* 0x00007380ff0477ac */ /* 0x000f620008000800 */
[----:B------:R-:W-:Y:S01]  /*22620*/  VIADD R9, R0, 0x4b ;  /* 0x0000004b00097836 */ /* 0x000fe20000000000 */
[C---:B------:R-:W-:Y:S01]  /*22630*/  IADD3 R4, P6, PT, R8.reuse, R70, RZ ;  /* 0x0000004608047210 */ /* 0x040fe20007fde0ff */
[----:B------:R-:W-:-:S04]  /*22640*/  VIADD R8, R8, UR30 ;  /* 0x0000001e08087c36 */ /* 0x000fc80008000000 */
[----:B------:R-:W-:Y:S01]  /*22650*/  IMAD.X R5, R5, 0x1, R71, P6 ;  /* 0x0000000105057824 */ /* 0x000fe200030e0647 */
[----:B-1----:R-:W-:Y:S01]  /*22660*/  ISETP.LT.AND P5, PT, R2, UR9, !P0 ;  /* 0x0000000902007c0c */ /* 0x002fe2000c7a1270 */
[----:B------:R-:W1:Y:S01]  /*22670*/  LDCU UR9, c[0x0][0x398] ;  /* 0x00007300ff0977ac */ /* 0x000e620008000800 */
[----:B-----5:R-:W-:Y:S01]  /*22680*/  ISETP.GE.AND P1, PT, R9, UR4, PT ;  /* 0x0000000409007c0c */ /* 0x020fe2000bf26270 */
[----:B------:R-:W5:Y:S01]  /*22690*/  LDCU UR4, c[0x0][0x39c] ;  /* 0x00007380ff0477ac */ /* 0x000f620008000800 */
[----:B------:R-:W-:-:S05]  /*226a0*/  SHF.R.S32.HI R9, RZ, 0x8, R11 ;  /* 0x00000008ff097819 */ /* 0x000fca000001140b */
[----:B------:R0:W-:Y:S01]  /*226b0*/  @P3 STG.E.U8 desc[UR24][R4.64], R9 ;  /* 0x0000000904003986 */ /* 0x0001e2000c101118 */
[----:B------:R-:W-:Y:S02]  /*226c0*/  IADD3 R6, P3, PT, R8, R69, RZ ;  /* 0x0000004508067210 */ /* 0x000fe40007f7e0ff */
[----:B----4-:R-:W-:Y:S01]  /*226d0*/  ISETP.LT.AND P6, PT, R3, UR12, !P0 ;  /* 0x0000000c03007c0c */ /* 0x010fe2000c7c1270 */
[----:B------:R-:W4:Y:S01]  /*226e0*/  LDCU UR12, c[0x0][0x398] ;  /* 0x00007300ff0c77ac */ /* 0x000f220008000800 */
[----:B0-----:R-:W-:Y:S01]  /*226f0*/  VIADD R4, R0, 0x4c ;  /* 0x0000004c00047836 */ /* 0x001fe20000000000 */
[----:B------:R-:W-:-:S04]  /*22700*/  SHF.R.S32.HI R5, RZ, 0x1f, R8 ;  /* 0x0000001fff057819 */ /* 0x000fc80000011408 */
[----:B------:R-:W-:Y:S01]  /*22710*/  ISETP.GE.AND P0, PT, R4, UR6, PT ;  /* 0x0000000604007c0c */ /* 0x000fe2000bf06270 */
[----:B------:R-:W-:Y:S01]  /*22720*/  IMAD.X R7, R5, 0x1, R68, P3 ;  /* 0x0000000105077824 */ /* 0x000fe200018e0644 */
[C---:B------:R-:W-:Y:S01]  /*22730*/  IADD3 R4, P3, PT, R8.reuse, R70, RZ ;  /* 0x0000004608047210 */ /* 0x040fe20007f7e0ff */
[----:B------:R-:W-:Y:S01]  /*22740*/  VIADD R8, R8, UR30 ;  /* 0x0000001e08087c36 */ /* 0x000fe20008000000 */
[----:B------:R-:W-:Y:S01]  /*22750*/  F2FP.SATFINITE.E5M2.F32.PACK_AB_MERGE_C R12, R13, R12, RZ ;  /* 0x0000000c0d0c723e */ /* 0x000fe200048060ff */
[----:B------:R-:W0:Y:S02]  /*22760*/  LDCU UR6, c[0x0][0x398] ;  /* 0x00007300ff0677ac */ /* 0x000e240008000800 */
[----:B------:R-:W-:Y:S01]  /*22770*/  IMAD.X R5, R5, 0x1, R71, P3 ;  /* 0x0000000105057824 */ /* 0x000fe200018e0647 */
[----:B------:R1:W-:Y:S01]  /*22780*/  @P5 STG.E.U8 desc[UR24][R6.64], R10 ;  /* 0x0000000a06005986 */ /* 0x0003e2000c101118 */
[----:B------:R-:W-:Y:S01]  /*22790*/  ISETP.LT.AND P5, PT, R2, UR10, !P4 ;  /* 0x0000000a02007c0c */ /* 0x000fe2000e7a1270 */
[----:B------:R-:W-:Y:S01]  /*227a0*/  VIADD R9, R0, 0x4d ;  /* 0x0000004d00097836 */ /* 0x000fe20000000000 */
[----:B------:R-:W0:Y:S01]  /*227b0*/  LDCU UR10, c[0x0][0x398] ;  /* 0x00007300ff0a77ac */ /* 0x000e220008000800 */
[----:B------:R3:W-:Y:S01]  /*227c0*/  @P6 STG.E.U8 desc[UR24][R4.64], R12 ;  /* 0x0000000c04006986 */ /* 0x0007e2000c101118 */
[----:B-1----:R-:W-:-:S02]  /*227d0*/  IADD3 R6, P6, PT, R8, R69, RZ ;  /* 0x0000004508067210 */ /* 0x002fc40007fde0ff */
[----:B------:R-:W-:Y:S02]  /*227e0*/  PRMT R10, R10, 0x9910, RZ ;  /* 0x000099100a0a7816 */ /* 0x000fe400000000ff */
[----:B---3--:R-:W-:Y:S02]  /*227f0*/  SHF.R.S32.HI R5, RZ, 0x1f, R8 ;  /* 0x0000001fff057819 */ /* 0x008fe40000011408 */
[----:B------:R-:W-:-:S03]  /*22800*/  SHF.R.S32.HI R10, RZ, 0x8, R10 ;  /* 0x00000008ff0a7819 */ /* 0x000fc6000001140a */
[----:B------:R-:W-:-:S05]  /*22810*/  IMAD.X R7, R5, 0x1, R68, P6 ;  /* 0x0000000105077824 */ /* 0x000fca00030e0644 */
[----:B------:R2:W-:Y:S02]  /*22820*/  @P5 STG.E.U8 desc[UR24][R6.64], R10 ;  /* 0x0000000a06005986 */ /* 0x0005e4000c101118 */
[----:B--2---:R-:W-:Y:S02]  /*22830*/  F2FP.SATFINITE.E5M2.F32.PACK_AB_MERGE_C R10, R88, R85, RZ ;  /* 0x00000055580a723e */ /* 0x004fe400048060ff */
[----:B------:R-:W2:Y:S04]  /*22840*/  LDL.LU R85, [R1+0x130] ;  /* 0x0001300001557983 */ /* 0x000ea80000300800 */
[----:B------:R-:W2:Y:S01]  /*22850*/  LDL.LU R88, [R1+0x134] ;  /* 0x0001340001587983 */ /* 0x000ea20000300800 */
[----:B0-----:R-:W-:Y:S01]  /*22860*/  ISETP.LT.AND P4, PT, R3, UR6, !P4 ;  /* 0x0000000603007c0c */ /* 0x001fe2000e781270 */
[----:B------:R-:W0:Y:S01]  /*22870*/  LDCU UR6, c[0x0][0x39c] ;  /* 0x00007380ff0677ac */ /* 0x000e220008000800 */
[----:B-----5:R-:W-:-:S02]  /*22880*/  ISETP.GE.AND P3, PT, R9, UR4, PT ;  /* 0x0000000409007c0c */ /* 0x020fc4000bf66270 */
[----:B------:R-:W-:Y:S02]  /*22890*/  IADD3 R4, P6, PT, R8, R70, RZ ;  /* 0x0000004608047210 */ /* 0x000fe40007fde0ff */
[----:B------:R-:W-:Y:S01]  /*228a0*/  PRMT R9, R12, 0x9910, RZ ;  /* 0x000099100c097816 */ /* 0x000fe200000000ff */
[----:B------:R-:W-:Y:S01]  /*228b0*/  VIADD R8, R8, UR30 ;  /* 0x0000001e08087c36 */ /* 0x000fe20008000000 */
[----:B------:R-:W-:Y:S01]  /*228c0*/  ISETP.LT.AND P5, PT, R2, UR9, !P2 ;  /* 0x0000000902007c0c */ /* 0x000fe2000d7a1270 */
[----:B------:R-:W-:Y:S01]  /*228d0*/  IMAD.X R5, R5, 0x1, R71, P6 ;  /* 0x0000000105057824 */ /* 0x000fe200030e0647 */
[----:B------:R-:W-:Y:S01]  /*228e0*/  SHF.R.S32.HI R9, RZ, 0x8, R9 ;  /* 0x00000008ff097819 */ /* 0x000fe20000011409 */
[----:B------:R-:W1:Y:S04]  /*228f0*/  LDCU UR4, c[0x0][0x39c] ;  /* 0x00007380ff0477ac */ /* 0x000e680008000800 */
[----:B------:R3:W-:Y:S01]  /*22900*/  @P4 STG.E.U8 desc[UR24][R4.64], R9 ;  /* 0x0000000904004986 */ /* 0x0007e2000c101118 */
[----:B----4-:R-:W-:Y:S01]  /*22910*/  ISETP.LT.AND P4, PT, R3, UR12, !P2 ;  /* 0x0000000c03007c0c */ /* 0x010fe2000d781270 */
[----:B------:R-:W4:Y:S01]  /*22920*/  LDCU UR9, c[0x0][0x398] ;  /* 0x00007300ff0977ac */ /* 0x000f220008000800 */
[----:B------:R-:W-:-:S02]  /*22930*/  IADD3 R6, P2, PT, R8, R69, RZ ;  /* 0x0000004508067210 */ /* 0x000fc40007f5e0ff */
[----:B------:R-:W-:Y:S01]  /*22940*/  F2FP.SATFINITE.E5M2.F32.PACK_AB_MERGE_C R14, R15, R14, RZ ;  /* 0x0000000e0f0e723e */ /* 0x000fe200048060ff */
[----:B------:R-:W5:Y:S01]  /*22950*/  LDCU UR12, c[0x0][0x398] ;  /* 0x00007300ff0c77ac */ /* 0x000f620008000800 */
[----:B---3--:R-:W-:Y:S02]  /*22960*/  SHF.R.S32.HI R5, RZ, 0x1f, R8 ;  /* 0x0000001fff057819 */ /* 0x008fe40000011408 */
[----:B------:R-:W-:-:S03]  /*22970*/  IADD3 R4, P6, PT, R8, R70, RZ ;  /* 0x0000004608047210 */ /* 0x000fc60007fde0ff */
[C---:B------:R-:W-:Y:S02]  /*22980*/  IMAD.X R7, R5.reuse, 0x1, R68, P2 ;  /* 0x0000000105077824 */ /* 0x040fe400010e0644 */
[----:B------:R-:W-:Y:S02]  /*22990*/  IMAD.X R5, R5, 0x1, R71, P6 ;  /* 0x0000000105057824 */ /* 0x000fe400030e0647 */
[----:B------:R-:W-:Y:S01]  /*229a0*/  VIADD R8, R8, UR30 ;  /* 0x0000001e08087c36 */ /* 0x000fe20008000000 */
[----:B------:R3:W-:Y:S01]  /*229b0*/  @P5 STG.E.U8 desc[UR24][R6.64], R10 ;  /* 0x0000000a06005986 */ /* 0x0007e2000c101118 */
[----:B------:R-:W-:Y:S01]  /*229c0*/  ISETP.LT.AND P5, PT, R2, UR10, !P1 ;  /* 0x0000000a02007c0c */ /* 0x000fe2000cfa1270 */
[----:B------:R-:W-:Y:S01]  /*229d0*/  VIADD R9, R0, 0x4e ;  /* 0x0000004e00097836 */ /* 0x000fe20000000000 */
[----:B------:R-:W-:Y:S01]  /*229e0*/  PRMT R11, R14, 0x9910, RZ ;  /* 0x000099100e0b7816 */ /* 0x000fe200000000ff */
[----:B------:R0:W-:Y:S01]  /*229f0*/  @P4 STG.E.U8 desc[UR24][R4.64], R14 ;  /* 0x0000000e04004986 */ /* 0x0001e2000c101118 */
[----:B------:R-:W-:Y:S01]  /*22a00*/  ISETP.LT.AND P4, PT, R3, UR14, !P1 ;  /* 0x0000000e03007c0c */ /* 0x000fe2000cf81270 */
[----:B------:R-:W1:Y:S01]  /*22a10*/  LDCU UR10, c[0x0][0x398] ;  /* 0x00007300ff0a77ac */ /* 0x000e620008000800 */
[----:B---3--:R-:W-:Y:S01]  /*22a20*/  PRMT R10, R10, 0x9910, RZ ;  /* 0x000099100a0a7816 */ /* 0x008fe200000000ff */
[----:B------:R-:W3:Y:S01]  /*22a30*/  LDCU UR14, c[0x0][0x398] ;  /* 0x00007300ff0e77ac */ /* 0x000ee20008000800 */
[----:B------:R-:W-:-:S02]  /*22a40*/  IADD3 R6, P1, PT, R8, R69, RZ ;  /* 0x0000004508067210 */ /* 0x000fc40007f3e0ff */
[----:B0-----:R-:W-:Y:S02]  /*22a50*/  SHF.R.S32.HI R5, RZ, 0x1f, R8 ;  /* 0x0000001fff057819 */ /* 0x001fe40000011408 */
[----:B------:R-:W-:-:S03]  /*22a60*/  SHF.R.S32.HI R10, RZ, 0x8, R10 ;  /* 0x00000008ff0a7819 */ /* 0x000fc6000001140a */
[----:B------:R-:W-:-:S05]  /*22a70*/  IMAD.X R7, R5, 0x1, R68, P1 ;  /* 0x0000000105077824 */ /* 0x000fca00008e0644 */
[----:B------:R2:W-:Y:S02]  /*22a80*/  @P5 STG.E.U8 desc[UR24][R6.64], R10 ;  /* 0x0000000a06005986 */ /* 0x0005e4000c101118 */
[----:B--2---:R-:W-:Y:S02]  /*22a90*/  F2FP.SATFINITE.E5M2.F32.PACK_AB_MERGE_C R10, R88, R85, RZ ;  /* 0x00000055580a723e */ /* 0x004fe400048060ff */
[----:B------:R-:W2:Y:S04]  /*22aa0*/  LDL.LU R85, [R1+0x138] ;  /* 0x0001380001557983 */ /* 0x000ea80000300800 */
[----:B------:R-:W2:Y:S01]  /*22ab0*/  LDL.LU R88, [R1+0x13c] ;  /* 0x00013c0001587983 */ /* 0x000ea20000300800 */
[----:B-1----:R-:W-:Y:S01]  /*22ac0*/  ISETP.GE.AND P2, PT, R9, UR4, PT ;  /* 0x0000000409007c0c */ /* 0x002fe2000bf46270 */
[----:B------:R-:W0:Y:S01]  /*22ad0*/  LDCU UR4, c[0x0][0x39c] ;  /* 0x00007380ff0477ac */ /* 0x000e220008000800 */
[----:B------:R-:W-:Y:S01]  /*22ae0*/  VIADD R9, R0, 0x4f ;  /* 0x0000004f00097836 */ /* 0x000fe20000000000 */
[C---:B------:R-:W-:Y:S01]  /*22af0*/  IADD3 R4, P6, PT, R8.reuse, R70, RZ ;  /* 0x0000004608047210 */ /* 0x040fe20007fde0ff */
[----:B------:R-:W-:-:S04]  /*22b00*/  VIADD R8, R8, UR30 ;  /* 0x0000001e08087c36 */ /* 0x000fc80008000000 */
[----:B------:R-:W-:Y:S01]  /*22b10*/  IMAD.X R5, R5, 0x1, R71, P6 ;  /* 0x0000000105057824 */ /* 0x000fe200030e0647 */
[----:B----4-:R-:W-:Y:S01]  /*22b20*/  ISETP.LT.AND P5, PT, R2, UR9, !P0 ;  /* 0x0000000902007c0c */ /* 0x010fe2000c7a1270 */
[----:B------:R-:W1:Y:S01]  /*22b30*/  LDCU UR9, c[0x0][0x398] ;  /* 0x00007300ff0977ac */ /* 0x000e620008000800 */
[----:B0-----:R-:W-:Y:S01]  /*22b40*/  ISETP.GE.AND P1, PT, R9, UR4, PT ;  /* 0x0000000409007c0c */ /* 0x001fe2000bf26270 */
[----:B------:R-:W0:Y:S01]  /*22b50*/  LDCU UR4, c[0x0][0x39c] ;  /* 0x00007380ff0477ac */ /* 0x000e220008000800 */
[----:B------:R-:W-:-:S05]  /*22b60*/  SHF.R.S32.HI R9, RZ, 0x8, R11 ;  /* 0x00000008ff097819 */ /* 0x000fca000001140b */
[----:B------:R4:W-:Y:S01]  /*22b70*/  @P4 STG.E.U8 desc[UR24][R4.64], R9 ;  /* 0x0000000904004986 */ /* 0x0009e2000c101118 */
[----:B------:R-:W-:Y:S02]  /*22b80*/  IADD3 R6, P4, PT, R8, R69, RZ ;  /* 0x0000004508067210 */ /* 0x000fe40007f9e0ff */
[----:B-----5:R-:W-:Y:S01]  /*22b90*/  ISETP.LT.AND P6, PT, R3, UR12, !P0 ;  /* 0x0000000c03007c0c */ /* 0x020fe2000c7c1270 */
[----:B------:R-:W5:Y:S01]  /*22ba0*/  LDCU UR12, c[0x0][0x398] ;  /* 0x00007300ff0c77ac */ /* 0x000f620008000800 */
[----:B----4-:R-:W-:Y:S01]  /*22bb0*/  VIADD R4, R0, 0x50 ;  /* 0x0000005000047836 */ /* 0x010fe20000000000 */
[----:B------:R-:W-:-:S04]  /*22bc0*/  SHF.R.S32.HI R5, RZ, 0x1f, R8 ;  /* 0x0000001fff057819 */ /* 0x000fc80000011408 */
[----:B------:R-:W-:Y:S01]  /*22bd0*/  ISETP.GE.AND P0, PT, R4, UR6, PT ;  /* 0x0000000604007c0c */ /* 0x000fe2000bf06270 */
[----:B------:R-:W-:Y:S01]  /*22be0*/  IMAD.X R7, R5, 0x1, R68, P4 ;  /* 0x0000000105077824 */ /* 0x000fe200020e0644 */
[C---:B------:R-:W-:Y:S01]  /*22bf0*/  IADD3 R4, P4, PT, R8.reuse, R70, RZ ;  /* 0x0000004608047210 */ /* 0x040fe20007f9e0ff */
[----:B------:R-:W-:Y:S01]  /*22c00*/  VIADD R8, R8, UR30 ;  /* 0x0000001e08087c36 */ /* 0x000fe20008000000 */
[----:B------:R-:W-:Y:S01]  /*22c10*/  F2FP.SATFINITE.E5M2.F32.PACK_AB_MERGE_C R16, R17, R16, RZ ;  /* 0x000000101110723e */ /* 0x000fe200048060ff */
[----:B------:R-:W4:Y:S02]  /*22c20*/  LDCU UR6, c[0x0][0x398] ;  /* 0x00007300ff0677ac */ /* 0x000f240008000800 */
        /* <DEDUP_REMOVED lines=15> */
[----:B----4-:R-:W-:Y:S01]  /*22d20*/  ISETP.LT.AND P3, PT, R3, UR6, !P3 ;  /* 0x0000000603007c0c */ /* 0x010fe2000df61270 */
[----:B------:R-:W0:Y:S01]  /*22d30*/  LDCU UR6, c[0x0][0x39c] ;  /* 0x00007380ff0677ac */ /* 0x000e220008000800 */
[----:B------:R-:W-:-:S02]  /*22d40*/  ISETP.GE.AND P4, PT, R9, UR4, PT ;  /* 0x0000000409007c0c */ /* 0x000fc4000bf86270 */
[----:B------:R-:W-:Y:S02]  /*22d50*/  IADD3 R4, P6, PT, R8, R70, RZ ;  /* 0x0000004608047210 */ /* 0x000fe40007fde0ff */
[----:B------:R-:W-:Y:S01]  /*22d60*/  PRMT R9, R16, 0x9910, RZ ;  /* 0x0000991010097816 */ /* 0x000fe200000000ff */
[----:B------:R-:W-:Y:S01]  /*22d70*/  VIADD R8, R8, UR30 ;  /* 0x0000001e08087c36 */ /* 0x000fe20008000000 */
[----:B-1----:R-:W-:Y:S01]  /*22d80*/  ISETP.LT.AND P5, PT, R2, UR9, !P2 ;  /* 0x0000000902007c0c */ /* 0x002fe2000d7a1270 */
[----:B------:R-:W-:Y:S01]  /*22d90*/  IMAD.X R5, R5, 0x1, R71, P6 ;  /* 0x0000000105057824 */ /* 0x000fe200030e0647 */
[----:B------:R-:W-:Y:S01]  /*22da0*/  SHF.R.S32.HI R9, RZ, 0x8, R9 ;  /* 0x00000008ff097819 */ /* 0x000fe20000011409 */
[----:B------:R-:W1:Y:S04]  /*22db0*/  LDCU UR4, c[0x0][0x39c] ;  /* 0x00007380ff0477ac */ /* 0x000e680008000800 */
[----:B------:R3:W-:Y:S01]  /*22dc0*/  @P3 STG.E.U8 desc[UR24][R4.64], R9 ;  /* 0x0000000904003986 */ /* 0x0007e2000c101118 */
[----:B-----5:R-:W-:Y:S01]  /*22dd0*/  ISETP.LT.AND P3, PT, R3, UR12, !P2 ;  /* 0x0000000c03007c0c */ /* 0x020fe2000d761270 */
        /* <DEDUP_REMOVED lines=143> */
[----:B------:R-:W-:Y:S01]  /*236d0*/  IADD3 R4, P6, PT, R8, R70, RZ ;  /* 0x0000004608047210 */ /* 0x000fe20007fde0ff */
[----:B------:R-:W3:Y:S01]  /*236e0*/  LDCU UR4, c[0x0][0x39c] ;  /* 0x00007380ff0477ac */ /* 0x000ee20008000800 */
[----:B------:R-:W-:Y:S01]  /*236f0*/  PRMT R9, R24, 0x9910, RZ ;  /* 0x0000991018097816 */ /* 0x000fe200000000ff */
[----:B------:R-:W-:Y:S02]  /*23700*/  VIADD R8, R8, UR30 ;  /* 0x0000001e08087c36 */ /* 0x000fe40008000000 */
[----:B------:R-:W-:Y:S01]  /*23710*/  IMAD.X R5, R5, 0x1, R71, P6 ;  /* 0x0000000105057824 */ /* 0x000fe200030e0647 */
[----:B------:R-:W-:Y:S02]  /*23720*/  SHF.R.S32.HI R9, RZ, 0x8, R9 ;  /* 0x00000008ff097819 */ /* 0x000fe40000011409 */
[----:B-1----:R-:W-:Y:S01]  /*23730*/  ISETP.LT.AND P5, PT, R2, UR9, !P2 ;  /* 0x0000000902007c0c */ /* 0x002fe2000d7a1270 */
[----:B------:R-:W1:Y:S02]  /*23740*/  LDCU UR9, c[0x0][0x398] ;  /* 0x00007300ff0977ac */ /* 0x000e640008000800 */
[----:B------:R4:W-:Y:S01]  /*23750*/  @P3 STG.E.U8 desc[UR24][R4.64], R9 ;  /* 0x0000000904003986 */ /* 0x0009e2000c101118 */
[----:B-----5:R-:W-:Y:S01]  /*23760*/  ISETP.LT.AND P3, PT, R3, UR12, !P2 ;  /* 0x0000000c03007c0c */ /* 0x020fe2000d761270 */
[----:B------:R-:W5:Y:S01]  /*23770*/  LDCU UR12, c[0x0][0x398] ;  /* 0x00007300ff0c77ac */ /* 0x000f620008000800 */
[----:B------:R-:W-:-:S02]  /*23780*/  IADD3 R6, P2, PT, R8, R69, RZ ;  /* 0x0000004508067210 */ /* 0x000fc40007f5e0ff */
[----:B----4-:R-:W-:Y:S01]  /*23790*/  SHF.R.S32.HI R5, RZ, 0x1f, R8 ;  /* 0x0000001fff057819 */ /* 0x010fe20000011408 */
[----:B------:R-:W-:Y:S01]  /*237a0*/  VIADD R9, R0, 0x5a ;  /* 0x0000005a00097836 */ /* 0x000fe20000000000 */
[----:B------:R-:W-:-:S03]  /*237b0*/  IADD3 R4, P6, PT, R8, R70, RZ ;  /* 0x0000004608047210 */ /* 0x000fc60007fde0ff */
[----:B------:R-:W-:Y:S01]  /*237c0*/  IMAD.X R7, R5, 0x1, R68, P2 ;  /* 0x0000000105077824 */ /* 0x000fe200010e0644 */
[----:B---3--:R-:W-:Y:S01]  /*237d0*/  ISETP.GE.AND P2, PT, R9, UR4, PT ;  /* 0x0000000409007c0c */ /* 0x008fe2000bf46270 */
[----:B------:R-:W3:Y:S01]  /*237e0*/  LDCU UR4, c[0x0][0x39c] ;  /* 0x00007380ff0477ac */ /* 0x000ee20008000800 */
[----:B------:R-:W-:Y:S01]  /*237f0*/  IMAD.X R5, R5, 0x1, R71, P6 ;  /* 0x0000000105057824 */ /* 0x000fe200030e0647 */
[----:B------:R-:W-:Y:S01]  /*23800*/  F2FP.SATFINITE.E5M2.F32.PACK_AB_MERGE_C R26, R27, R26, RZ ;  /* 0x0000001a1b1a723e */ /* 0x000fe200048060ff */
[----:B------:R-:W-:Y:S01]  /*23810*/  VIADD R8, R8, UR30 ;  /* 0x0000001e08087c36 */ /* 0x000fe20008000000 */
[----:B------:R4:W-:Y:S01]  /*23820*/  @P5 STG.E.U8 desc[UR24][R6.64], R10 ;  /* 0x0000000a06005986 */ /* 0x0009e2000c101118 */
[----:B------:R-:W-:Y:S01]  /*23830*/  ISETP.LT.AND P5, PT, R2, UR10, !P1 ;  /* 0x0000000a02007c0c */ /* 0x000fe2000cfa1270 */
[----:B------:R-:W-:Y:S01]  /*23840*/  VIADD R9, R0, 0x5b ;  /* 0x0000005b00097836 */ /* 0x000fe20000000000 */
[----:B------:R-:W-:Y:S01]  /*23850*/  PRMT R11, R26, 0x9910, RZ ;  /* 0x000099101a0b7816 */ /* 0x000fe200000000ff */
[----:B------:R0:W-:Y:S01]  /*23860*/  @P3 STG.E.U8 desc[UR24][R4.64], R26 ;  /* 0x0000001a04003986 */ /* 0x0001e2000c101118 */
[----:B------:R-:W-:Y:S01]  /*23870*/  ISETP.LT.AND P3, PT, R3, UR14, !P1 ;  /* 0x0000000e03007c0c */ /* 0x000fe2000cf61270 */
[----:B------:R-:W-:Y:S01]  /*23880*/  VIADD R12, R0, 0x5c ;  /* 0x0000005c000c7836 */ /* 0x000fe20000000000 */
[----:B------:R-:W1:Y:S01]  /*23890*/  LDCU UR10, c[0x0][0x398] ;  /* 0x00007300ff0a77ac */ /* 0x000e620008000800 */
[----:B------:R-:W-:Y:S01]  /*238a0*/  F2FP.SATFINITE.E5M2.F32.PACK_AB_MERGE_C R29, R29, R28, RZ ;  /* 0x0000001c1d1d723e */ /* 0x000fe200048060ff */
[----:B------:R-:W1:Y:S01]  /*238b0*/  LDCU UR14, c[0x0][0x398] ;  /* 0x00007300ff0e77ac */ /* 0x000e620008000800 */
[----:B----4-:R-:W-:-:S02]  /*238c0*/  IADD3 R6, P1, PT, R8, R69, RZ ;  /* 0x0000004508067210 */ /* 0x010fc40007f3e0ff */
[----:B------:R-:W-:Y:S02]  /*238d0*/  PRMT R10, R10, 0x9910, RZ ;  /* 0x000099100a0a7816 */ /* 0x000fe400000000ff */
[----:B0-----:R-:W-:Y:S02]  /*238e0*/  SHF.R.S32.HI R5, RZ, 0x1f, R8 ;  /* 0x0000001fff057819 */ /* 0x001fe40000011408 */
[C---:B------:R-:W-:Y:S02]  /*238f0*/  IADD3 R4, P6, PT, R8.reuse, R70, RZ ;  /* 0x0000004608047210 */ /* 0x040fe40007fde0ff */
[----:B------:R-:W-:Y:S01]  /*23900*/  SHF.R.S32.HI R10, RZ, 0x8, R10 ;  /* 0x00000008ff0a7819 */ /* 0x000fe2000001140a */
[----:B------:R-:W-:Y:S01]  /*23910*/  IMAD.X R7, R5, 0x1, R68, P1 ;  /* 0x0000000105077824 */ /* 0x000fe200008e0644 */
[----:B---3--:R-:W-:Y:S01]  /*23920*/  ISETP.GE.AND P1, PT, R9, UR4, PT ;  /* 0x0000000409007c0c */ /* 0x008fe2000bf26270 */
[----:B------:R-:W-:Y:S01]  /*23930*/  IMAD.X R5, R5, 0x1, R71, P6 ;  /* 0x0000000105057824 */ /* 0x000fe200030e0647 */
[----:B------:R-:W-:Y:S01]  /*23940*/  SHF.R.S32.HI R9, RZ, 0x8, R11 ;  /* 0x00000008ff097819 */ /* 0x000fe2000001140b */
[----:B------:R-:W-:Y:S01]  /*23950*/  VIADD R8, R8, UR30 ;  /* 0x0000001e08087c36 */ /* 0x000fe20008000000 */
[----:B------:R-:W-:Y:S01]  /*23960*/  @P5 STG.E.U8 desc[UR24][R6.64], R10 ;  /* 0x0000000a06005986 */ /* 0x000fe2000c101118 */
[----:B------:R-:W0:Y:S03]  /*23970*/  LDCU UR4, c[0x0][0x39c] ;  /* 0x00007380ff0477ac */ /* 0x000e260008000800 */
[----:B------:R2:W-:Y:S02]  /*23980*/  @P3 STG.E.U8 desc[UR24][R4.64], R9 ;  /* 0x0000000904003986 */ /* 0x0005e4000c101118 */
[----:B--2---:R-:W-:-:S02]  /*23990*/  F2FP.SATFINITE.E5M2.F32.PACK_AB_MERGE_C R9, R88, R85, RZ ;  /* 0x000000555809723e */ /* 0x004fc400048060ff */
[----:B------:R-:W2:Y:S04]  /*239a0*/  LDL.LU R85, [R1+0x168] ;  /* 0x0001680001557983 */ /* 0x000ea80000300800 */
[----:B------:R-:W2:Y:S01]  /*239b0*/  LDL.LU R88, [R1+0x16c] ;  /* 0x00016c0001587983 */ /* 0x000ea20000300800 */
[----:B-1----:R-:W-:Y:S02]  /*239c0*/  ISETP.LT.AND P5, PT, R2, UR9, !P0 ;  /* 0x0000000902007c0c */ /* 0x002fe4000c7a1270 */
[----:B------:R-:W-:Y:S02]  /*239d0*/  SHF.R.S32.HI R11, RZ, 0x1f, R8 ;  /* 0x0000001fff0b7819 */ /* 0x000fe40000011408 */
[----:B-----5:R-:W-:Y:S01]  /*239e0*/  ISETP.LT.AND P6, PT, R3, UR12, !P0 ;  /* 0x0000000c03007c0c */ /* 0x020fe2000c7c1270 */
[----:B------:R-:W-:Y:S01]  /*239f0*/  VIADD R10, R0, 0x5d ;  /* 0x0000005d000a7836 */ /* 0x000fe20000000000 */
[----:B------:R-:W-:Y:S01]  /*23a00*/  IADD3 R6, P3, PT, R8, R69, RZ ;  /* 0x0000004508067210 */ /* 0x000fe20007f7e0ff */
[----:B------:R-:W1:Y:S01]  /*23a10*/  LDCU UR9, c[0x0][0x398] ;  /* 0x00007300ff0977ac */ /* 0x000e620008000800 */
[----:B------:R-:W-:Y:S01]  /*23a20*/  ISETP.GE.AND P0, PT, R12, UR6, PT ;  /* 0x000000060c007c0c */ /* 0x000fe2000bf06270 */
[----:B------:R-:W3:Y:S02]  /*23a30*/  LDCU UR6, c[0x0][0x398] ;  /* 0x00007300ff0677ac */ /* 0x000ee40008000800 */
[C---:B------:R-:W-:Y:S01]  /*23a40*/  IMAD.X R7, R11.reuse, 0x1, R68, P3 ;  /* 0x000000010b077824 */ /* 0x040fe200018e0644 */
[C---:B------:R-:W-:Y:S01]  /*23a50*/  IADD3 R4, P3, PT, R8.reuse, R70, RZ ;  /* 0x0000004608047210 */ /* 0x040fe20007f7e0ff */
[----:B------:R-:W-:Y:S01]  /*23a60*/  VIADD R8, R8, UR30 ;  /* 0x0000001e08087c36 */ /* 0x000fe20008000000 */
[----:B------:R-:W4:Y:S03]  /*23a70*/  LDCU UR12, c[0x0][0x398] ;  /* 0x00007300ff0c77ac */ /* 0x000f260008000800 */
[----:B------:R-:W-:Y:S01]  /*23a80*/  IMAD.X R5, R11, 0x1, R71, P3 ;  /* 0x000000010b057824 */ /* 0x000fe200018e0647 */
[----:B------:R5:W-:Y:S01]  /*23a90*/  @P5 STG.E.U8 desc[UR24][R6.64], R9 ;  /* 0x0000000906005986 */ /* 0x000be2000c101118 */
[----:B0-----:R-:W-:Y:S01]  /*23aa0*/  ISETP.GE.AND P3, PT, R10, UR4, PT ;  /* 0x000000040a007c0c */ /* 0x001fe2000bf66270 */
[----:B------:R-:W0:Y:S01]  /*23ab0*/  LDCU UR4, c[0x0][0x39c] ;  /* 0x00007380ff0477ac */ /* 0x000e220008000800 */
[----:B------:R-:W-:Y:S01]  /*23ac0*/  PRMT R11, R9, 0x9910, RZ ;  /* 0x00009910090b7816 */ /* 0x000fe200000000ff */
[----:B------:R0:W-:Y:S01]  /*23ad0*/  @P6 STG.E.U8 desc[UR24][R4.64], R29 ;  /* 0x0000001d04006986 */ /* 0x0001e2000c101118 */
[----:B------:R-:W-:-:S02]  /*23ae0*/  SHF.R.S32.HI R10, RZ, 0x1f, R8 ;  /* 0x0000001fff0a7819 */ /* 0x000fc40000011408 */
[----:B------:R-:W-:Y:S01]  /*23af0*/  ISETP.LT.AND P5, PT, R2, UR10, !P4 ;  /* 0x0000000a02007c0c */ /* 0x000fe2000e7a1270 */
[----:B------:R-:W0:Y:S01]  /*23b00*/  LDCU UR10, c[0x0][0x398] ;  /* 0x00007300ff0a77ac */ /* 0x000e220008000800 */
[----:B------:R-:W-:Y:S02]  /*23b10*/  PRMT R12, R29, 0x9910, RZ ;  /* 0x000099101d0c7816 */ /* 0x000fe400000000ff */
[----:B-----5:R-:W-:Y:S01]  /*23b20*/  IADD3 R6, P6, PT, R8, R69, RZ ;  /* 0x0000004508067210 */ /* 0x020fe20007fde0ff */
[----:B------:R-:W-:Y:S01]  /*23b30*/  IMAD.MOV.U32 R9, RZ, RZ, R11 ;  /* 0x000000ffff097224 */ /* 0x000fe200078e000b */
[----:B---3--:R-:W-:Y:S01]  /*23b40*/  ISETP.LT.AND P4, PT, R3, UR6, !P4 ;  /* 0x0000000603007c0c */ /* 0x008fe2000e781270 */
[----:B------:R-:W-:Y:S01]  /*23b50*/  IMAD.MOV.U32 R11, RZ, RZ, R12 ;  /* 0x000000ffff0b7224 */ /* 0x000fe200078e000c */
[----:B------:R-:W-:Y:S02]  /*23b60*/  F2FP.SATFINITE.E5M2.F32.PACK_AB_MERGE_C R31, R31, R30, RZ ;  /* 0x0000001e1f1f723e */ /* 0x000fe400048060ff */
[----:B--2---:R-:W-:Y:S01]  /*23b70*/  F2FP.SATFINITE.E5M2.F32.PACK_AB_MERGE_C R13, R88, R85, RZ ;  /* 0x00000055580d723e */ /* 0x004fe200048060ff */
[----:B------:R-:W-:Y:S01]  /*23b80*/  IMAD.X R7, R10, 0x1, R68, P6 ;  /* 0x000000010a077824 */ /* 0x000fe200030e0644 */
[----:B------:R-:W2:Y:S01]  /*23b90*/  LDL.LU R85, [R1+0x170] ;  /* 0x0001700001557983 */ /* 0x000ea20000300800 */
[----:B------:R-:W-:Y:S01]  /*23ba0*/  SHF.R.S32.HI R9, RZ, 0x8, R9 ;  /* 0x00000008ff097819 */ /* 0x000fe20000011409 */
[----:B------:R-:W3:Y:S02]  /*23bb0*/  LDCU UR6, c[0x0][0x39c] ;  /* 0x00007380ff0677ac */ /* 0x000ee40008000800 */
[----:B------:R-:W2:Y:S01]  /*23bc0*/  LDL.LU R88, [R1+0x174] ;  /* 0x0001740001587983 */ /* 0x000ea20000300800 */
[----:B0-----:R-:W-:-:S02]  /*23bd0*/  IADD3 R4, P6, PT, R8, R70, RZ ;  /* 0x0000004608047210 */ /* 0x001fc40007fde0ff */
[----:B------:R-:W-:Y:S01]  /*23be0*/  SHF.R.S32.HI R11, RZ, 0x8, R11 ;  /* 0x00000008ff0b7819 */ /* 0x000fe2000001140b */
[----:B------:R-:W-:Y:S02]  /*23bf0*/  VIADD R8, R8, UR30 ;  /* 0x0000001e08087c36 */ /* 0x000fe40008000000 */
[----:B------:R-:W-:Y:S01]  /*23c00*/  IMAD.X R5, R10, 0x1, R71, P6 ;  /* 0x000000010a057824 */ /* 0x000fe200030e0647 */
[----:B------:R0:W-:Y:S01]  /*23c10*/  @P5 STG.E.U8 desc[UR24][R6.64], R9 ;  /* 0x0000000906005986 */ /* 0x0001e2000c101118 */
[----:B-1----:R-:W-:Y:S01]  /*23c20*/  ISETP.LT.AND P5, PT, R2, UR9, !P2 ;  /* 0x0000000902007c0c */ /* 0x002fe2000d7a1270 */
[----:B------:R-:W-:Y:S01]  /*23c30*/  VIADD R12, R0, 0x5e ;  /* 0x0000005e000c7836 */ /* 0x000fe20000000000 */
[----:B------:R-:W-:Y:S01]  /*23c40*/  SHF.R.S32.HI R10, RZ, 0x1f, R8 ;  /* 0x0000001fff0a7819 */ /* 0x000fe20000011408 */
[----:B------:R1:W-:Y:S01]  /*23c50*/  @P4 STG.E.U8 desc[UR24][R4.64], R11 ;  /* 0x0000000b04004986 */ /* 0x0003e2000c101118 */
[----:B----4-:R-:W-:Y:S01]  /*23c60*/  ISETP.LT.AND P4, PT, R3, UR12, !P2 ;  /* 0x0000000c03007c0c */ /* 0x010fe2000d781270 */
[----:B------:R-:W4:Y:S01]  /*23c70*/  LDCU UR9, c[0x0][0x398] ;  /* 0x00007300ff0977ac */ /* 0x000f220008000800 */
[----:B------:R-:W-:Y:S01]  /*23c80*/  PRMT R14, R31, 0x9910, RZ ;  /* 0x000099101f0e7816 */ /* 0x000fe200000000ff */
[----:B------:R-:W5:Y:S01]  /*23c90*/  LDCU UR12, c[0x0][0x398] ;  /* 0x00007300ff0c77ac */ /* 0x000f620008000800 */
[----:B0-----:R-:W-:-:S02]  /*23ca0*/  IADD3 R6, P2, PT, R8, R69, RZ ;  /* 0x0000004508067210 */ /* 0x001fc40007f5e0ff */
[----:B-1----:R-:W-:-:S03]  /*23cb0*/  IADD3 R4, P6, PT, R8, R70, RZ ;  /* 0x0000004608047210 */ /* 0x002fc60007fde0ff */
[C---:B------:R-:W-:Y:S01]  /*23cc0*/  IMAD.X R7, R10.reuse, 0x1, R68, P2 ;  /* 0x000000010a077824 */ /* 0x040fe200010e0644 */
[----:B------:R-:W-:Y:S01]  /*23cd0*/  PRMT R9, R13, 0x9910, RZ ;  /* 0x000099100d097816 */ /* 0x000fe200000000ff */
[----:B------:R-:W-:-:S03]  /*23ce0*/  IMAD.X R5, R10, 0x1, R71, P6 ;  /* 0x000000010a057824 */ /* 0x000fc600030e0647 */
[----:B------:R0:W-:Y:S01]  /*23cf0*/  @P5 STG.E.U8 desc[UR24][R6.64], R13 ;  /* 0x0000000d06005986 */ /* 0x0001e2000c101118 */
[----:B------:R-:W-:Y:S01]  /*23d00*/  VIADD R10, R8, UR30 ;  /* 0x0000001e080a7c36 */ /* 0x000fe20008000000 */
[----:B------:R-:W-:Y:S01]  /*23d10*/  ISETP.LT.AND P5, PT, R2, UR10, !P1 ;  /* 0x0000000a02007c0c */ /* 0x000fe2000cfa1270 */
[----:B------:R-:W-:Y:S01]  /*23d20*/  VIADD R11, R0, 0x5f ;  /* 0x0000005f000b7836 */ /* 0x000fe20000000000 */
[----:B------:R1:W-:Y:S01]  /*23d30*/  @P4 STG.E.U8 desc[UR24][R4.64], R31 ;  /* 0x0000001f04004986 */ /* 0x0003e2000c101118 */
[----:B------:R-:W-:Y:S01]  /*23d40*/  ISETP.GE.AND P2, PT, R12, UR4, PT ;  /* 0x000000040c007c0c */ /* 0x000fe2000bf46270 */
[----:B------:R-:W2:Y:S01]  /*23d50*/  LDCU UR4, c[0x0][0x39c] ;  /* 0x00007380ff0477ac */ /* 0x000ea20008000800 */
[----:B------:R-:W-:Y:S02]  /*23d60*/  ISETP.LT.AND P4, PT, R3, UR14, !P1 ;  /* 0x0000000e03007c0c */ /* 0x000fe4000cf81270 */
[----:B------:R-:W-:Y:S01]  /*23d70*/  SHF.R.S32.HI R12, RZ, 0x1f, R10 ;  /* 0x0000001fff0c7819 */ /* 0x000fe2000001140a */
[----:B------:R-:W2:Y:S01]  /*23d80*/  LDCU UR10, c[0x0][0x398] ;  /* 0x00007300ff0a77ac */ /* 0x000ea20008000800 */
[----:B------:R-:W-:Y:S01]  /*23d90*/  IADD3 R8, P1, PT, R10, R69, RZ ;  /* 0x000000450a087210 */ /* 0x000fe20007f3e0ff */
[----:B0-----:R-:W-:-:S02]  /*23da0*/  IMAD.MOV.U32 R7, RZ, RZ, R9 ;  /* 0x000000ffff077224 */ /* 0x001fc400078e0009 */
[----:B------:R-:W-:Y:S01]  /*23db0*/  IMAD.MOV.U32 R13, RZ, RZ, R14 ;  /* 0x000000ffff0d7224 */ /* 0x000fe200078e000e */
[----:B------:R-:W-:Y:S01]  /*23dc0*/  F2FP.SATFINITE.E5M2.F32.PACK_AB_MERGE_C R33, R33, R32, RZ ;  /* 0x000000202121723e */ /* 0x000fe200048060ff */
[----:B------:R-:W-:Y:S01]  /*23dd0*/  IMAD.X R9, R12, 0x1, R68, P1 ;  /* 0x000000010c097824 */ /* 0x000fe200008e0644 */
[----:B------:R-:W-:Y:S01]  /*23de0*/  SHF.R.S32.HI R7, RZ, 0x8, R7 ;  /* 0x00000008ff077819 */ /* 0x000fe20000011407 */
[----:B------:R-:W-:Y:S01]  /*23df0*/  VIADD R6, R0, 0x60 ;  /* 0x0000006000067836 */ /* 0x000fe20000000000 */
[----:B-1----:R-:W-:Y:S01]  /*23e00*/  IADD3 R4, P6, PT, R10, R70, RZ ;  /* 0x000000460a047210 */ /* 0x002fe20007fde0ff */
[----:B------:R-:W0:Y:S02]  /*23e10*/  LDCU UR14, c[0x0][0x398] ;  /* 0x00007300ff0e77ac */ /* 0x000e240008000800 */
[----:B------:R2:W-:Y:S02]  /*23e20*/  @P5 STG.E.U8 desc[UR24][R8.64], R7 ;  /* 0x0000000708005986 */ /* 0x0005e4000c101118 */
[----:B--2---:R-:W-:-:S02]  /*23e30*/  F2FP.SATFINITE.E5M2.F32.PACK_AB_MERGE_C R9, R88, R85, RZ ;  /* 0x000000555809723e */ /* 0x004fc400048060ff */
[----:B------:R-:W2:Y:S04]  /*23e40*/  LDL.LU R85, [R1+0x178] ;  /* 0x0001780001557983 */ /* 0x000ea80000300800 */
[----:B------:R-:W2:Y:S01]  /*23e50*/  LDL.LU R88, [R1+0x17c] ;  /* 0x00017c0001587983 */ /* 0x000ea20000300800 */
[----:B------:R-:W-:Y:S01]  /*23e60*/  IMAD.X R5, R12, 0x1, R71, P6 ;  /* 0x000000010c057824 */ /* 0x000fe200030e0647 */
[----:B------:R-:W-:Y:S01]  /*23e70*/  SHF.R.S32.HI R13, RZ, 0x8, R13 ;  /* 0x00000008ff0d7819 */ /* 0x000fe2000001140d */
[----:B------:R-:W-:Y:S01]  /*23e80*/  VIADD R12, R10, UR30 ;  /* 0x0000001e0a0c7c36 */ /* 0x000fe20008000000 */
[----:B------:R-:W-:Y:S01]  /*23e90*/  ISETP.GE.AND P1, PT, R11, UR4, PT ;  /* 0x000000040b007c0c */ /* 0x000fe2000bf26270 */
[----:B------:R-:W1:Y:S01]  /*23ea0*/  LDCU UR4, c[0x0][0x39c] ;  /* 0x00007380ff0477ac */ /* 0x000e620008000800 */
[----:B----4-:R-:W-:Y:S01]  /*23eb0*/  ISETP.LT.AND P5, PT, R2, UR9, !P0 ;  /* 0x0000000902007c0c */ /* 0x010fe2000c7a1270 */
[----:B------:R4:W-:Y:S01]  /*23ec0*/  @P4 STG.E.U8 desc[UR24][R4.64], R13 ;  /* 0x0000000d04004986 */ /* 0x0009e2000c101118 */
[----:B------:R-:W-:Y:S01]  /*23ed0*/  SHF.R.S32.HI R14, RZ, 0x1f, R12 ;  /* 0x0000001fff0e7819 */ /* 0x000fe2000001140c */
[----:B------:R-:W0:Y:S01]  /*23ee0*/  LDCU UR9, c[0x0][0x398] ;  /* 0x00007300ff0977ac */ /* 0x000e220008000800 */
[----:B------:R-:W-:-:S02]  /*23ef0*/  IADD3 R10, P4, PT, R12, R69, RZ ;  /* 0x000000450c0a7210 */ /* 0x000fc40007f9e0ff */
[----:B-----5:R-:W-:Y:S01]  /*23f00*/  ISETP.LT.AND P6, PT, R3, UR12, !P0 ;  /* 0x0000000c03007c0c */ /* 0x020fe2000c7c1270 */
[----:B------:R-:W5:Y:S01]  /*23f10*/  LDCU UR12, c[0x0][0x398] ;  /* 0x00007300ff0c77ac */ /* 0x000f620008000800 */
[----:B---3--:R-:W-:Y:S01]  /*23f20*/  ISETP.GE.AND P0, PT, R6, UR6, PT ;  /* 0x0000000606007c0c */ /* 0x008fe2000bf06270 */
[----:B------:R-:W-:Y:S01]  /*23f30*/  IMAD.X R11, R14, 0x1, R68, P4 ;  /* 0x000000010e0b7824 */ /* 0x000fe200020e0644 */
[C---:B------:R-:W-:Y:S01]  /*23f40*/  IADD3 R6, P4, PT, R12.reuse, R70, RZ ;  /* 0x000000460c067210 */ /* 0x040fe20007f9e0ff */
[----:B------:R-:W-:Y:S01]  /*23f50*/  VIADD R12, R12, UR30 ;  /* 0x0000001e0c0c7c36 */ /* 0x000fe20008000000 */
[----:B------:R-:W3:Y:S01]  /*23f60*/  LDCU UR6, c[0x0][0x398] ;  /* 0x00007300ff0677ac */ /* 0x000ee20008000800 */
[----:B----4-:R-:W-:Y:S01]  /*23f70*/  VIADD R4, R0, 0x61 ;  /* 0x0000006100047836 */ /* 0x010fe20000000000 */
[----:B------:R-:W-:Y:S01]  /*23f80*/  PRMT R5, R9, 0x9910, RZ ;  /* 0x0000991009057816 */ /* 0x000fe200000000ff */
[----:B------:R-:W-:Y:S01]  /*23f90*/  IMAD.X R7, R14, 0x1, R71, P4 ;  /* 0x000000010e077824 */ /* 0x000fe200020e0647 */
[----:B------:R4:W-:Y:S01]  /*23fa0*/  @P5 STG.E.U8 desc[UR24][R10.64], R9 ;  /* 0x000000090a005986 */ /* 0x0009e2000c101118 */
[----:B------:R-:W-:Y:S01]  /*23fb0*/  ISETP.LT.AND P5, PT, R2, UR10, !P3 ;  /* 0x0000000a02007c0c */ /* 0x000fe2000dfa1270 */
[----:B------:R-:W0:Y:S01]  /*23fc0*/  LDCU UR10, c[0x0][0x398] ;  /* 0x00007300ff0a77ac */ /* 0x000e220008000800 */
[----:B-1----:R-:W-:Y:S01]  /*23fd0*/  ISETP.GE.AND P4, PT, R4, UR4, PT ;  /* 0x0000000404007c0c */ /* 0x002fe2000bf86270 */
[----:B------:R-:W-:Y:S01]  /*23fe0*/  @P6 STG.E.U8 desc[UR24][R6.64], R33 ;  /* 0x0000002106006986 */ /* 0x000fe2000c101118 */
[----:B------:R-:W-:Y:S01]  /*23ff0*/  SHF.R.S32.HI R8, RZ, 0x1f, R12 ;  /* 0x0000001fff087819 */ /* 0x000fe2000001140c */
[----:B------:R-:W1:Y:S01]  /*24000*/  LDCU UR4, c[0x0][0x39c] ;  /* 0x00007380ff0477ac */ /* 0x000e620008000800 */
[----:B------:R-:W-:Y:S01]  /*24010*/  IADD3 R4, P6, PT, R12, R69, RZ ;  /* 0x000000450c047210 */ /* 0x000fe20007fde0ff */
[----:B----4-:R-:W-:-:S04]  /*24020*/  IMAD.MOV.U32 R11, RZ, RZ, R5 ;  /* 0x000000ffff0b7224 */ /* 0x010fc800078e0005 */
[----:B------:R-:W-:Y:S01]  /*24030*/  IMAD.X R5, R8, 0x1, R68, P6 ;  /* 0x0000000108057824 */ /* 0x000fe200030e0644 */
[----:B------:R-:W-:-:S05]  /*24040*/  SHF.R.S32.HI R11, RZ, 0x8, R11 ;  /* 0x00000008ff0b7819 */ /* 0x000fca000001140b */
[----:B------:R2:W-:Y:S02]  /*24050*/  @P5 STG.E.U8 desc[UR24][R4.64], R11 ;  /* 0x0000000b04005986 */ /* 0x0005e4000c101118 */
[----:B--2---:R-:W-:Y:S02]  /*24060*/  F2FP.SATFINITE.E5M2.F32.PACK_AB_MERGE_C R11, R88, R85, RZ ;  /* 0x00000055580b723e */ /* 0x004fe400048060ff */
[----:B------:R-:W2:Y:S04]  /*24070*/  LDL.LU R85, [R1+0x180] ;  /* 0x0001800001557983 */ /* 0x000ea80000300800 */
[----:B------:R-:W2:Y:S01]  /*24080*/  LDL.LU R88, [R1+0x184] ;  /* 0x0001840001587983 */ /* 0x000ea20000300800 */
[----:B---3--:R-:W-:Y:S02]  /*24090*/  ISETP.LT.AND P3, PT, R3, UR6, !P3 ;  /* 0x0000000603007c0c */ /* 0x008fe4000df61270 */
[----:B------:R-:W-:-:S02]  /*240a0*/  PRMT R13, R33, 0x9910, RZ ;  /* 0x00009910210d7816 */ /* 0x000fc400000000ff */
[----:B------:R-:W-:Y:S01]  /*240b0*/  F2FP.SATFINITE.E5M2.F32.PACK_AB_MERGE_C R35, R35, R34, RZ ;  /* 0x000000222323723e */ /* 0x000fe200048060ff */
[----:B------:R-:W-:Y:S01]  /*240c0*/  VIADD R14, R0, 0x62 ;  /* 0x00000062000e7836 */ /* 0x000fe20000000000 */
[C---:B------:R-:W-:Y:S01]  /*240d0*/  IADD3 R6, P6, PT, R12.reuse, R70, RZ ;  /* 0x000000460c067210 */ /* 0x040fe20007fde0ff */
[----:B------:R-:W3:Y:S01]  /*240e0*/  LDCU UR6, c[0x0][0x39c] ;  /* 0x00007380ff0677ac */ /* 0x000ee20008000800 */
[----:B------:R-:W-:Y:S01]  /*240f0*/  SHF.R.S32.HI R13, RZ, 0x8, R13 ;  /* 0x00000008ff0d7819 */ /* 0x000fe2000001140d */
[----:B------:R-:W-:Y:S02]  /*24100*/  VIADD R12, R12, UR30 ;  /* 0x0000001e0c0c7c36 */ /* 0x000fe40008000000 */
[----:B------:R-:W-:Y:S01]  /*24110*/  IMAD.X R7, R8, 0x1, R71, P6 ;  /* 0x0000000108077824 */ /* 0x000fe200030e0647 */
[----:B0-----:R-:W-:Y:S01]  /*24120*/  ISETP.LT.AND P5, PT, R2, UR9, !P2 ;  /* 0x0000000902007c0c */ /* 0x001fe2000d7a1270 */
[----:B------:R-:W0:Y:S01]  /*24130*/  LDCU UR9, c[0x0][0x398] ;  /* 0x00007300ff0977ac */ /* 0x000e220008000800 */
[----:B------:R-:W-:-:S02]  /*24140*/  SHF.R.S32.HI R10, RZ, 0x1f, R12 ;  /* 0x0000001fff0a7819 */ /* 0x000fc4000001140c */
[----:B------:R4:W-:Y:S01]  /*24150*/  @P3 STG.E.U8 desc[UR24][R6.64], R13 ;  /* 0x0000000d06003986 */ /* 0x0009e2000c101118 */
[----:B-----5:R-:W-:Y:S01]  /*24160*/  ISETP.LT.AND P3, PT, R3, UR12, !P2 ;  /* 0x0000000c03007c0c */ /* 0x020fe2000d761270 */
[----:B------:R-:W5:Y:S01]  /*24170*/  LDCU UR12, c[0x0][0x398] ;  /* 0x00007300ff0c77ac */ /* 0x000f620008000800 */
[C---:B------:R-:W-:Y:S02]  /*24180*/  IADD3 R8, P2, PT, R12.reuse, R69, RZ ;  /* 0x000000450c087210 */ /* 0x040fe40007f5e0ff */
[----:B------:R-:W-:-:S03]  /*24190*/  IADD3 R4, P6, PT, R12, R70, RZ ;  /* 0x000000460c047210 */ /* 0x000fc60007fde0ff */
[C---:B------:R-:W-:Y:S02]  /*241a0*/  IMAD.X R9, R10.reuse, 0x1, R68, P2 ;  /* 0x000000010a097824 */ /* 0x040fe400010e0644 */
[----:B------:R-:W-:Y:S02]  /*241b0*/  IMAD.X R5, R10, 0x1, R71, P6 ;  /* 0x000000010a057824 */ /* 0x000fe400030e0647 */
[----:B------:R-:W-:Y:S01]  /*241c0*/  VIADD R12, R12, UR30 ;  /* 0x0000001e0c0c7c36 */ /* 0x000fe20008000000 */
[----:B----4-:R-:W-:Y:S01]  /*241d0*/  PRMT R7, R11, 0x9910, RZ ;  /* 0x000099100b077816 */ /* 0x010fe200000000ff */
[----:B------:R4:W-:Y:S01]  /*241e0*/  @P5 STG.E.U8 desc[UR24][R8.64], R11 ;  /* 0x0000000b08005986 */ /* 0x0009e2000c101118 */
[----:B------:R-:W-:Y:S01]  /*241f0*/  ISETP.LT.AND P5, PT, R2, UR10, !P1 ;  /* 0x0000000a02007c0c */ /* 0x000fe2000cfa1270 */
[----:B------:R-:W0:Y:S02]  /*24200*/  LDCU UR10, c[0x0][0x398] ;  /* 0x00007300ff0a77ac */ /* 0x000e240008000800 */
[----:B------:R-:W-:Y:S01]  /*24210*/  @P3 STG.E.U8 desc[UR24][R4.64], R35 ;  /* 0x0000002304003986 */ /* 0x000fe2000c101118 */
[----:B------:R-:W-:Y:S01]  /*24220*/  ISETP.LT.AND P3, PT, R3, UR14, !P1 ;  /* 0x0000000e03007c0c */ /* 0x000fe2000cf61270 */
[----:B------:R-:W0:Y:S01]  /*24230*/  LDCU UR14, c[0x0][0x398] ;  /* 0x00007300ff0e77ac */ /* 0x000e220008000800 */
[----:B------:R-:W-:-:S02]  /*24240*/  SHF.R.S32.HI R10, RZ, 0x1f, R12 ;  /* 0x0000001fff0a7819 */ /* 0x000fc4000001140c */
        /* <DEDUP_REMOVED lines=8> */
[----:B-1----:R-:W-:Y:S01]  /*242d0*/  ISETP.GE.AND P2, PT, R14, UR4, PT ;  /* 0x000000040e007c0c */ /* 0x002fe2000bf46270 */
[----:B------:R-:W1:Y:S01]  /*242e0*/  LDCU UR4, c[0x0][0x39c] ;  /* 0x00007380ff0477ac */ /* 0x000e620008000800 */
[----:B------:R-:W-:-:S02]  /*242f0*/  IADD3 R4, P6, PT, R12, R70, RZ ;  /* 0x000000460c047210 */ /* 0x000fc40007fde0ff */
[----:B------:R-:W-:Y:S01]  /*24300*/  PRMT R13, R35, 0x9910, RZ ;  /* 0x00009910230d7816 */ /* 0x000fe200000000ff */
[----:B------:R-:W-:Y:S02]  /*24310*/  VIADD R14, R0, 0x63 ;  /* 0x00000063000e7836 */ /* 0x000fe40000000000 */
[----:B------:R-:W-:Y:S01]  /*24320*/  IMAD.X R5, R10, 0x1, R71, P6 ;  /* 0x000000010a057824 */ /* 0x000fe200030e0647 */
[----:B------:R-:W-:Y:S01]  /*24330*/  SHF.R.S32.HI R13, RZ, 0x8, R13 ;  /* 0x00000008ff0d7819 */ /* 0x000fe2000001140d */
[----:B------:R-:W-:Y:S01]  /*24340*/  VIADD R12, R12, UR30 ;  /* 0x0000001e0c0c7c36 */ /* 0x000fe20008000000 */
[----:B0-----:R-:W-:Y:S01]  /*24350*/  ISETP.LT.AND P5, PT, R2, UR9, !P0 ;  /* 0x0000000902007c0c */ /* 0x001fe2000c7a1270 */
[----:B------:R-:W-:Y:S01]  /*24360*/  VIADD R9, R0, 0x64 ;  /* 0x0000006400097836 */ /* 0x000fe20000000000 */
[----:B-----5:R-:W-:Y:S01]  /*24370*/  ISETP.LT.AND P6, PT, R3, UR12, !P0 ;  /* 0x0000000c03007c0c */ /* 0x020fe2000c7c1270 */
[----:B------:R0:W-:Y:S01]  /*24380*/  @P3 STG.E.U8 desc[UR24][R4.64], R13 ;  /* 0x0000000d04003986 */ /* 0x0001e2000c101118 */
[----:B------:R-:W-:Y:S01]  /*24390*/  SHF.R.S32.HI R10, RZ, 0x1f, R12 ;  /* 0x0000001fff0a7819 */ /* 0x000fe2000001140c */
[----:B------:R-:W4:Y:S01]  /*243a0*/  LDCU UR9, c[0x0][0x398] ;  /* 0x00007300ff0977ac */ /* 0x000f220008000800 */
[----:B------:R-:W-:-:S02]  /*243b0*/  IADD3 R8, P3, PT, R12, R69, RZ ;  /* 0x000000450c087210 */ /* 0x000fc40007f7e0ff */
[----:B-1----:R-:W-:Y:S01]  /*243c0*/  ISETP.GE.AND P1, PT, R14, UR4, PT ;  /* 0x000000040e007c0c */ /* 0x002fe2000bf26270 */
[----:B------:R-:W1:Y:S01]  /*243d0*/  LDCU UR4, c[0x0][0x39c] ;  /* 0x00007380ff0477ac */ /* 0x000e620008000800 */
[----:B---3--:R-:W-:Y:S01]  /*243e0*/  ISETP.GE.AND P0, PT, R9, UR6, PT ;  /* 0x0000000609007c0c */ /* 0x008fe2000bf06270 */
[----:B------:R-:W-:Y:S01]  /*243f0*/  IMAD.X R9, R10, 0x1, R68, P3 ;  /* 0x000000010a097824 */ /* 0x000fe200018e0644 */
[C---:B------:R-:W-:Y:S01]  /*24400*/  IADD3 R6, P3, PT, R12.reuse, R70, RZ ;  /* 0x000000460c067210 */ /* 0x040fe20007f7e0ff */
[----:B------:R-:W-:Y:S01]  /*24410*/  VIADD R12, R12, UR30 ;  /* 0x0000001e0c0c7c36 */ /* 0x000fe20008000000 */
[----:B------:R-:W-:Y:S01]  /*24420*/  F2FP.SATFINITE.E5M2.F32.PACK_AB_MERGE_C R37, R37, R36, RZ ;  /* 0x000000242525723e */ /* 0x000fe200048060ff */
[----:B0-----:R-:W-:Y:S01]  /*24430*/  VIADD R4, R0, 0x65 ;  /* 0x0000006500047836 */ /* 0x001fe20000000000 */
[----:B------:R-:W-:Y:S01]  /*24440*/  PRMT R5, R11, 0x9910, RZ ;  /* 0x000099100b057816 */ /* 0x000fe200000000ff */
[----:B------:R-:W-:Y:S01]  /*24450*/  IMAD.X R7, R10, 0x1, R71, P3 ;  /* 0x000000010a077824 */ /* 0x000fe200018e0647 */
[----:B------:R0:W-:Y:S01]  /*24460*/  @P5 STG.E.U8 desc[UR24][R8.64], R11 ;  /* 0x0000000b08005986 */ /* 0x0001e2000c101118 */
[----:B------:R-:W-:Y:S01]  /*24470*/  ISETP.LT.AND P5, PT, R2, UR10, !P4 ;  /* 0x0000000a02007c0c */ /* 0x000fe2000e7a1270 */
[----:B------:R-:W3:Y:S01]  /*24480*/  LDCU UR6, c[0x0][0x398] ;  /* 0x00007300ff0677ac */ /* 0x000ee20008000800 */
[----:B------:R-:W-:Y:S01]  /*24490*/  SHF.R.S32.HI R10, RZ, 0x1f, R12 ;  /* 0x0000001fff0a7819 */ /* 0x000fe2000001140c */
[----:B------:R-:W-:Y:S01]  /*244a0*/  @P6 STG.E.U8 desc[UR24][R6.64], R37 ;  /* 0x0000002506006986 */ /* 0x000fe2000c101118 */
[----:B------:R-:W5:Y:S01]  /*244b0*/  LDCU UR12, c[0x0][0x398] ;  /* 0x00007300ff0c77ac */ /* 0x000f620008000800 */
[----:B-1----:R-:W-:Y:S01]  /*244c0*/  ISETP.GE.AND P3, PT, R4, UR4, PT ;  /* 0x0000000404007c0c */ /* 0x002fe2000bf66270 */
[----:B------:R-:W1:Y:S01]  /*244d0*/  LDCU UR10, c[0x0][0x398] ;  /* 0x00007300ff0a77ac */ /* 0x000e620008000800 */
[----:B------:R-:W-:Y:S01]  /*244e0*/  IADD3 R4, P6, PT, R12, R69, RZ ;  /* 0x000000450c047210 */ /* 0x000fe20007fde0ff */
[----:B0-----:R-:W-:Y:S01]  /*244f0*/  IMAD.MOV.U32 R11, RZ, RZ, R5 ;  /* 0x000000ffff0b7224 */ /* 0x001fe200078e0005 */
[----:B------:R-:W-:Y:S01]  /*24500*/  PRMT R13, R37, 0x9910, RZ ;  /* 0x00009910250d7816 */ /* 0x000fe200000000ff */
[----:B------:R-:W0:Y:S02]  /*24510*/  LDCU UR4, c[0x0][0x39c] ;  /* 0x00007380ff0477ac */ /* 0x000e240008000800 */
[----:B------:R-:W-:Y:S01]  /*24520*/  IMAD.X R5, R10, 0x1, R68, P6 ;  /* 0x000000010a057824 */ /* 0x000fe200030e0644 */
[----:B------:R-:W-:-:S05]  /*24530*/  SHF.R.S32.HI R11, RZ, 0x8, R11 ;  /* 0x00000008ff0b7819 */ /* 0x000fca000001140b */
[----:B------:R2:W-:Y:S02]  /*24540*/  @P5 STG.E.U8 desc[UR24][R4.64], R11 ;  /* 0x0000000b04005986 */ /* 0x0005e4000c101118 */
[----:B--2---:R-:W-:Y:S02]  /*24550*/  F2FP.SATFINITE.E5M2.F32.PACK_AB_MERGE_C R11, R88, R85, RZ ;  /* 0x00000055580b723e */ /* 0x004fe400048060ff */
[----:B------:R-:W2:Y:S04]  /*24560*/  LDL.LU R85, [R1+0x190] ;  /* 0x0001900001557983 */ /* 0x000ea80000300800 */
[----:B------:R-:W2:Y:S01]  /*24570*/  LDL.LU R88, [R1+0x194] ;  /* 0x0001940001587983 */ /* 0x000ea20000300800 */
[----:B---3--:R-:W-:Y:S02]  /*24580*/  ISETP.LT.AND P4, PT, R3, UR6, !P4 ;  /* 0x0000000603007c0c */ /* 0x008fe4000e781270 */
[----:B------:R-:W-:Y:S01]  /*24590*/  F2FP.SATFINITE.E5M2.F32.PACK_AB_MERGE_C R39, R39, R38, RZ ;  /* 0x000000262727723e */ /* 0x000fe200048060ff */
[----:B------:R-:W-:Y:S01]  /*245a0*/  VIADD R14, R0, 0x66 ;  /* 0x00000066000e7836 */ /* 0x000fe20000000000 */
[----:B------:R-:W-:-:S02]  /*245b0*/  IADD3 R6, P6, PT, R12, R70, RZ ;  /* 0x000000460c067210 */ /* 0x000fc40007fde0ff */
[----:B------:R-:W-:Y:S01]  /*245c0*/  SHF.R.S32.HI R13, RZ, 0x8, R13 ;  /* 0x00000008ff0d7819 */ /* 0x000fe2000001140d */
[----:B------:R-:W-:Y:S01]  /*245d0*/  VIADD R12, R12, UR30 ;  /* 0x0000001e0c0c7c36 */ /* 0x000fe20008000000 */
[----:B----4-:R-:W-:Y:S01]  /*245e0*/  ISETP.LT.AND P5, PT, R2, UR9, !P2 ;  /* 0x0000000902007c0c */ /* 0x010fe2000d7a1270 */
[----:B------:R-:W-:Y:S01]  /*245f0*/  IMAD.X R7, R10, 0x1, R71, P6 ;  /* 0x000000010a077824 */ /* 0x000fe200030e0647 */
[----:B------:R-:W3:Y:S02]  /*24600*/  LDCU UR9, c[0x0][0x398] ;  /* 0x00007300ff0977ac */ /* 0x000ee40008000800 */
[----:B------:R-:W-:Y:S02]  /*24610*/  SHF.R.S32.HI R10, RZ, 0x1f, R12 ;  /* 0x0000001fff0a7819 */ /* 0x000fe4000001140c */
[----:B------:R4:W-:Y:S01]  /*24620*/  @P4 STG.E.U8 desc[UR24][R6.64], R13 ;  /* 0x0000000d06004986 */ /* 0x0009e2000c101118 */
[----:B-----5:R-:W-:Y:S01]  /*24630*/  ISETP.LT.AND P4, PT, R3, UR12, !P2 ;  /* 0x0000000c03007c0c */ /* 0x020fe2000d781270 */
[----:B------:R-:W5:Y:S01]  /*24640*/  LDCU UR12, c[0x0][0x398] ;  /* 0x00007300ff0c77ac */ /* 0x000f620008000800 */
[----:B------:R-:W-:-:S02]  /*24650*/  IADD3 R8, P2, PT, R12, R69, RZ ;  /* 0x000000450c087210 */ /* 0x000fc40007f5e0ff */
[----:B------:R-:W-:Y:S01]  /*24660*/  IADD3 R4, P6, PT, R12, R70, RZ ;  /* 0x000000460c047210 */ /* 0x000fe20007fde0ff */
[----:B------:R-:W0:Y:S02]  /*24670*/  LDCU UR6, c[0x0][0x39c] ;  /* 0x00007380ff0677ac */ /* 0x000e240008000800 */
[C---:B------:R-:W-:Y:S02]  /*24680*/  IMAD.X R9, R10.reuse, 0x1, R68, P2 ;  /* 0x000000010a097824 */ /* 0x040fe400010e0644 */
[----:B------:R-:W-:Y:S02]  /*24690*/  IMAD.X R5, R10, 0x1, R71, P6 ;  /* 0x000000010a057824 */ /* 0x000fe400030e0647 */
[----:B------:R-:W-:Y:S01]  /*246a0*/  VIADD R12, R12, UR30 ;  /* 0x0000001e0c0c7c36 */ /* 0x000fe20008000000 */
[----:B----4-:R-:W-:Y:S01]  /*246b0*/  PRMT R7, R11, 0x9910, RZ ;  /* 0x000099100b077816 */ /* 0x010fe200000000ff */
[----:B------:R4:W-:Y:S01]  /*246c0*/  @P5 STG.E.U8 desc[UR24][R8.64], R11 ;  /* 0x0000000b08005986 */ /* 0x0009e2000c101118 */
[----:B-1----:R-:W-:Y:S01]  /*246d0*/  ISETP.LT.AND P5, PT, R2, UR10, !P1 ;  /* 0x0000000a02007c0c */ /* 0x002fe2000cfa1270 */
[----:B------:R-:W1:Y:S02]  /*246e0*/  LDCU UR10, c[0x0][0x398] ;  /* 0x00007300ff0a77ac */ /* 0x000e640008000800 */
        /* <DEDUP_REMOVED lines=12> */
[----:B0-----:R-:W-:Y:S01]  /*247b0*/  ISETP.GE.AND P2, PT, R14, UR4, PT ;  /* 0x000000040e007c0c */ /* 0x001fe2000bf46270 */
[----:B------:R-:W0:Y:S01]  /*247c0*/  LDCU UR4, c[0x0][0x39c] ;  /* 0x00007380ff0477ac */ /* 0x000e220008000800 */
[----:B------:R-:W-:-:S02]  /*247d0*/  IADD3 R4, P6, PT, R12, R70, RZ ;  /* 0x000000460c047210 */ /* 0x000fc40007fde0ff */
[----:B------:R-:W-:Y:S01]  /*247e0*/  PRMT R13, R39, 0x9910, RZ ;  /* 0x00009910270d7816 */ /* 0x000fe200000000ff */
[----:B------:R-:W-:Y:S02]  /*247f0*/  VIADD R14, R0, 0x67 ;  /* 0x00000067000e7836 */ /* 0x000fe40000000000 */
[----:B------:R-:W-:Y:S01]  /*24800*/  IMAD.X R5, R10, 0x1, R71, P6 ;  /* 0x000000010a057824 */ /* 0x000fe200030e0647 */
[----:B------:R-:W-:Y:S01]  /*24810*/  SHF.R.S32.HI R13, RZ, 0x8, R13 ;  /* 0x00000008ff0d7819 */ /* 0x000fe2000001140d */
[----:B------:R-:W-:Y:S01]  /*24820*/  VIADD R12, R12, UR30 ;  /* 0x0000001e0c0c7c36 */ /* 0x000fe20008000000 */
[----:B---3--:R-:W-:Y:S01]  /*24830*/  ISETP.LT.AND P5, PT, R2, UR9, !P0 ;  /* 0x0000000902007c0c */ /* 0x008fe2000c7a1270 */
[C---:B------:R-:W-:Y:S01]  /*24840*/  VIADD R9, R0.reuse, 0x68 ;  /* 0x0000006800097836 */ /* 0x040fe20000000000 */
[----:B-----5:R-:W-:Y:S01]  /*24850*/  ISETP.LT.AND P6, PT, R3, UR12, !P0 ;  /* 0x0000000c03007c0c */ /* 0x020fe2000c7c1270 */
[----:B------:R3:W-:Y:S01]  /*24860*/  @P4 STG.E.U8 desc[UR24][R4.64], R13 ;  /* 0x0000000d04004986 */ /* 0x0007e2000c101118 */
[----:B------:R-:W-:Y:S01]  /*24870*/  SHF.R.S32.HI R10, RZ, 0x1f, R12 ;  /* 0x0000001fff0a7819 */ /* 0x000fe2000001140c */
[----:B------:R-:W-:Y:S01]  /*24880*/  VIADD R6, R0, 0x69 ;  /* 0x0000006900067836 */ /* 0x000fe20000000000 */
[----:B------:R-:W-:Y:S01]  /*24890*/  IADD3 R8, P4, PT, R12, R69, RZ ;  /* 0x000000450c087210 */ /* 0x000fe20007f9e0ff */
[----:B------:R-:W4:Y:S01]  /*248a0*/  LDCU UR9, c[0x0][0x398] ;  /* 0x00007300ff0977ac */ /* 0x000f220008000800 */
[----:B0-----:R-:W-:Y:S01]  /*248b0*/  ISETP.GE.AND P1, PT, R14, UR4, PT ;  /* 0x000000040e007c0c */ /* 0x001fe2000bf26270 */
[----:B------:R-:W0:Y:S01]  /*248c0*/  LDCU UR4, c[0x0][0x39c] ;  /* 0x00007380ff0477ac */ /* 0x000e220008000800 */
[----:B------:R-:W-:Y:S01]  /*248d0*/  ISETP.GE.AND P0, PT, R9, UR6, PT ;  /* 0x0000000609007c0c */ /* 0x000fe2000bf06270 */
[----:B------:R-:W-:Y:S01]  /*248e0*/  IMAD.X R9, R10, 0x1, R68, P4 ;  /* 0x000000010a097824 */ /* 0x000fe200020e0644 */
[C---:B---3--:R-:W-:Y:S01]  /*248f0*/  IADD3 R4, P4, PT, R12.reuse, R70, RZ ;  /* 0x000000460c047210 */ /* 0x048fe20007f9e0ff */
[----:B------:R-:W-:Y:S01]  /*24900*/  VIADD R12, R12, UR30 ;  /* 0x0000001e0c0c7c36 */ /* 0x000fe20008000000 */
[----:B------:R-:W-:-:S02]  /*24910*/  F2FP.SATFINITE.E5M2.F32.PACK_AB_MERGE_C R41, R41, R40, RZ ;  /* 0x000000282929723e */ /* 0x000fc400048060ff */
[----:B------:R3:W-:Y:S01]  /*24920*/  @P5 STG.E.U8 desc[UR24][R8.64], R11 ;  /* 0x0000000b08005986 */ /* 0x0007e2000c101118 */
[----:B------:R-:W-:Y:S01]  /*24930*/  PRMT R7, R11, 0x9910, RZ ;  /* 0x000099100b077816 */ /* 0x000fe200000000ff */
[----:B------:R-:W-:Y:S01]  /*24940*/  IMAD.X R5, R10, 0x1, R71, P4 ;  /* 0x000000010a057824 */ /* 0x000fe200020e0647 */
[----:B-1----:R-:W-:Y:S01]  /*24950*/  ISETP.LT.AND P5, PT, R2, UR10, !P3 ;  /* 0x0000000a02007c0c */ /* 0x002fe2000dfa1270 */
[----:B------:R-:W1:Y:S01]  /*24960*/  LDCU UR6, c[0x0][0x398] ;  /* 0x00007300ff0677ac */ /* 0x000e620008000800 */
[----:B------:R-:W-:Y:S02]  /*24970*/  SHF.R.S32.HI R10, RZ, 0x1f, R12 ;  /* 0x0000001fff0a7819 */ /* 0x000fe4000001140c */
[----:B------:R-:W-:Y:S01]  /*24980*/  @P6 STG.E.U8 desc[UR24][R4.64], R41 ;  /* 0x0000002904006986 */ /* 0x000fe2000c101118 */
[----:B------:R-:W5:Y:S01]  /*24990*/  LDCU UR12, c[0x0][0x398] ;  /* 0x00007300ff0c77ac */ /* 0x000f620008000800 */
[----:B0-----:R-:W-:Y:S01]  /*249a0*/  ISETP.GE.AND P4, PT, R6, UR4, PT ;  /* 0x0000000406007c0c */ /* 0x001fe2000bf86270 */
[----:B---3--:R-:W-:Y:S01]  /*249b0*/  IMAD.MOV.U32 R11, RZ, RZ, R7 ;  /* 0x000000ffff0b7224 */ /* 0x008fe200078e0007 */
[----:B------:R-:W-:Y:S01]  /*249c0*/  IADD3 R6, P6, PT, R12, R69, RZ ;  /* 0x000000450c067210 */ /* 0x000fe20007fde0ff */
[----:B------:R-:W0:Y:S03]  /*249d0*/  LDCU UR10, c[0x0][0x398] ;  /* 0x00007300ff0a77ac */ /* 0x000e260008000800 */
[----:B------:R-:W-:Y:S01]  /*249e0*/  SHF.R.S32.HI R11, RZ, 0x8, R11 ;  /* 0x00000008ff0b7819 */ /* 0x000fe2000001140b */
[----:B------:R-:W-:Y:S01]  /*249f0*/  IMAD.X R7, R10, 0x1, R68, P6 ;  /* 0x000000010a077824 */ /* 0x000fe200030e0644 */
[----:B------:R-:W-:Y:S01]  /*24a00*/  PRMT R13, R41, 0x9910, RZ ;  /* 0x00009910290d7816 */ /* 0x000fe200000000ff */
[----:B------:R-:W3:Y:S03]  /*24a10*/  LDCU UR4, c[0x0][0x39c] ;  /* 0x00007380ff0477ac */ /* 0x000ee60008000800 */
[----:B------:R2:W-:Y:S02]  /*24a20*/  @P5 STG.E.U8 desc[UR24][R6.64], R11 ;  /* 0x0000000b06005986 */ /* 0x0005e4000c101118 */
[----:B--2---:R-:W-:-:S02]  /*24a30*/  F2FP.SATFINITE.E5M2.F32.PACK_AB_MERGE_C R11, R88, R85, RZ ;  /* 0x00000055580b723e */ /* 0x004fc400048060ff */
[----:B------:R-:W2:Y:S04]  /*24a40*/  LDL.LU R85, [R1+0x1a0] ;  /* 0x0001a00001557983 */ /* 0x000ea80000300800 */
[----:B------:R-:W2:Y:S01]  /*24a50*/  LDL.LU R88, [R1+0x1a4] ;  /* 0x0001a40001587983 */ /* 0x000ea20000300800 */
[----:B-1----:R-:W-:Y:S02]  /*24a60*/  ISETP.LT.AND P3, PT, R3, UR6, !P3 ;  /* 0x0000000603007c0c */ /* 0x002fe4000df61270 */
[----:B------:R-:W-:Y:S01]  /*24a70*/  F2FP.SATFINITE.E5M2.F32.PACK_AB_MERGE_C R43, R43, R42, RZ ;  /* 0x0000002a2b2b723e */ /* 0x000fe200048060ff */
[----:B------:R-:W-:Y:S01]  /*24a80*/  VIADD R14, R0, 0x6a ;  /* 0x0000006a000e7836 */ /* 0x000fe20000000000 */
[----:B------:R-:W-:Y:S02]  /*24a90*/  IADD3 R4, P6, PT, R12, R70, RZ ;  /* 0x000000460c047210 */ /* 0x000fe40007fde0ff */
[----:B------:R-:W-:Y:S01]  /*24aa0*/  SHF.R.S32.HI R13, RZ, 0x8, R13 ;  /* 0x00000008ff0d7819 */ /* 0x000fe2000001140d */
[----:B------:R-:W1:Y:S02]  /*24ab0*/  LDCU UR6, c[0x0][0x39c] ;  /* 0x00007380ff0677ac */ /* 0x000e640008000800 */
[----:B------:R-:W-:-:S02]  /*24ac0*/  IMAD.X R5, R10, 0x1, R71, P6 ;  /* 0x000000010a057824 */ /* 0x000fc400030e0647 */
[----:B------:R-:W-:Y:S01]  /*24ad0*/  VIADD R12, R12, UR30 ;  /* 0x0000001e0c0c7c36 */ /* 0x000fe20008000000 */
[----:B----4-:R-:W-:Y:S01]  /*24ae0*/  ISETP.LT.AND P5, PT, R2, UR9, !P2 ;  /* 0x0000000902007c0c */ /* 0x010fe2000d7a1270 */
[----:B------:R-:W4:Y:S01]  /*24af0*/  LDCU UR9, c[0x0][0x398] ;  /* 0x00007300ff0977ac */ /* 0x000f220008000800 */
[----:B------:R0:W-:Y:S01]  /*24b00*/  @P3 STG.E.U8 desc[UR24][R4.64], R13 ;  /* 0x0000000d04003986 */ /* 0x0001e2000c101118 */
[----:B-----5:R-:W-:Y:S02]  /*24b10*/  ISETP.LT.AND P3, PT, R3, UR12, !P2 ;  /* 0x0000000c03007c0c */ /* 0x020fe4000d761270 */
[----:B------:R-:W-:Y:S01]  /*24b20*/  SHF.R.S32.HI R10, RZ, 0x1f, R12 ;  /* 0x0000001fff0a7819 */ /* 0x000fe2000001140c */
[----:B------:R-:W5:Y:S01]  /*24b30*/  LDCU UR12, c[0x0][0x398] ;  /* 0x00007300ff0c77ac */ /* 0x000f620008000800 */
[C---:B------:R-:W-:Y:S02]  /*24b40*/  IADD3 R8, P2, PT, R12.reuse, R69, RZ ;  /* 0x000000450c087210 */ /* 0x040fe40007f5e0ff */
[----:B------:R-:W-:-:S03]  /*24b50*/  IADD3 R6, P6, PT, R12, R70, RZ ;  /* 0x000000460c067210 */ /* 0x000fc60007fde0ff */
[C---:B------:R-:W-:Y:S02]  /*24b60*/  IMAD.X R9, R10.reuse, 0x1, R68, P2 ;  /* 0x000000010a097824 */ /* 0x040fe400010e0644 */
[----:B------:R-:W-:Y:S02]  /*24b70*/  IMAD.X R7, R10, 0x1, R71, P6 ;  /* 0x000000010a077824 */ /* 0x000fe400030e0647 */
[----:B------:R-:W-:Y:S01]  /*24b80*/  VIADD R12, R12, UR30 ;  /* 0x0000001e0c0c7c36 */ /* 0x000fe20008000000 */
[----:B------:R-:W-:Y:S01]  /*24b90*/  @P5 STG.E.U8 desc[UR24][R8.64], R11 ;  /* 0x0000000b08005986 */ /* 0x000fe2000c101118 */
[----:B0-----:R-:W-:Y:S01]  /*24ba0*/  ISETP.LT.AND P5, PT, R2, UR10, !P1 ;  /* 0x0000000a02007c0c */ /* 0x001fe2000cfa1270 */
[----:B------:R-:W0:Y:S02]  /*24bb0*/  LDCU UR10, c[0x0][0x398] ;  /* 0x00007300ff0a77ac */ /* 0x000e240008000800 */
[----:B------:R1:W-:Y:S01]  /*24bc0*/  @P3 STG.E.U8 desc[UR24][R6.64], R43 ;  /* 0x0000002b06003986 */ /* 0x0003e2000c101118 */
[----:B------:R-:W-:Y:S01]  /*24bd0*/  ISETP.LT.AND P3, PT, R3, UR14, !P1 ;  /* 0x0000000e03007c0c */ /* 0x000fe2000cf61270 */
[----:B------:R-:W0:Y:S01]  /*24be0*/  LDCU UR14, c[0x0][0x398] ;  /* 0x00007300ff0e77ac */ /* 0x000e220008000800 */
[----:B------:R-:W-:-:S02]  /*24bf0*/  SHF.R.S32.HI R10, RZ, 0x1f, R12 ;  /* 0x0000001fff0a7819 */ /* 0x000fc4000001140c */
[C---:B------:R-:W-:Y:S02]  /*24c00*/  IADD3 R4, P1, PT, R12.reuse, R69, RZ ;  /* 0x000000450c047210 */ /* 0x040fe40007f3e0ff */
[----:B------:R-:W-:Y:S02]  /*24c10*/  PRMT R13, R11, 0x9910, RZ ;  /* 0x000099100b0d7816 */ /* 0x000fe400000000ff */
[----:B------:R-:W-:Y:S02]  /*24c20*/  PRMT R15, R43, 0x9910, RZ ;  /* 0x000099102b0f7816 */ /* 0x000fe400000000ff */
[----:B-1----:R-:W-:Y:S01]  /*24c30*/  IADD3 R6, P6, PT, R12, R70, RZ ;  /* 0x000000460c067210 */ /* 0x002fe20007fde0ff */
[C---:B------:R-:W-:Y:S01]  /*24c40*/  IMAD.X R5, R10.reuse, 0x1, R68, P1 ;  /* 0x000000010a057824 */ /* 0x040fe200008e0644 */
[----:B------:R-:W-:Y:S02]  /*24c50*/  SHF.R.S32.HI R13, RZ, 0x8, R13 ;  /* 0x00000008ff0d7819 */ /* 0x000fe4000001140d */
[----:B------:R-:W-:Y:S01]  /*24c60*/  SHF.R.S32.HI R15, RZ, 0x8, R15 ;  /* 0x00000008ff0f7819 */ /* 0x000fe2000001140f */
[----:B------:R-:W-:-:S02]  /*24c70*/  IMAD.X R7, R10, 0x1, R71, P6 ;  /* 0x000000010a077824 */ /* 0x000fc400030e0647 */
[----:B------:R-:W-:Y:S04]  /*24c80*/  @P5 STG.E.U8 desc[UR24][R4.64], R13 ;  /* 0x0000000d04005986 */ /* 0x000fe8000c101118 */
[----:B------:R2:W-:Y:S02]  /*24c90*/  @P3 STG.E.U8 desc[UR24][R6.64], R15 ;  /* 0x0000000f06003986 */ /* 0x0005e4000c101118 */
[----:B--2---:R-:W-:Y:S02]  /*24ca0*/  F2FP.SATFINITE.E5M2.F32.PACK_AB_MERGE_C R7, R88, R85, RZ ;  /* 0x000000555807723e */ /* 0x004fe400048060ff */
[----:B------:R-:W2:Y:S04]  /*24cb0*/  LDL.LU R85, [R1+0x1a8] ;  /* 0x0001a80001557983 */ /* 0x000ea80000300800 */
[----:B------:R-:W2:Y:S01]  /*24cc0*/  LDL.LU R88, [R1+0x1ac] ;  /* 0x0001ac0001587983 */ /* 0x000ea20000300800 */
[----:B---3--:R-:W-:Y:S01]  /*24cd0*/  ISETP.GE.AND P2, PT, R14, UR4, PT ;  /* 0x000000040e007c0c */ /* 0x008fe2000bf46270 */
[----:B------:R-:W1:Y:S01]  /*24ce0*/  LDCU UR4, c[0x0][0x39c] ;  /* 0x00007380ff0477ac */ /* 0x000e620008000800 */
[----:B------:R-:W-:-:S02]  /*24cf0*/  VIADD R14, R0, 0x6b ;  /* 0x0000006b000e7836 */ /* 0x000fc40000000000 */
[----:B------:R-:W-:Y:S01]  /*24d00*/  VIADD R12, R12, UR30 ;  /* 0x0000001e0c0c7c36 */ /* 0x000fe20008000000 */
[----:B----4-:R-:W-:Y:S01]  /*24d10*/  ISETP.LT.AND P5, PT, R2, UR9, !P0 ;  /* 0x0000000902007c0c */ /* 0x010fe2000c7a1270 */
[----:B------:R-:W3:Y:S03]  /*24d20*/  LDCU UR9, c[0x0][0x398] ;  /* 0x00007300ff0977ac */ /* 0x000ee60008000800 */
[----:B------:R-:W-:Y:S02]  /*24d30*/  SHF.R.S32.HI R11, RZ, 0x1f, R12 ;  /* 0x0000001fff0b7819 */ /* 0x000fe4000001140c */
[----:B------:R-:W-:Y:S02]  /*24d40*/  IADD3 R8, P3, PT, R12, R69, RZ ;  /* 0x000000450c087210 */ /* 0x000fe40007f7e0ff */
[----:B-----5:R-:W-:Y:S01]  /*24d50*/  ISETP.LT.AND P0, PT, R3, UR12, !P0 ;  /* 0x0000000c03007c0c */ /* 0x020fe2000c701270 */
[----:B------:R-:W4:Y:S01]  /*24d60*/  LDCU UR12, c[0x0][0x398] ;  /* 0x00007300ff0c77ac */ /* 0x000f220008000800 */
[----:B-1----:R-:W-:Y:S01]  /*24d70*/  ISETP.GE.AND P1, PT, R14, UR4, PT ;  /* 0x000000040e007c0c */ /* 0x002fe2000bf26270 */
[----:B------:R-:W1:Y:S01]  /*24d80*/  LDCU UR4, c[0x0][0x39c] ;  /* 0x00007380ff0477ac */ /* 0x000e620008000800 */
[----:B------:R-:W-:Y:S01]  /*24d90*/  IMAD.X R9, R11, 0x1, R68, P3 ;  /* 0x000000010b097824 */ /* 0x000fe200018e0644 */
[----:B------:R-:W-:Y:S01]  /*24da0*/  IADD3 R10, P6, PT, R12, R70, RZ ;  /* 0x000000460c0a7210 */ /* 0x000fe20007fde0ff */
[----:B------:R-:W-:-:S02]  /*24db0*/  VIADD R14, R0, 0x6c ;  /* 0x0000006c000e7836 */ /* 0x000fc40000000000 */
[----:B------:R-:W-:Y:S01]  /*24dc0*/  VIADD R12, R12, UR30 ;  /* 0x0000001e0c0c7c36 */ /* 0x000fe20008000000 */
[----:B------:R-:W-:Y:S01]  /*24dd0*/  @P5 STG.E.U8 desc[UR24][R8.64], R7 ;  /* 0x0000000708005986 */ /* 0x000fe2000c101118 */
[----:B0-----:R-:W-:Y:S01]  /*24de0*/  ISETP.LT.AND P5, PT, R2, UR10, !P4 ;  /* 0x0000000a02007c0c */ /* 0x001fe2000e7a1270 */
[----:B------:R-:W-:Y:S01]  /*24df0*/  IMAD.X R11, R11, 0x1, R71, P6 ;  /* 0x000000010b0b7824 */ /* 0x000fe200030e0647 */
[----:B------:R-:W-:Y:S01]  /*24e00*/  F2FP.SATFINITE.E5M2.F32.PACK_AB_MERGE_C R45, R45, R44, RZ ;  /* 0x0000002c2d2d723e */ /* 0x000fe200048060ff */
[----:B------:R-:W-:Y:S01]  /*24e10*/  VIADD R5, R0, 0x6d ;  /* 0x0000006d00057836 */ /* 0x000fe20000000000 */
[----:B------:R-:W-:Y:S01]  /*24e20*/  ISETP.GE.AND P3, PT, R14, UR6, PT ;  /* 0x000000060e007c0c */ /* 0x000fe2000bf66270 */
[----:B------:R-:W0:Y:S01]  /*24e30*/  LDCU UR6, c[0x0][0x39c] ;  /* 0x00007380ff0677ac */ /* 0x000e220008000800 */
[----:B------:R-:W-:Y:S02]  /*24e40*/  SHF.R.S32.HI R14, RZ, 0x1f, R12 ;  /* 0x0000001fff0e7819 */ /* 0x000fe4000001140c */
[----:B------:R-:W-:-:S02]  /*24e50*/  IADD3 R4, P6, PT, R12, R69, RZ ;  /* 0x000000450c047210 */ /* 0x000fc40007fde0ff */
[----:B------:R-:W-:Y:S01]  /*24e60*/  PRMT R6, R7, 0x9910, RZ ;  /* 0x0000991007067816 */ /* 0x000fe200000000ff */
[----:B------:R5:W-:Y:S01]  /*24e70*/  @P0 STG.E.U8 desc[UR24][R10.64], R45 ;  /* 0x0000002d0a000986 */ /* 0x000be2000c101118 */
[----:B-1----:R-:W-:Y:S01]  /*24e80*/  ISETP.GE.AND P0, PT, R5, UR4, PT ;  /* 0x0000000405007c0c */ /* 0x002fe2000bf06270 */
[----:B------:R-:W-:Y:S01]  /*24e90*/  IMAD.X R5, R14, 0x1, R68, P6 ;  /* 0x000000010e057824 */ /* 0x000fe200030e0644 */
[----:B---3--:R-:W-:Y:S01]  /*24ea0*/  ISETP.LT.AND P4, PT, R3, UR9, !P4 ;  /* 0x0000000903007c0c */ /* 0x008fe2000e781270 */
[----:B------:R-:W1:Y:S01]  /*24eb0*/  LDCU UR4, c[0x0][0x39c] ;  /* 0x00007380ff0477ac */ /* 0x000e620008000800 */
[----:B------:R-:W3:Y:S01]  /*24ec0*/  LDCU UR10, c[0x0][0x398] ;  /* 0x00007300ff0a77ac */ /* 0x000ee20008000800 */
[----:B-----5:R-:W-:Y:S01]  /*24ed0*/  SHF.R.S32.HI R11, RZ, 0x8, R6 ;  /* 0x00000008ff0b7819 */ /* 0x020fe20000011406 */
[----:B------:R-:W5:Y:S04]  /*24ee0*/  LDCU UR9, c[0x0][0x398] ;  /* 0x00007300ff0977ac */ /* 0x000f680008000800 */
[----:B------:R0:W-:Y:S01]  /*24ef0*/  @P5 STG.E.U8 desc[UR24][R4.64], R11 ;  /* 0x0000000b04005986 */ /* 0x0001e2000c101118 */
[C---:B------:R-:W-:Y:S01]  /*24f00*/  IADD3 R6, P5, PT, R12.reuse, R70, RZ ;  /* 0x000000460c067210 */ /* 0x040fe20007fbe0ff */
[----:B------:R-:W-:Y:S01]  /*24f10*/  VIADD R12, R12, UR30 ;  /* 0x0000001e0c0c7c36 */ /* 0x000fe20008000000 */
[----:B----4-:R-:W-:Y:S01]  /*24f20*/  ISETP.LT.AND P6, PT, R2, UR12, !P2 ;  /* 0x0000000c02007c0c */ /* 0x010fe2000d7c1270 */
[----:B------:R-:W4:Y:S01]  /*24f30*/  LDCU UR12, c[0x0][0x398] ;  /* 0x00007300ff0c77ac */ /* 0x000f220008000800 */
[----:B------:R-:W-:Y:S01]  /*24f40*/  PRMT R13, R45, 0x9910, RZ ;  /* 0x000099102d0d7816 */ /* 0x000fe200000000ff */
[----:B------:R-:W-:Y:S01]  /*24f50*/  IMAD.X R7, R14, 0x1, R71, P5 ;  /* 0x000000010e077824 */ /* 0x000fe200028e0647 */
[----:B------:R-:W-:-:S02]  /*24f60*/  SHF.R.S32.HI R10, RZ, 0x1f, R12 ;  /* 0x0000001fff0a7819 */ /* 0x000fc4000001140c */
[----:B------:R-:W-:Y:S02]  /*24f70*/  IADD3 R8, P5, PT, R12, R69, RZ ;  /* 0x000000450c087210 */ /* 0x000fe40007fbe0ff */
[----:B------:R-:W-:-:S03]  /*24f80*/  SHF.R.S32.HI R13, RZ, 0x8, R13 ;  /* 0x00000008ff0d7819 */ /* 0x000fc6000001140d */
[----:B------:R-:W-:Y:S02]  /*24f90*/  IMAD.X R9, R10, 0x1, R68, P5 ;  /* 0x000000010a097824 */ /* 0x000fe400028e0644 */
[----:B------:R-:W-:Y:S01]  /*24fa0*/  @P4 STG.E.U8 desc[UR24][R6.64], R13 ;  /* 0x0000000d06004986 */ /* 0x000fe2000c101118 */
[----:B--2---:R-:W-:-:S04]  /*24fb0*/  F2FP.SATFINITE.E5M2.F32.PACK_AB_MERGE_C R15, R88, R85, RZ ;  /* 0x00000055580f723e */ /* 0x004fc800048060ff */
[----:B0-----:R-:W-:Y:S01]  /*24fc0*/  PRMT R11, R15, 0x9910, RZ ;  /* 0x000099100f0b7816 */ /* 0x001fe200000000ff */
[----:B------:R0:W-:Y:S02]  /*24fd0*/  @P6 STG.E.U8 desc[UR24][R8.64], R15 ;  /* 0x0000000f08006986 */ /* 0x0001e4000c101118 */
[----:B0-----:R-:W-:Y:S02]  /*24fe0*/  F2FP.SATFINITE.E5M2.F32.PACK_AB_MERGE_C R15, R87, R86, RZ ;  /* 0x00000056570f723e */ /* 0x001fe400048060ff */
[----:B------:R-:W2:Y:S04]  /*24ff0*/  LDL.LU R86, [R1+0x1b8] ;  /* 0x0001b80001567983 */ /* 0x000ea80000300800 */
[----:B------:R-:W2:Y:S01]  /*25000*/  LDL.LU R87, [R1+0x1bc] ;  /* 0x0001bc0001577983 */ /* 0x000ea20000300800 */
[C---:B------:R-:W-:Y:S01]  /*25010*/  VIADD R4, R0.reuse, 0x6e ;  /* 0x0000006e00047836 */ /* 0x040fe20000000000 */
[----:B------:R-:W-:Y:S01]  /*25020*/  ISETP.LT.AND P5, PT, R3, UR14, !P2 ;  /* 0x0000000e03007c0c */ /* 0x000fe2000d7a1270 */
[----:B------:R-:W-:-:S03]  /*25030*/  VIADD R5, R0, 0x6f ;  /* 0x0000006f00057836 */ /* 0x000fc60000000000 */
[----:B-1----:R-:W-:Y:S01]  /*25040*/  ISETP.GE.AND P4, PT, R4, UR4, PT ;  /* 0x0000000404007c0c */ /* 0x002fe2000bf86270 */
[----:B------:R-:W0:Y:S01]  /*25050*/  LDCU UR4, c[0x0][0x39c] ;  /* 0x00007380ff0477ac */ /* 0x000e220008000800 */
[C---:B------:R-:W-:Y:S02]  /*25060*/  IADD3 R4, P6, PT, R12.reuse, R70, RZ ;  /* 0x000000460c047210 */ /* 0x040fe40007fde0ff */
[----:B------:R-:W-:Y:S01]  /*25070*/  ISETP.GE.AND P2, PT, R5, UR6, PT ;  /* 0x0000000605007c0c */ /* 0x000fe2000bf46270 */
[----:B------:R-:W-:Y:S01]  /*25080*/  VIADD R12, R12, UR30 ;  /* 0x0000001e0c0c7c36 */ /* 0x000fe20008000000 */
[----:B------:R-:W-:Y:S01]  /*25090*/  F2FP.SATFINITE.E5M2.F32.PACK_AB_MERGE_C R47, R47, R46, RZ ;  /* 0x0000002e2f2f723e */ /* 0x000fe200048060ff */
[----:B------:R-:W-:Y:S01]  /*250a0*/  IMAD.X R5, R10, 0x1, R71, P6 ;  /* 0x000000010a057824 */ /* 0x000fe200030e0647 */
[----:B------:R-:W1:Y:S01]  /*250b0*/  LDCU UR6, c[0x0][0x398] ;  /* 0x00007300ff0677ac */ /* 0x000e620008000800 */
[----:B---3--:R-:W-:Y:S02]  /*250c0*/  ISETP.LT.AND P6, PT, R2, UR10, !P1 ;  /* 0x0000000a02007c0c */ /* 0x008fe4000cfc1270 */
[----:B------:R-:W-:Y:S01]  /*250d0*/  SHF.R.S32.HI R8, RZ, 0x1f, R12 ;  /* 0x0000001fff087819 */ /* 0x000fe2000001140c */
[----:B------:R3:W-:Y:S01]  /*250e0*/  @P5 STG.E.U8 desc[UR24][R4.64], R47 ;  /* 0x0000002f04005986 */ /* 0x0007e2000c101118 */
[----:B------:R-:W-:Y:S01]  /*250f0*/  IADD3 R6, P5, PT, R12, R69, RZ ;  /* 0x000000450c067210 */ /* 0x000fe20007fbe0ff */
[----:B------:R-:W0:Y:S01]  /*25100*/  LDCU UR10, c[0x0][0x398] ;  /* 0x00007300ff0a77ac */ /* 0x000e220008000800 */
[----:B------:R-:W-:-:S03]  /*25110*/  SHF.R.S32.HI R11, RZ, 0x8, R11 ;  /* 0x00000008ff0b7819 */ /* 0x000fc6000001140b */
[----:B------:R-:W-:Y:S01]  /*25120*/  IMAD.X R7, R8, 0x1, R68, P5 ;  /* 0x0000000108077824 */ /* 0x000fe200028e0644 */
[----:B-----5:R-:W-:Y:S01]  /*25130*/  ISETP.LT.AND P1, PT, R3, UR9, !P1 ;  /* 0x0000000903007c0c */ /* 0x020fe2000cf21270 */
[----:B------:R-:W5:Y:S03]  /*25140*/  LDCU UR9, c[0x0][0x398] ;  /* 0x00007300ff0977ac */ /* 0x000f660008000800 */
[----:B------:R0:W-:Y:S01]  /*25150*/  @P6 STG.E.U8 desc[UR24][R6.64], R11 ;  /* 0x0000000b06006986 */ /* 0x0001e2000c101118 */
[C---:B---3--:R-:W-:Y:S01]  /*25160*/  IADD3 R4, P6, PT, R12.reuse, R70, RZ ;  /* 0x000000460c047210 */ /* 0x048fe20007fde0ff */
[----:B------:R-:W-:Y:S01]  /*25170*/  VIADD R12, R12, UR30 ;  /* 0x0000001e0c0c7c36 */ /* 0x000fe20008000000 */
[----:B-1----:R-:W-:Y:S01]  /*25180*/  ISETP.LT.AND P5, PT, R2, UR6, !P3 ;  /* 0x0000000602007c0c */ /* 0x002fe2000dfa1270 */
[----:B------:R-:W1:Y:S01]  /*25190*/  LDCU UR6, c[0x0][0x398] ;  /* 0x00007300ff0677ac */ /* 0x000e620008000800 */
[----:B------:R-:W-:Y:S01]  /*251a0*/  PRMT R13, R47, 0x9910, RZ ;  /* 0x000099102f0d7816 */ /* 0x000fe200000000ff */
[----:B------:R-:W-:Y:S01]  /*251b0*/  IMAD.X R5, R8, 0x1, R71, P6 ;  /* 0x0000000108057824 */ /* 0x000fe200030e0647 */
[----:B------:R-:W-:-:S02]  /*251c0*/  SHF.R.S32.HI R14, RZ, 0x1f, R12 ;  /* 0x0000001fff0e7819 */ /* 0x000fc4000001140c */
[----:B------:R-:W-:Y:S02]  /*251d0*/  IADD3 R8, P6, PT, R12, R69, RZ ;  /* 0x000000450c087210 */ /* 0x000fe40007fde0ff */
[----:B------:R-:W-:-:S03]  /*251e0*/  SHF.R.S32.HI R13, RZ, 0x8, R13 ;  /* 0x00000008ff0d7819 */ /* 0x000fc6000001140d */
[----:B------:R-:W-:Y:S01]  /*251f0*/  IMAD.X R9, R14, 0x1, R68, P6 ;  /* 0x000000010e097824 */ /* 0x000fe200030e0644 */
[----:B0-----:R-:W-:Y:S01]  /*25200*/  PRMT R11, R15, 0x9910, RZ ;  /* 0x000099100f0b7816 */ /* 0x001fe200000000ff */
[----:B------:R-:W-:Y:S04]  /*25210*/  @P1 STG.E.U8 desc[UR24][R4.64], R13 ;  /* 0x0000000d04001986 */ /* 0x000fe8000c101118 */
[----:B------:R2:W-:Y:S02]  /*25220*/  @P5 STG.E.U8 desc[UR24][R8.64], R15 ;  /* 0x0000000f08005986 */ /* 0x0005e4000c101118 */
[----:B--2---:R-:W-:Y:S02]  /*25230*/  F2FP.SATFINITE.E5M2.F32.PACK_AB_MERGE_C R15, R87, R86, RZ ;  /* 0x00000056570f723e */ /* 0x004fe400048060ff */
[----:B------:R-:W2:Y:S04]  /*25240*/  LDL.LU R86, [R1+0x1c0] ;  /* 0x0001c00001567983 */ /* 0x000ea80000300800 */
[----:B------:R-:W2:Y:S01]  /*25250*/  LDL.LU R87, [R1+0x1c4] ;  /* 0x0001c40001577983 */ /* 0x000ea20000300800 */
[----:B------:R-:W-:-:S05]  /*25260*/  VIADD R6, R0, 0x70 ;  /* 0x0000007000067836 */ /* 0x000fca0000000000 */
[----:B------:R-:W-:Y:S01]  /*25270*/  ISETP.GE.AND P1, PT, R6, UR4, PT ;  /* 0x0000000406007c0c */ /* 0x000fe2000bf26270 */
[----:B------:R-:W0:Y:S01]  /*25280*/  LDCU UR4, c[0x0][0x39c] ;  /* 0x00007380ff0477ac */ /* 0x000e220008000800 */
[----:B------:R-:W-:Y:S01]  /*25290*/  ISETP.LT.AND P3, PT, R3, UR10, !P3 ;  /* 0x0000000a03007c0c */ /* 0x000fe2000df61270 */
[C---:B------:R-:W-:Y:S01]  /*252a0*/  VIADD R10, R12.reuse, UR30 ;  /* 0x0000001e0c0a7c36 */ /* 0x040fe20008000000 */
[----:B------:R-:W-:Y:S01]  /*252b0*/  IADD3 R6, P6, PT, R12, R70, RZ ;  /* 0x000000460c067210 */ /* 0x000fe20007fde0ff */
[----:B------:R-:W-:Y:S01]  /*252c0*/  VIADD R8, R0, 0x71 ;  /* 0x0000007100087836 */ /* 0x000fe20000000000 */
[----:B-----5:R-:W-:Y:S01]  /*252d0*/  ISETP.LT.AND P5, PT, R2, UR9, !P0 ;  /* 0x0000000902007c0c */ /* 0x020fe2000c7a1270 */
[----:B------:R-:W3:Y:S01]  /*252e0*/  LDCU UR9, c[0x0][0x398] ;  /* 0x00007300ff0977ac */ /* 0x000ee20008000800 */
[----:B------:R-:W-:Y:S01]  /*252f0*/  SHF.R.S32.HI R12, RZ, 0x1f, R10 ;  /* 0x0000001fff0c7819 */ /* 0x000fe2000001140a */
[----:B------:R-:W-:Y:S01]  /*25300*/  IMAD.X R7, R14, 0x1, R71, P6 ;  /* 0x000000010e077824 */ /* 0x000fe200030e0647 */
[----:B------:R-:W-:Y:S01]  /*25310*/  IADD3 R4, P6, PT, R10, R69, RZ ;  /* 0x000000450a047210 */ /* 0x000fe20007fde0ff */
[----:B------:R-:W5:Y:S01]  /*25320*/  LDCU UR10, c[0x0][0x398] ;  /* 0x00007300ff0a77ac */ /* 0x000f620008000800 */
[----:B------:R-:W-:-:S02]  /*25330*/  F2FP.SATFINITE.E5M2.F32.PACK_AB_MERGE_C R49, R49, R48, RZ ;  /* 0x000000303131723e */ /* 0x000fc400048060ff */
[----:B------:R-:W-:Y:S01]  /*25340*/  SHF.R.S32.HI R11, RZ, 0x8, R11 ;  /* 0x00000008ff0b7819 */ /* 0x000fe2000001140b */
[----:B------:R-:W-:Y:S02]  /*25350*/  IMAD.X R5, R12, 0x1, R68, P6 ;  /* 0x000000010c057824 */ /* 0x000fe400030e0644 */
[----:B------:R3:W-:Y:S01]  /*25360*/  @P3 STG.E.U8 desc[UR24][R6.64], R49 ;  /* 0x0000003106003986 */ /* 0x0007e2000c101118 */
[----:B0-----:R-:W-:Y:S01]  /*25370*/  ISETP.GE.AND P3, PT, R8, UR4, PT ;  /* 0x0000000408007c0c */ /* 0x001fe2000bf66270 */
[----:B------:R-:W0:Y:S01]  /*25380*/  LDCU UR4, c[0x0][0x39c] ;  /* 0x00007380ff0477ac */ /* 0x000e220008000800 */
[C---:B------:R-:W-:Y:S01]  /*25390*/  IADD3 R8, P6, PT, R10.reuse, R70, RZ ;  /* 0x000000460a087210 */ /* 0x040fe20007fde0ff */
[----:B------:R-:W-:Y:S01]  /*253a0*/  VIADD R10, R10, UR30 ;  /* 0x0000001e0a0a7c36 */ /* 0x000fe20008000000 */
[----:B------:R5:W-:Y:S01]  /*253b0*/  @P5 STG.E.U8 desc[UR24][R4.64], R11 ;  /* 0x0000000b04005986 */ /* 0x000be2000c101118 */
[----:B-1----:R-:W-:Y:S01]  /*253c0*/  ISETP.LT.AND P0, PT, R3, UR6, !P0 ;  /* 0x0000000603007c0c */ /* 0x002fe2000c701270 */
[----:B------:R-:W1:Y:S01]  /*253d0*/  LDCU UR6, c[0x0][0x398] ;  /* 0x00007300ff0677ac */ /* 0x000e620008000800 */
[----:B----4-:R-:W-:Y:S01]  /*253e0*/  ISETP.LT.AND P5, PT, R2, UR12, !P4 ;  /* 0x0000000c02007c0c */ /* 0x010fe2000e7a1270 */
[----:B------:R-:W-:Y:S01]  /*253f0*/  IMAD.X R9, R12, 0x1, R71, P6 ;  /* 0x000000010c097824 */ /* 0x000fe200030e0647 */
[----:B------:R-:W-:-:S02]  /*25400*/  PRMT R13, R49, 0x9910, RZ ;  /* 0x00009910310d7816 */ /* 0x000fc400000000ff */
[----:B---3--:R-:W-:Y:S02]  /*25410*/  SHF.R.S32.HI R7, RZ, 0x1f, R10 ;  /* 0x0000001fff077819 */ /* 0x008fe4000001140a */
[----:B-----5:R-:W-:Y:S02]  /*25420*/  IADD3 R4, P6, PT, R10, R69, RZ ;  /* 0x000000450a047210 */ /* 0x020fe40007fde0ff */
[----:B------:R-:W-:-:S03]  /*25430*/  SHF.R.S32.HI R13, RZ, 0x8, R13 ;  /* 0x00000008ff0d7819 */ /* 0x000fc6000001140d */
[----:B------:R-:W-:Y:S01]  /*25440*/  IMAD.X R5, R7, 0x1, R68, P6 ;  /* 0x0000000107057824 */ /* 0x000fe200030e0644 */
[----:B------:R-:W-:Y:S01]  /*25450*/  PRMT R11, R15, 0x9910, RZ ;  /* 0x000099100f0b7816 */ /* 0x000fe200000000ff */
[----:B------:R-:W-:Y:S04]  /*25460*/  @P0 STG.E.U8 desc[UR24][R8.64], R13 ;  /* 0x0000000d08000986 */ /* 0x000fe8000c101118 */
[----:B------:R2:W-:Y:S02]  /*25470*/  @P5 STG.E.U8 desc[UR24][R4.64], R15 ;  /* 0x0000000f04005986 */ /* 0x0005e4000c101118 */
[----:B--2---:R-:W-:Y:S02]  /*25480*/  F2FP.SATFINITE.E5M2.F32.PACK_AB_MERGE_C R15, R87, R86, RZ ;  /* 0x00000056570f723e */ /* 0x004fe400048060ff */
[----:B------:R-:W2:Y:S04]  /*25490*/  LDL.LU R86, [R1+0x1c8] ;  /* 0x0001c80001567983 */ /* 0x000ea80000300800 */
[----:B------:R-:W2:Y:S01]  /*254a0*/  LDL.LU R87, [R1+0x1cc] ;  /* 0x0001cc0001577983 */ /* 0x000ea20000300800 */
[----:B------:R-:W-:Y:S01]  /*254b0*/  VIADD R14, R0, 0x72 ;  /* 0x00000072000e7836 */ /* 0x000fe20000000000 */
[----:B------:R-:W-:Y:S01]  /*254c0*/  ISETP.LT.AND P4, PT, R3, UR9, !P4 ;  /* 0x0000000903007c0c */ /* 0x000fe2000e781270 */
[----:B------:R-:W3:Y:S01]  /*254d0*/  LDCU UR9, c[0x0][0x398] ;  /* 0x00007300ff0977ac */ /* 0x000ee20008000800 */
[----:B------:R-:W-:-:S02]  /*254e0*/  IADD3 R6, P0, PT, R10, R70, RZ ;  /* 0x000000460a067210 */ /* 0x000fc40007f1e0ff */
[----:B0-----:R-:W-:Y:S01]  /*254f0*/  ISETP.GE.AND P6, PT, R14, UR4, PT ;  /* 0x000000040e007c0c */ /* 0x001fe2000bfc6270 */
[----:B------:R-:W0:Y:S01]  /*25500*/  LDCU UR4, c[0x0][0x39c] ;  /* 0x00007380ff0477ac */ /* 0x000e220008000800 */
[----:B------:R-:W-:Y:S01]  /*25510*/  F2FP.SATFINITE.E5M2.F32.PACK_AB_MERGE_C R51, R51, R50, RZ ;  /* 0x000000323333723e */ /* 0x000fe200048060ff */
[----:B------:R-:W-:Y:S02]  /*25520*/  IMAD.X R7, R7, 0x1, R71, P0 ;  /* 0x0000000107077824 */ /* 0x000fe400000e0647 */
[----:B------:R-:W-:-:S04]  /*25530*/  VIADD R10, R10, UR30 ;  /* 0x0000001e0a0a7c36 */ /* 0x000fc80008000000 */
[----:B------:R4:W-:Y:S01]  /*25540*/  @P4 STG.E.U8 desc[UR24][R6.64], R51 ;  /* 0x0000003306004986 */ /* 0x0009e2000c101118 */
[----:B-1----:R-:W-:Y:S01]  /*25550*/  ISETP.LT.AND P4, PT, R2, UR6, !P2 ;  /* 0x0000000602007c0c */ /* 0x002fe2000d781270 */
[----:B------:R-:W-:Y:S01]  /*25560*/  VIADD R9, R0, 0x73 ;  /* 0x0000007300097836 */ /* 0x000fe20000000000 */
[----:B------:R-:W-:Y:S01]  /*25570*/  SHF.R.S32.HI R12, RZ, 0x1f, R10 ;  /* 0x0000001fff0c7819 */ /* 0x000fe2000001140a */
[----:B------:R-:W1:Y:S01]  /*25580*/  LDCU UR6, c[0x0][0x39c] ;  /* 0x00007380ff0677ac */ /* 0x000e620008000800 */
[----:B------:R-:W-:Y:S02]  /*25590*/  IADD3 R8, P5, PT, R10, R69, RZ ;  /* 0x000000450a087210 */ /* 0x000fe40007fbe0ff */
[----:B---3--:R-:W-:Y:S01]  /*255a0*/  ISETP.LT.AND P2, PT, R3, UR9, !P2 ;  /* 0x0000000903007c0c */ /* 0x008fe2000d741270 */
[----:B------:R-:W3:Y:S01]  /*255b0*/  LDCU UR9, c[0x0][0x398] ;  /* 0x00007300ff0977ac */ /* 0x000ee20008000800 */
[----:B------:R-:W-:Y:S02]  /*255c0*/  SHF.R.S32.HI R11, RZ, 0x8, R11 ;  /* 0x00000008ff0b7819 */ /* 0x000fe4000001140b */
[----:B0-----:R-:W-:Y:S01]  /*255d0*/  ISETP.GE.AND P0, PT, R9, UR4, PT ;  /* 0x0000000409007c0c */ /* 0x001fe2000bf06270 */
[----:B------:R-:W-:Y:S01]  /*255e0*/  IMAD.X R9, R12, 0x1, R68, P5 ;  /* 0x000000010c097824 */ /* 0x000fe200028e0644 */
[C---:B------:R-:W-:Y:S01]  /*255f0*/  IADD3 R4, P5, PT, R10.reuse, R70, RZ ;  /* 0x000000460a047210 */ /* 0x040fe20007fbe0ff */
[----:B------:R-:W-:Y:S01]  /*25600*/  VIADD R10, R10, UR30 ;  /* 0x0000001e0a0a7c36 */ /* 0x000fe20008000000 */
[----:B------:R-:W-:Y:S01]  /*25610*/  PRMT R13, R51, 0x9910, RZ ;  /* 0x00009910330d7816 */ /* 0x000fe200000000ff */
[----:B----4-:R-:W-:Y:S01]  /*25620*/  VIADD R7, R0, 0x74 ;  /* 0x0000007400077836 */ /* 0x010fe20000000000 */
[----:B------:R0:W-:Y:S01]  /*25630*/  @P4 STG.E.U8 desc[UR24][R8.64], R11 ;  /* 0x0000000b08004986 */ /* 0x0001e2000c101118 */
[----:B------:R-:W-:Y:S01]  /*25640*/  ISETP.LT.AND P4, PT, R2, UR10, !P1 ;  /* 0x0000000a02007c0c */ /* 0x000fe2000cf81270 */
[----:B------:R-:W-:Y:S01]  /*25650*/  IMAD.X R5, R12, 0x1, R71, P5 ;  /* 0x000000010c057824 */ /* 0x000fe200028e0647 */
[----:B------:R-:W-:Y:S01]  /*25660*/  SHF.R.S32.HI R13, RZ, 0x8, R13 ;  /* 0x00000008ff0d7819 */ /* 0x000fe2000001140d */
[----:B------:R-:W4:Y:S01]  /*25670*/  LDCU UR4, c[0x0][0x398] ;  /* 0x00007300ff0477ac */ /* 0x000f220008000800 */
[----:B------:R-:W-:-:S02]  /*25680*/  SHF.R.S32.HI R12, RZ, 0x1f, R10 ;  /* 0x0000001fff0c7819 */ /* 0x000fc4000001140a */
[----:B------:R-:W-:Y:S01]  /*25690*/  IADD3 R6, P5, PT, R10, R69, RZ ;  /* 0x000000450a067210 */ /* 0x000fe20007fbe0ff */
[----:B------:R-:W-:Y:S01]  /*256a0*/  @P2 STG.E.U8 desc[UR24][R4.64], R13 ;  /* 0x0000000d04002986 */ /* 0x000fe2000c101118 */
[----:B-1----:R-:W-:Y:S01]  /*256b0*/  ISETP.GE.AND P2, PT, R7, UR6, PT ;  /* 0x0000000607007c0c */ /* 0x002fe2000bf46270 */
[----:B------:R-:W1:Y:S02]  /*256c0*/  LDCU UR6, c[0x0][0x398] ;  /* 0x00007300ff0677ac */ /* 0x000e640008000800 */
[----:B------:R-:W-:Y:S01]  /*256d0*/  IMAD.X R7, R12, 0x1, R68, P5 ;  /* 0x000000010c077824 */ /* 0x000fe200028e0644 */
[----:B0-----:R-:W-:Y:S01]  /*256e0*/  PRMT R11, R15, 0x9910, RZ ;  /* 0x000099100f0b7816 */ /* 0x001fe200000000ff */
[----:B------:R-:W0:Y:S03]  /*256f0*/  LDCU UR10, c[0x0][0x398] ;  /* 0x00007300ff0a77ac */ /* 0x000e260008000800 */
[----:B------:R2:W-:Y:S02]  /*25700*/  @P4 STG.E.U8 desc[UR24][R6.64], R15 ;  /* 0x0000000f06004986 */ /* 0x0005e4000c101118 */
[----:B--2---:R-:W-:-:S02]  /*25710*/  F2FP.SATFINITE.E5M2.F32.PACK_AB_MERGE_C R15, R87, R86, RZ ;  /* 0x00000056570f723e */ /* 0x004fc400048060ff */
[----:B------:R-:W2:Y:S04]  /*25720*/  LDL.LU R86, [R1+0x1d0] ;  /* 0x0001d00001567983 */ /* 0x000ea80000300800 */
[----:B------:R-:W2:Y:S01]  /*25730*/  LDL.LU R87, [R1+0x1d4] ;  /* 0x0001d40001577983 */ /* 0x000ea20000300800 */
[----:B----4-:R-:W-:Y:S01]  /*25740*/  ISETP.LT.AND P1, PT, R3, UR4, !P1 ;  /* 0x0000000403007c0c */ /* 0x010fe2000cf21270 */
[----:B------:R-:W4:Y:S01]  /*25750*/  LDCU UR4, c[0x0][0x398] ;  /* 0x00007300ff0477ac */ /* 0x000f220008000800 */
[C---:B------:R-:W-:Y:S01]  /*25760*/  IADD3 R8, P5, PT, R10.reuse, R70, RZ ;  /* 0x000000460a087210 */ /* 0x040fe20007fbe0ff */
[----:B------:R-:W-:Y:S01]  /*25770*/  VIADD R10, R10, UR30 ;  /* 0x0000001e0a0a7c36 */ /* 0x000fe20008000000 */
[----:B---3--:R-:W-:Y:S01]  /*25780*/  ISETP.LT.AND P4, PT, R2, UR9, !P3 ;  /* 0x0000000902007c0c */ /* 0x008fe2000df81270 */
[----:B------:R-:W-:Y:S01]  /*25790*/  VIADD R5, R0, 0x75 ;  /* 0x0000007500057836 */ /* 0x000fe20000000000 */
[----:B------:R-:W-:Y:S01]  /*257a0*/  F2FP.SATFINITE.E5M2.F32.PACK_AB_MERGE_C R53, R53, R52, RZ ;  /* 0x000000343535723e */ /* 0x000fe200048060ff */
[----:B------:R-:W-:Y:S01]  /*257b0*/  IMAD.X R9, R12, 0x1, R71, P5 ;  /* 0x000000010c097824 */ /* 0x000fe200028e0647 */
[----:B------:R-:W-:Y:S01]  /*257c0*/  SHF.R.S32.HI R12, RZ, 0x1f, R10 ;  /* 0x0000001fff0c7819 */ /* 0x000fe2000001140a */
[----:B------:R-:W3:Y:S01]  /*257d0*/  LDCU UR9, c[0x0][0x398] ;  /* 0x00007300ff0977ac */ /* 0x000ee20008000800 */
[----:B------:R-:W-:-:S03]  /*257e0*/  IADD3 R4, P5, PT, R10, R69, RZ ;  /* 0x000000450a047210 */ /* 0x000fc60007fbe0ff */
[----:B------:R5:W-:Y:S01]  /*257f0*/  @P1 STG.E.U8 desc[UR24][R8.64], R53 ;  /* 0x0000003508001986 */ /* 0x000be2000c101118 */
[----:B------:R-:W-:Y:S01]  /*25800*/  ISETP.GE.AND P1, PT, R5, UR5, PT ;  /* 0x0000000505007c0c */ /* 0x000fe2000bf26270 */
[----:B------:R-:W-:Y:S01]  /*25810*/  IMAD.X R5, R12, 0x1, R68, P5 ;  /* 0x000000010c057824 */ /* 0x000fe200028e0644 */
[----:B------:R-:W-:Y:S01]  /*25820*/  SHF.R.S32.HI R11, RZ, 0x8, R11 ;  /* 0x00000008ff0b7819 */ /* 0x000fe2000001140b */
[----:B------:R-:W0:Y:S01]  /*25830*/  LDCU UR5, c[0x0][0x398] ;  /* 0x00007300ff0577ac */ /* 0x000e220008000800 */
[----:B-1----:R-:W-:-:S03]  /*25840*/  ISETP.LT.AND P3, PT, R3, UR6, !P3 ;  /* 0x0000000603007c0c */ /* 0x002fc6000df61270 */
[----:B------:R1:W-:Y:S01]  /*25850*/  @P4 STG.E.U8 desc[UR24][R4.64], R11 ;  /* 0x0000000b04004986 */ /* 0x0003e2000c101118 */
[C---:B------:R-:W-:Y:S01]  /*25860*/  IADD3 R6, P4, PT, R10.reuse, R70, RZ ;  /* 0x000000460a067210 */ /* 0x040fe20007f9e0ff */
[----:B------:R-:W-:Y:S01]  /*25870*/  VIADD R10, R10, UR30 ;  /* 0x0000001e0a0a7c36 */ /* 0x000fe20008000000 */
[----:B------:R-:W-:Y:S01]  /*25880*/  PRMT R13, R53, 0x9910, RZ ;  /* 0x00009910350d7816 */ /* 0x000fe200000000ff */
[----:B-----5:R-:W-:Y:S01]  /*25890*/  VIADD R9, R0, 0x76 ;  /* 0x0000007600097836 */ /* 0x020fe20000000000 */
[----:B----4-:R-:W-:Y:S01]  /*258a0*/  ISETP.LT.AND P5, PT, R2, UR4, !P6 ;  /* 0x0000000402007c0c */ /* 0x010fe2000f7a1270 */
[----:B------:R-:W-:Y:S01]  /*258b0*/  IMAD.X R7, R12, 0x1, R71, P4 ;  /* 0x000000010c077824 */ /* 0x000fe200020e0647 */
[----:B------:R-:W-:Y:S01]  /*258c0*/  SHF.R.S32.HI R13, RZ, 0x8, R13 ;  /* 0x00000008ff0d7819 */ /* 0x000fe2000001140d */
[----:B------:R-:W4:Y:S01]  /*258d0*/  LDCU UR6, c[0x0][0x398] ;  /* 0x00007300ff0677ac */ /* 0x000f220008000800 */
[----:B------:R-:W-:Y:S02]  /*258e0*/  SHF.R.S32.HI R12, RZ, 0x1f, R10 ;  /* 0x0000001fff0c7819 */ /* 0x000fe4000001140a */
[----:B------:R-:W-:Y:S01]  /*258f0*/  IADD3 R8, P4, PT, R10, R69, RZ ;  /* 0x000000450a087210 */ /* 0x000fe20007f9e0ff */
[----:B------:R-:W-:Y:S01]  /*25900*/  @P3 STG.E.U8 desc[UR24][R6.64], R13 ;  /* 0x0000000d06003986 */ /* 0x000fe2000c101118 */
[----:B------:R-:W-:Y:S01]  /*25910*/  ISETP.GE.AND P3, PT, R9, UR7, PT ;  /* 0x0000000709007c0c */ /* 0x000fe2000bf66270 */
[----:B------:R-:W5:Y:S02]  /*25920*/  LDCU UR4, c[0x0][0x398] ;  /* 0x00007300ff0477ac */ /* 0x000f640008000800 */
[----:B------:R-:W-:Y:S01]  /*25930*/  IMAD.X R9, R12, 0x1, R68, P4 ;  /* 0x000000010c097824 */ /* 0x000fe200020e0644 */
[----:B-1----:R-:W-:Y:S01]  /*25940*/  PRMT R11, R15, 0x9910, RZ ;  /* 0x000099100f0b7816 */ /* 0x002fe200000000ff */
[----:B------:R-:W1:Y:S03]  /*25950*/  LDCU UR7, c[0x0][0x398] ;  /* 0x00007300ff0777ac */ /* 0x000e660008000800 */
[----:B------:R2:W-:Y:S02]  /*25960*/  @P5 STG.E.U8 desc[UR24][R8.64], R15 ;  /* 0x0000000f08005986 */ /* 0x0005e4000c101118 */
[----:B--2---:R-:W-:-:S02]  /*25970*/  F2FP.SATFINITE.E5M2.F32.PACK_AB_MERGE_C R15, R87, R86, RZ ;  /* 0x00000056570f723e */ /* 0x004fc400048060ff */
[----:B------:R-:W2:Y:S04]  /*25980*/  LDL.LU R86, [R1+0x1d8] ;  /* 0x0001d80001567983 */ /* 0x000ea80000300800 */
[----:B------:R-:W2:Y:S01]  /*25990*/  LDL.LU R87, [R1+0x1dc] ;  /* 0x0001dc0001577983 */ /* 0x000ea20000300800 */
[----:B0-----:R-:W-:Y:S01]  /*259a0*/  ISETP.LT.AND P4, PT, R3, UR5, !P6 ;  /* 0x0000000503007c0c */ /* 0x001fe2000f781270 */
[----:B------:R-:W0:Y:S01]  /*259b0*/  LDCU UR5, c[0x0][0x398] ;  /* 0x00007300ff0577ac */ /* 0x000e220008000800 */
[C---:B------:R-:W-:Y:S01]  /*259c0*/  IADD3 R4, P6, PT, R10.reuse, R70, RZ ;  /* 0x000000460a047210 */ /* 0x040fe20007fde0ff */
[----:B------:R-:W-:Y:S01]  /*259d0*/  VIADD R10, R10, UR30 ;  /* 0x0000001e0a0a7c36 */ /* 0x000fe20008000000 */
[----:B----4-:R-:W-:Y:S01]  /*259e0*/  ISETP.LT.AND P5, PT, R2, UR6, !P0 ;  /* 0x0000000602007c0c */ /* 0x010fe2000c7a1270 */
[----:B------:R-:W-:Y:S01]  /*259f0*/  VIADD R7, R0, 0x77 ;  /* 0x0000007700077836 */ /* 0x000fe20000000000 */
[----:B------:R-:W-:Y:S01]  /*25a00*/  F2FP.SATFINITE.E5M2.F32.PACK_AB_MERGE_C R55, R55, R54, RZ ;  /* 0x000000363737723e */ /* 0x000fe200048060ff */
[----:B------:R-:W-:Y:S01]  /*25a10*/  IMAD.X R5, R12, 0x1, R71, P6 ;  /* 0x000000010c057824 */ /* 0x000fe200030e0647 */
[----:B------:R-:W-:Y:S01]  /*25a20*/  SHF.R.S32.HI R12, RZ, 0x1f, R10 ;  /* 0x0000001fff0c7819 */ /* 0x000fe2000001140a */
[----:B------:R-:W4:Y:S01]  /*25a30*/  LDCU UR6, c[0x0][0x398] ;  /* 0x00007300ff0677ac */ /* 0x000f220008000800 */
[----:B------:R-:W-:-:S02]  /*25a40*/  IADD3 R6, P6, PT, R10, R69, RZ ;  /* 0x000000450a067210 */ /* 0x000fc40007fde0ff */
[----:B-----5:R-:W-:Y:S01]  /*25a50*/  ISETP.LT.AND P0, PT, R3, UR4, !P0 ;  /* 0x0000000403007c0c */ /* 0x020fe2000c701270 */
[----:B------:R5:W-:Y:S01]  /*25a60*/  @P4 STG.E.U8 desc[UR24][R4.64], R55 ;  /* 0x0000003704004986 */ /* 0x000be2000c101118 */
[----:B------:R-:W-:Y:S01]  /*25a70*/  ISETP.GE.AND P4, PT, R7, UR13, PT ;  /* 0x0000000d07007c0c */ /* 0x000fe2000bf86270 */
[----:B------:R-:W-:Y:S01]  /*25a80*/  IMAD.X R7, R12, 0x1, R68, P6 ;  /* 0x000000010c077824 */ /* 0x000fe200030e0644 */
[----:B------:R-:W-:Y:S01]  /*25a90*/  SHF.R.S32.HI R11, RZ, 0x8, R11 ;  /* 0x00000008ff0b7819 */ /* 0x000fe2000001140b */
[----:B------:R-:W1:Y:S01]  /*25aa0*/  LDCU UR4, c[0x0][0x398] ;  /* 0x00007300ff0477ac */ /* 0x000e620008000800 */
[C---:B------:R-:W-:Y:S01]  /*25ab0*/  IADD3 R8, P6, PT, R10.reuse, R70, RZ ;  /* 0x000000460a087210 */ /* 0x040fe20007fde0ff */
[----:B------:R-:W-:Y:S01]  /*25ac0*/  VIADD R10, R10, UR30 ;  /* 0x0000001e0a0a7c36 */ /* 0x000fe20008000000 */
[----:B------:R-:W-:Y:S01]  /*25ad0*/  PRMT R13, R55, 0x9910, RZ ;  /* 0x00009910370d7816 */ /* 0x000fe200000000ff */
[----:B------:R3:W-:Y:S01]  /*25ae0*/  @P5 STG.E.U8 desc[UR24][R6.64], R11 ;  /* 0x0000000b06005986 */ /* 0x0007e2000c101118 */
[----:B0-----:R-:W-:Y:S01]  /*25af0*/  ISETP.LT.AND P5, PT, R2, UR5, !P2 ;  /* 0x0000000502007c0c */ /* 0x001fe2000d7a1270 */
[----:B------:R-:W-:Y:S01]  /*25b00*/  IMAD.X R9, R12, 0x1, R71, P6 ;  /* 0x000000010c097824 */ /* 0x000fe200030e0647 */
[----:B------:R-:W-:Y:S01]  /*25b10*/  SHF.R.S32.HI R13, RZ, 0x8, R13 ;  /* 0x00000008ff0d7819 */ /* 0x000fe2000001140d */
[----:B-----5:R-:W-:Y:S01]  /*25b20*/  VIADD R5, R0, 0x78 ;  /* 0x0000007800057836 */ /* 0x020fe20000000000 */
[----:B------:R-:W-:Y:S01]  /*25b30*/  SHF.R.S32.HI R12, RZ, 0x1f, R10 ;  /* 0x0000001fff0c7819 */ /* 0x000fe2000001140a */
[----:B------:R-:W0:Y:S01]  /*25b40*/  LDCU UR5, c[0x0][0x398] ;  /* 0x00007300ff0577ac */ /* 0x000e220008000800 */
[----:B------:R-:W-:Y:S01]  /*25b50*/  IADD3 R4, P6, PT, R10, R69, RZ ;  /* 0x000000450a047210 */ /* 0x000fe20007fde0ff */
[----:B------:R-:W-:Y:S01]  /*25b60*/  @P0 STG.E.U8 desc[UR24][R8.64], R13 ;  /* 0x0000000d08000986 */ /* 0x000fe2000c101118 */
[----:B------:R-:W-:-:S03]  /*25b70*/  ISETP.GE.AND P0, PT, R5, UR11, PT ;  /* 0x0000000b05007c0c */ /* 0x000fc6000bf06270 */
[----:B------:R-:W-:Y:S01]  /*25b80*/  IMAD.X R5, R12, 0x1, R68, P6 ;  /* 0x000000010c057824 */ /* 0x000fe200030e0644 */
[----:B---3--:R-:W-:-:S04]  /*25b90*/  PRMT R11, R15, 0x9910, RZ ;  /* 0x000099100f0b7816 */ /* 0x008fc800000000ff */
[----:B------:R2:W-:Y:S02]  /*25ba0*/  @P5 STG.E.U8 desc[UR24][R4.64], R15 ;  /* 0x0000000f04005986 */ /* 0x0005e4000c101118 */
[----:B--2---:R-:W-:Y:S02]  /*25bb0*/  F2FP.SATFINITE.E5M2.F32.PACK_AB_MERGE_C R15, R87, R86, RZ ;  /* 0x00000056570f723e */ /* 0x004fe400048060ff */
[----:B------:R-:W2:Y:S04]  /*25bc0*/  LDL.LU R86, [R1+0x1e0] ;  /* 0x0001e00001567983 */ /* 0x000ea80000300800 */
[----:B------:R-:W2:Y:S01]  /*25bd0*/  LDL.LU R87, [R1+0x1e4] ;  /* 0x0001e40001577983 */ /* 0x000ea20000300800 */
[----:B----4-:R-:W-:Y:S01]  /*25be0*/  ISETP.LT.AND P2, PT, R3, UR6, !P2 ;  /* 0x0000000603007c0c */ /* 0x010fe2000d741270 */
[----:B------:R-:W3:Y:S01]  /*25bf0*/  LDCU UR6, c[0x0][0x398] ;  /* 0x00007300ff0677ac */ /* 0x000ee20008000800 */
[C---:B------:R-:W-:Y:S01]  /*25c00*/  IADD3 R6, P6, PT, R10.reuse, R70, RZ ;  /* 0x000000460a067210 */ /* 0x040fe20007fde0ff */
[----:B------:R-:W-:Y:S01]  /*25c10*/  VIADD R10, R10, UR30 ;  /* 0x0000001e0a0a7c36 */ /* 0x000fe20008000000 */
[----:B-1----:R-:W-:Y:S01]  /*25c20*/  ISETP.LT.AND P5, PT, R2, UR4, !P1 ;  /* 0x0000000402007c0c */ /* 0x002fe2000cfa1270 */
[----:B------:R-:W-:Y:S01]  /*25c30*/  VIADD R9, R0, 0x79 ;  /* 0x0000007900097836 */ /* 0x000fe20000000000 */
[----:B------:R-:W-:Y:S01]  /*25c40*/  F2FP.SATFINITE.E5M2.F32.PACK_AB_MERGE_C R57, R57, R56, RZ ;  /* 0x000000383939723e */ /* 0x000fe200048060ff */
[----:B------:R-:W-:Y:S01]  /*25c50*/  IMAD.X R7, R12, 0x1, R71, P6 ;  /* 0x000000010c077824 */ /* 0x000fe200030e0647 */
[----:B------:R-:W-:Y:S01]  /*25c60*/  SHF.R.S32.HI R12, RZ, 0x1f, R10 ;  /* 0x0000001fff0c7819 */ /* 0x000fe2000001140a */
[----:B------:R-:W1:Y:S01]  /*25c70*/  LDCU UR4, c[0x0][0x398] ;  /* 0x00007300ff0477ac */ /* 0x000e620008000800 */
[----:B------:R-:W-:-:S02]  /*25c80*/  IADD3 R8, P6, PT, R10, R69, RZ ;  /* 0x000000450a087210 */ /* 0x000fc40007fde0ff */
[----:B0-----:R-:W-:Y:S01]  /*25c90*/  ISETP.LT.AND P1, PT, R3, UR5, !P1 ;  /* 0x0000000503007c0c */ /* 0x001fe2000cf21270 */
[----:B------:R0:W-:Y:S01]  /*25ca0*/  @P2 STG.E.U8 desc[UR24][R6.64], R57 ;  /* 0x0000003906002986 */ /* 0x0001e2000c101118 */
[----:B------:R-:W-:Y:S01]  /*25cb0*/  ISETP.GE.AND P2, PT, R9, UR17, PT ;  /* 0x0000001109007c0c */ /* 0x000fe2000bf46270 */
[----:B------:R-:W-:Y:S01]  /*25cc0*/  IMAD.X R9, R12, 0x1, R68, P6 ;  /* 0x000000010c097824 */ /* 0x000fe200030e0644 */
[----:B------:R-:W-:Y:S01]  /*25cd0*/  SHF.R.S32.HI R11, RZ, 0x8, R11 ;  /* 0x00000008ff0b7819 */ /* 0x000fe2000001140b */
[----:B------:R-:W4:Y:S01]  /*25ce0*/  LDCU UR5, c[0x0][0x398] ;  /* 0x00007300ff0577ac */ /* 0x000f220008000800 */
[C---:B------:R-:W-:Y:S01]  /*25cf0*/  IADD3 R4, P6, PT, R10.reuse, R70, RZ ;  /* 0x000000460a047210 */ /* 0x040fe20007fde0ff */
[----:B------:R-:W-:Y:S01]  /*25d00*/  VIADD R10, R10, UR30 ;  /* 0x0000001e0a0a7c36 */ /* 0x000fe20008000000 */
[----:B------:R-:W-:Y:S01]  /*25d10*/  PRMT R13, R57, 0x9910, RZ ;  /* 0x00009910390d7816 */ /* 0x000fe200000000ff */
[----:B------:R5:W-:Y:S01]  /*25d20*/  @P5 STG.E.U8 desc[UR24][R8.64], R11 ;  /* 0x0000000b08005986 */ /* 0x000be2000c101118 */
[----:B---3--:R-:W-:Y:S01]  /*25d30*/  ISETP.LT.AND P5, PT, R2, UR6, !P3 ;  /* 0x0000000602007c0c */ /* 0x008fe2000dfa1270 */
[----:B------:R-:W-:Y:S01]  /*25d40*/  IMAD.X R5, R12, 0x1, R71, P6 ;  /* 0x000000010c057824 */ /* 0x000fe200030e0647 */
[----:B------:R-:W-:Y:S01]  /*25d50*/  SHF.R.S32.HI R13, RZ, 0x8, R13 ;  /* 0x00000008ff0d7819 */ /* 0x000fe2000001140d */
[----:B0-----:R-:W-:Y:S01]  /*25d60*/  VIADD R7, R0, 0x7a ;  /* 0x0000007a00077836 */ /* 0x001fe20000000000 */
[----:B------:R-:W-:Y:S01]  /*25d70*/  SHF.R.S32.HI R12, RZ, 0x1f, R10 ;  /* 0x0000001fff0c7819 */ /* 0x000fe2000001140a */
[----:B------:R-:W0:Y:S01]  /*25d80*/  LDCU UR6, c[0x0][0x398] ;  /* 0x00007300ff0677ac */ /* 0x000e220008000800 */
[----:B------:R-:W-:Y:S01]  /*25d90*/  IADD3 R6, P6, PT, R10, R69, RZ ;  /* 0x000000450a067210 */ /* 0x000fe20007fde0ff */
[----:B------:R3:W-:Y:S01]  /*25da0*/  @P1 STG.E.U8 desc[UR24][R4.64], R13 ;  /* 0x0000000d04001986 */ /* 0x0007e2000c101118 */
[----:B------:R-:W-:-:S03]  /*25db0*/  ISETP.GE.AND P1, PT, R7, UR15, PT ;  /* 0x0000000f07007c0c */ /* 0x000fc6000bf26270 */
[----:B------:R-:W-:Y:S01]  /*25dc0*/  IMAD.X R7, R12, 0x1, R68, P6 ;  /* 0x000000010c077824 */ /* 0x000fe200030e0644 */
[----:B-----5:R-:W-:-:S04]  /*25dd0*/  PRMT R11, R15, 0x9910, RZ ;  /* 0x000099100f0b7816 */ /* 0x020fc800000000ff */
[----:B------:R2:W-:Y:S01]  /*25de0*/  @P5 STG.E.U8 desc[UR24][R6.64], R15 ;  /* 0x0000000f06005986 */ /* 0x0005e2000c101118 */
[----:B-1----:R-:W-:Y:S01]  /*25df0*/  ISETP.LT.AND P3, PT, R3, UR4, !P3 ;  /* 0x0000000403007c0c */ /* 0x002fe2000df61270 */
[----:B------:R-:W1:Y:S01]  /*25e00*/  LDCU UR4, c[0x0][0x398] ;  /* 0x00007300ff0477ac */ /* 0x000e620008000800 */
[C---:B------:R-:W-:Y:S01]  /*25e10*/  IADD3 R8, P6, PT, R10.reuse, R70, RZ ;  /* 0x000000460a087210 */ /* 0x040fe20007fde0ff */
[----:B------:R-:W-:Y:S01]  /*25e20*/  VIADD R10, R10, UR30 ;  /* 0x0000001e0a0a7c36 */ /* 0x000fe20008000000 */
[----:B----4-:R-:W-:Y:S01]  /*25e30*/  ISETP.LT.AND P5, PT, R2, UR5, !P4 ;  /* 0x0000000502007c0c */ /* 0x010fe2000e7a1270 */
[----:B---3--:R-:W-:Y:S01]  /*25e40*/  VIADD R5, R0, 0x7b ;  /* 0x0000007b00057836 */ /* 0x008fe20000000000 */
[----:B------:R-:W-:Y:S01]  /*25e50*/  F2FP.SATFINITE.E5M2.F32.PACK_AB_MERGE_C R59, R59, R58, RZ ;  /* 0x0000003a3b3b723e */ /* 0x000fe200048060ff */
[----:B------:R-:W-:Y:S01]  /*25e60*/  IMAD.X R9, R12, 0x1, R71, P6 ;  /* 0x000000010c097824 */ /* 0x000fe200030e0647 */
[----:B--2---:R-:W-:Y:S01]  /*25e70*/  F2FP.SATFINITE.E5M2.F32.PACK_AB_MERGE_C R15, R87, R86, RZ ;  /* 0x00000056570f723e */ /* 0x004fe200048060ff */
[----:B------:R-:W2:Y:S01]  /*25e80*/  LDCU UR5, c[0x0][0x398] ;  /* 0x00007300ff0577ac */ /* 0x000ea20008000800 */
[----:B------:R-:W3:Y:S04]  /*25e90*/  LDL.LU R86, [R1+0x1e8] ;  /* 0x0001e80001567983 */ /* 0x000ee80000300800 */
[----:B------:R-:W3:Y:S01]  /*25ea0*/  LDL.LU R87, [R1+0x1ec] ;  /* 0x0001ec0001577983 */ /* 0x000ee20000300800 */
[----:B------:R-:W-:-:S02]  /*25eb0*/  SHF.R.S32.HI R12, RZ, 0x1f, R10 ;  /* 0x0000001fff0c7819 */ /* 0x000fc4000001140a */
[----:B------:R-:W-:Y:S01]  /*25ec0*/  IADD3 R4, P6, PT, R10, R69, RZ ;  /* 0x000000450a047210 */ /* 0x000fe20007fde0ff */
[----:B------:R4:W-:Y:S01]  /*25ed0*/  @P3 STG.E.U8 desc[UR24][R8.64], R59 ;  /* 0x0000003b08003986 */ /* 0x0009e2000c101118 */
[----:B------:R-:W-:Y:S02]  /*25ee0*/  ISETP.GE.AND P3, PT, R5, UR21, PT ;  /* 0x0000001505007c0c */ /* 0x000fe4000bf66270 */
[----:B------:R-:W-:Y:S01]  /*25ef0*/  SHF.R.S32.HI R11, RZ, 0x8, R11 ;  /* 0x00000008ff0b7819 */ /* 0x000fe2000001140b */
[----:B------:R-:W-:Y:S01]  /*25f00*/  IMAD.X R5, R12, 0x1, R68, P6 ;  /* 0x000000010c057824 */ /* 0x000fe200030e0644 */
[----:B0-----:R-:W-:Y:S01]  /*25f10*/  ISETP.LT.AND P4, PT, R3, UR6, !P4 ;  /* 0x0000000603007c0c */ /* 0x001fe2000e781270 */
[----:B------:R-:W0:Y:S01]  /*25f20*/  LDCU UR6, c[0x0][0x398] ;  /* 0x00007300ff0677ac */ /* 0x000e220008000800 */
[C---:B------:R-:W-:Y:S01]  /*25f30*/  IADD3 R6, P6, PT, R10.reuse, R70, RZ ;  /* 0x000000460a067210 */ /* 0x040fe20007fde0ff */
[----:B------:R-:W-:Y:S01]  /*25f40*/  VIADD R10, R10, UR30 ;  /* 0x0000001e0a0a7c36 */ /* 0x000fe20008000000 */
[----:B------:R5:W-:Y:S01]  /*25f50*/  @P5 STG.E.U8 desc[UR24][R4.64], R11 ;  /* 0x0000000b04005986 */ /* 0x000be2000c101118 */
[----:B------:R-:W-:-:S02]  /*25f60*/  PRMT R13, R59, 0x9910, RZ ;  /* 0x000099103b0d7816 */ /* 0x000fc400000000ff */
[----:B-1----:R-:W-:Y:S01]  /*25f70*/  ISETP.LT.AND P5, PT, R2, UR4, !P0 ;  /* 0x0000000402007c0c */ /* 0x002fe2000c7a1270 */
[----:B------:R-:W-:Y:S01]  /*25f80*/  IMAD.X R7, R12, 0x1, R71, P6 ;  /* 0x000000010c077824 */ /* 0x000fe200030e0647 */
[----:B------:R-:W-:Y:S01]  /*25f90*/  SHF.R.S32.HI R12, RZ, 0x1f, R10 ;  /* 0x0000001fff0c7819 */ /* 0x000fe2000001140a */
[----:B------:R-:W1:Y:S01]  /*25fa0*/  LDCU UR4, c[0x0][0x398] ;  /* 0x00007300ff0477ac */ /* 0x000e620008000800 */
[----:B----4-:R-:W-:Y:S02]  /*25fb0*/  IADD3 R8, P6, PT, R10, R69, RZ ;  /* 0x000000450a087210 */ /* 0x010fe40007fde0ff */
[----:B------:R-:W-:Y:S01]  /*25fc0*/  SHF.R.S32.HI R13, RZ, 0x8, R13 ;  /* 0x00000008ff0d7819 */ /* 0x000fe2000001140d */
[----:B-----5:R-:W-:Y:S02]  /*25fd0*/  VIADD R4, R0, 0x7c ;  /* 0x0000007c00047836 */ /* 0x020fe40000000000 */
[----:B------:R-:W-:Y:S02]  /*25fe0*/  IMAD.X R9, R12, 0x1, R68, P6 ;  /* 0x000000010c097824 */ /* 0x000fe400030e0644 */
[----:B------:R4:W-:Y:S01]  /*25ff0*/  @P4 STG.E.U8 desc[UR24][R6.64], R13 ;  /* 0x0000000d06004986 */ /* 0x0009e2000c101118 */
[----:B--2---:R-:W-:Y:S01]  /*26000*/  ISETP.LT.AND P0, PT, R3, UR5, !P0 ;  /* 0x0000000503007c0c */ /* 0x004fe2000c701270 */
[----:B------:R-:W-:Y:S01]  /*26010*/  VIADD R11, R10, UR30 ;  /* 0x0000001e0a0b7c36 */ /* 0x000fe20008000000 */
[----:B------:R-:W-:Y:S01]  /*26020*/  ISETP.GE.AND P4, PT, R4, UR19, PT ;  /* 0x0000001304007c0c */ /* 0x000fe2000bf86270 */
[----:B------:R2:W-:Y:S01]  /*26030*/  @P5 STG.E.U8 desc[UR24][R8.64], R15 ;  /* 0x0000000f08005986 */ /* 0x0005e2000c101118 */
[----:B------:R-:W-:Y:S01]  /*26040*/  IADD3 R4, P6, PT, R10, R70, RZ ;  /* 0x000000460a047210 */ /* 0x000fe20007fde0ff */
[----:B------:R-:W5:Y:S01]  /*26050*/  LDCU UR5, c[0x0][0x398] ;  /* 0x00007300ff0577ac */ /* 0x000f620008000800 */
[----:B------:R-:W-:-:S02]  /*26060*/  PRMT R14, R15, 0x9910, RZ ;  /* 0x000099100f0e7816 */ /* 0x000fc400000000ff */
[----:B0-----:R-:W-:Y:S01]  /*26070*/  ISETP.LT.AND P5, PT, R2, UR6, !P2 ;  /* 0x0000000602007c0c */ /* 0x001fe2000d7a1270 */
[----:B------:R-:W-:Y:S01]  /*26080*/  IMAD.X R5, R12, 0x1, R71, P6 ;  /* 0x000000010c057824 */ /* 0x000fe200030e0647 */
[----:B------:R-:W-:Y:S01]  /*26090*/  SHF.R.S32.HI R10, RZ, 0x1f, R11 ;  /* 0x0000001fff0a7819 */ /* 0x000fe2000001140b */
[----:B----4-:R-:W-:Y:S01]  /*260a0*/  IMAD.MOV.U32 R13, RZ, RZ, R14 ;  /* 0x000000ffff0d7224 */ /* 0x010fe200078e000e */
[----:B------:R-:W-:Y:S01]  /*260b0*/  IADD3 R6, P6, PT, R11, R69, RZ ;  /* 0x000000450b067210 */ /* 0x000fe20007fde0ff */
[----:B------:R-:W0:Y:S01]  /*260c0*/  LDCU UR6, c[0x0][0x398] ;  /* 0x00007300ff0677ac */ /* 0x000e220008000800 */
[----:B------:R-:W-:Y:S01]  /*260d0*/  F2FP.SATFINITE.E5M2.F32.PACK_AB_MERGE_C R61, R61, R60, RZ ;  /* 0x0000003c3d3d723e */ /* 0x000fe200048060ff */
[----:B--2---:R-:W-:Y:S01]  /*260e0*/  VIADD R8, R0, 0x7d ;  /* 0x0000007d00087836 */ /* 0x004fe20000000000 */
[----:B------:R-:W-:Y:S01]  /*260f0*/  SHF.R.S32.HI R13, RZ, 0x8, R13 ;  /* 0x00000008ff0d7819 */ /* 0x000fe2000001140d */
[----:B------:R-:W-:Y:S02]  /*26100*/  IMAD.X R7, R10, 0x1, R68, P6 ;  /* 0x000000010a077824 */ /* 0x000fe400030e0644 */
[----:B------:R-:W-:Y:S01]  /*26110*/  @P0 STG.E.U8 desc[UR24][R4.64], R61 ;  /* 0x0000003d04000986 */ /* 0x000fe2000c101118 */
[----:B------:R-:W-:-:S02]  /*26120*/  ISETP.GE.AND P0, PT, R8, UR27, PT ;  /* 0x0000001b08007c0c */ /* 0x000fc4000bf06270 */
[C---:B------:R-:W-:Y:S01]  /*26130*/  IADD3 R8, P6, PT, R11.reuse, R70, RZ ;  /* 0x000000460b087210 */ /* 0x040fe20007fde0ff */
[----:B------:R-:W-:Y:S01]  /*26140*/  VIADD R11, R11, UR30 ;  /* 0x0000001e0b0b7c36 */ /* 0x000fe20008000000 */
[----:B------:R2:W-:Y:S01]  /*26150*/  @P5 STG.E.U8 desc[UR24][R6.64], R13 ;  /* 0x0000000d06005986 */ /* 0x0005e2000c101118 */
[----:B-1----:R-:W-:Y:S01]  /*26160*/  ISETP.LT.AND P2, PT, R3, UR4, !P2 ;  /* 0x0000000403007c0c */ /* 0x002fe2000d741270 */
[----:B------:R-:W1:Y:S01]  /*26170*/  LDCU UR4, c[0x0][0x398] ;  /* 0x00007300ff0477ac */ /* 0x000e620008000800 */
[----:B------:R-:W-:Y:S01]  /*26180*/  ISETP.LT.AND P5, PT, R2, UR7, !P1 ;  /* 0x0000000702007c0c */ /* 0x000fe2000cfa1270 */
[----:B------:R-:W-:Y:S01]  /*26190*/  IMAD.X R9, R10, 0x1, R71, P6 ;  /* 0x000000010a097824 */ /* 0x000fe200030e0647 */
[----:B------:R-:W-:Y:S02]  /*261a0*/  PRMT R15, R61, 0x9910, RZ ;  /* 0x000099103d0f7816 */ /* 0x000fe400000000ff */
[----:B---3--:R-:W-:Y:S01]  /*261b0*/  F2FP.SATFINITE.E5M2.F32.PACK_AB_MERGE_C R17, R87, R86, RZ ;  /* 0x000000565711723e */ /* 0x008fe200048060ff */
[----:B------:R-:W-:Y:S01]  /*261c0*/  VIADD R12, R0, 0x7e ;  /* 0x0000007e000c7836 */ /* 0x000fe20000000000 */
[----:B--2---:R-:W-:Y:S01]  /*261d0*/  SHF.R.S32.HI R7, RZ, 0x1f, R11 ;  /* 0x0000001fff077819 */ /* 0x004fe2000001140b */
[----:B------:R-:W2:Y:S01]  /*261e0*/  LDCU UR7, c[0x0][0x398] ;  /* 0x00007300ff0777ac */ /* 0x000ea20008000800 */
[----:B------:R-:W-:-:S02]  /*261f0*/  IADD3 R4, P6, PT, R11, R69, RZ ;  /* 0x000000450b047210 */ /* 0x000fc40007fde0ff */
[----:B------:R-:W-:-:S03]  /*26200*/  SHF.R.S32.HI R15, RZ, 0x8, R15 ;  /* 0x00000008ff0f7819 */ /* 0x000fc6000001140f */
[----:B------:R-:W-:Y:S01]  /*26210*/  IMAD.X R5, R7, 0x1, R68, P6 ;  /* 0x0000000107057824 */ /* 0x000fe200030e0644 */
[----:B------:R-:W-:Y:S01]  /*26220*/  PRMT R13, R17, 0x9910, RZ ;  /* 0x00009910110d7816 */ /* 0x000fe200000000ff */
[----:B------:R-:W-:Y:S04]  /*26230*/  @P2 STG.E.U8 desc[UR24][R8.64], R15 ;  /* 0x0000000f08002986 */ /* 0x000fe8000c101118 */
[----:B------:R3:W-:Y:S02]  /*26240*/  @P5 STG.E.U8 desc[UR24][R4.64], R17 ;  /* 0x0000001104005986 */ /* 0x0007e4000c101118 */
[----:B---3--:R-:W-:Y:S02]  /*26250*/  F2FP.SATFINITE.E5M2.F32.PACK_AB_MERGE_C R17, R93, R92, RZ ;  /* 0x0000005c5d11723e */ /* 0x008fe400048060ff */
[----:B------:R-:W3:Y:S04]  /*26260*/  LDL.LU R92, [R1+0x1f8] ;  /* 0x0001f800015c7983 */ /* 0x000ee80000300800 */
[----:B------:R-:W3:Y:S01]  /*26270*/  LDL.LU R93, [R1+0x1fc] ;  /* 0x0001fc00015d7983 */ /* 0x000ee20000300800 */
[----:B-----5:R-:W-:Y:S01]  /*26280*/  ISETP.LT.AND P1, PT, R3, UR5, !P1 ;  /* 0x0000000503007c0c */ /* 0x020fe2000cf21270 */
[----:B------:R-:W4:Y:S01]  /*26290*/  LDCU UR5, c[0x0][0x398] ;  /* 0x00007300ff0577ac */ /* 0x000f220008000800 */
[----:B------:R-:W-:Y:S01]  /*262a0*/  IADD3 R6, P6, PT, R11, R70, RZ ;  /* 0x000000460b067210 */ /* 0x000fe20007fde0ff */
[----:B------:R-:W-:Y:S01]  /*262b0*/  VIADD R0, R0, 0x7f ;  /* 0x0000007f00007836 */ /* 0x000fe20000000000 */
[----:B------:R-:W-:Y:S01]  /*262c0*/  F2FP.SATFINITE.E5M2.F32.PACK_AB_MERGE_C R63, R63, R62, RZ ;  /* 0x0000003e3f3f723e */ /* 0x000fe200048060ff */
[----:B------:R-:W-:-:S02]  /*262d0*/  VIADD R11, R11, UR30 ;  /* 0x0000001e0b0b7c36 */ /* 0x000fc40008000000 */
[----:B------:R-:W-:Y:S01]  /*262e0*/  IMAD.X R7, R7, 0x1, R71, P6 ;  /* 0x0000000107077824 */ /* 0x000fe200030e0647 */
[----:B------:R-:W-:Y:S02]  /*262f0*/  ISETP.GE.AND P5, PT, R0, UR29, PT ;  /* 0x0000001d00007c0c */ /* 0x000fe4000bfa6270 */
[----:B------:R-:W-:Y:S02]  /*26300*/  SHF.R.S32.HI R0, RZ, 0x1f, R11 ;  /* 0x0000001fff007819 */ /* 0x000fe4000001140b */
[----:B------:R-:W-:Y:S01]  /*26310*/  IADD3 R8, P6, PT, R11, R69, RZ ;  /* 0x000000450b087210 */ /* 0x000fe20007fde0ff */
[----:B------:R5:W-:Y:S01]  /*26320*/  @P1 STG.E.U8 desc[UR24][R6.64], R63 ;  /* 0x0000003f06001986 */ /* 0x000be2000c101118 */
[----:B-1----:R-:W-:Y:S01]  /*26330*/  ISETP.LT.AND P1, PT, R2, UR4, !P3 ;  /* 0x0000000402007c0c */ /* 0x002fe2000df21270 */
[----:B------:R-:W1:Y:S02]  /*26340*/  LDCU UR4, c[0x0][0x398] ;  /* 0x00007300ff0477ac */ /* 0x000e640008000800 */
[----:B------:R-:W-:Y:S01]  /*26350*/  IMAD.X R9, R0, 0x1, R68, P6 ;  /* 0x0000000100097824 */ /* 0x000fe200030e0644 */
[----:B----4-:R-:W-:Y:S01]  /*26360*/  ISETP.LT.AND P3, PT, R3, UR5, !P3 ;  /* 0x0000000503007c0c */ /* 0x010fe2000df61270 */
[----:B------:R-:W4:Y:S01]  /*26370*/  LDCU UR5, c[0x0][0x398] ;  /* 0x00007300ff0577ac */ /* 0x000f220008000800 */
[----:B------:R-:W-:-:S02]  /*26380*/  IADD3 R4, P6, PT, R11, R70, RZ ;  /* 0x000000460b047210 */ /* 0x000fc40007fde0ff */
[----:B------:R-:W-:Y:S02]  /*26390*/  PRMT R15, R63, 0x9910, RZ ;  /* 0x000099103f0f7816 */ /* 0x000fe400000000ff */
[----:B------:R-:W-:Y:S01]  /*263a0*/  SHF.R.S32.HI R13, RZ, 0x8, R13 ;  /* 0x00000008ff0d7819 */ /* 0x000fe2000001140d */
[----:B------:R-:W-:Y:S01]  /*263b0*/  VIADD R11, R11, UR30 ;  /* 0x0000001e0b0b7c36 */ /* 0x000fe20008000000 */
[----:B------:R-:W-:Y:S01]  /*263c0*/  SHF.R.S32.HI R15, RZ, 0x8, R15 ;  /* 0x00000008ff0f7819 */ /* 0x000fe2000001140f */
[----:B------:R-:W-:Y:S02]  /*263d0*/  IMAD.X R5, R0, 0x1, R71, P6 ;  /* 0x0000000100057824 */ /* 0x000fe400030e0647 */
[----:B------:R2:W-:Y:S01]  /*263e0*/  @P1 STG.E.U8 desc[UR24][R8.64], R13 ;  /* 0x0000000d08001986 */ /* 0x0005e2000c101118 */
[----:B0-----:R-:W-:Y:S01]  /*263f0*/  ISETP.LT.AND P1, PT, R2, UR6, !P4 ;  /* 0x0000000602007c0c */ /* 0x001fe2000e721270 */
[----:B------:R-:W-:Y:S01]  /*26400*/  VIADD R0, R11, UR30 ;  /* 0x0000001e0b007c36 */ /* 0x000fe20008000000 */
[----:B------:R-:W0:Y:S01]  /*26410*/  LDCU UR6, c[0x0][0x398] ;  /* 0x00007300ff0677ac */ /* 0x000e220008000800 */
[----:B------:R4:W-:Y:S01]  /*26420*/  @P3 STG.E.U8 desc[UR24][R4.64], R15 ;  /* 0x0000000f04003986 */ /* 0x0009e2000c101118 */
[----:B------:R-:W-:-:S02]  /*26430*/  SHF.R.S32.HI R10, RZ, 0x1f, R11 ;  /* 0x0000001fff0a7819 */ /* 0x000fc4000001140b */
[-C--:B-----5:R-:W-:Y:S01]  /*26440*/  IADD3 R6, P6, PT, R11, R69.reuse, RZ ;  /* 0x000000450b067210 */ /* 0x0a0fe20007fde0ff */
[----:B------:R-:W-:Y:S01]  /*26450*/  VIADD R14, R0, UR30 ;  /* 0x0000001e000e7c36 */ /* 0x000fe20008000000 */
[----:B-1----:R-:W-:Y:S01]  /*26460*/  ISETP.LT.AND P4, PT, R3, UR4, !P4 ;  /* 0x0000000403007c0c */ /* 0x002fe2000e781270 */
[----:B------:R-:W1:Y:S01]  /*26470*/  LDCU UR4, c[0x0][0x398] ;  /* 0x00007300ff0477ac */ /* 0x000e620008000800 */
[----:B--2---:R-:W-:Y:S01]  /*26480*/  IADD3 R8, P3, PT, R11, R70, RZ ;  /* 0x000000460b087210 */ /* 0x004fe20007f7e0ff */
[----:B------:R-:W-:Y:S01]  /*26490*/  IMAD.X R7, R10, 0x1, R68, P6 ;  /* 0x000000010a077824 */ /* 0x000fe200030e0644 */
[----:B------:R-:W-:Y:S01]  /*264a0*/  ISETP.GE.AND P2, PT, R12, UR23, PT ;  /* 0x000000170c007c0c */ /* 0x000fe2000bf46270 */
[----:B------:R-:W-:Y:S01]  /*264b0*/  VIADD R12, R14, UR30 ;  /* 0x0000001e0e0c7c36 */ /* 0x000fe20008000000 */
[----:B----4-:R-:W-:Y:S01]  /*264c0*/  SHF.R.S32.HI R15, RZ, 0x1f, R0 ;  /* 0x0000001fff0f7819 */ /* 0x010fe20000011400 */
[----:B------:R-:W-:Y:S01]  /*264d0*/  IMAD.X R9, R10, 0x1, R71, P3 ;  /* 0x000000010a097824 */ /* 0x000fe200018e0647 */
[----:B------:R-:W-:Y:S01]  /*264e0*/  IADD3 R4, P3, PT, R0, R69, RZ ;  /* 0x0000004500047210 */ /* 0x000fe20007f7e0ff */
[----:B------:R2:W-:Y:S01]  /*264f0*/  @P1 STG.E.U8 desc[UR24][R6.64], R17 ;  /* 0x0000001106001986 */ /* 0x0005e2000c101118 */
[----:B------:R-:W-:-:S02]  /*26500*/  F2FP.SATFINITE.E5M2.F32.PACK_AB_MERGE_C R65, R65, R64, RZ ;  /* 0x000000404141723e */ /* 0x000fc400048060ff */
[----:B------:R-:W-:Y:S01]  /*26510*/  SHF.R.S32.HI R13, RZ, 0x1f, R12 ;  /* 0x0000001fff0d7819 */ /* 0x000fe2000001140c */
[--C-:B------:R-:W-:Y:S01]  /*26520*/  IMAD.X R5, R15, 0x1, R68.reuse, P3 ;  /* 0x000000010f057824 */ /* 0x100fe200018e0644 */
[C---:B------:R-:W-:Y:S02]  /*26530*/  IADD3 R10, P1, PT, R12.reuse, R69, RZ ;  /* 0x000000450c0a7210 */ /* 0x040fe40007f3e0ff */
[----:B------:R-:W-:Y:S01]  /*26540*/  IADD3 R12, P3, PT, R12, R70, RZ ;  /* 0x000000460c0c7210 */ /* 0x000fe20007f7e0ff */
[----:B------:R4:W-:Y:S01]  /*26550*/  @P4 STG.E.U8 desc[UR24][R8.64], R65 ;  /* 0x0000004108004986 */ /* 0x0009e2000c101118 */
[C---:B------:R-:W-:Y:S01]  /*26560*/  ISETP.LT.AND P6, PT, R2.reuse, UR7, !P0 ;  /* 0x0000000702007c0c */ /* 0x040fe2000c7c1270 */
[C---:B------:R-:W-:Y:S01]  /*26570*/  IMAD.X R11, R13.reuse, 0x1, R68, P1 ;  /* 0x000000010d0b7824 */ /* 0x040fe200008e0644 */
[C---:B------:R-:W-:Y:S01]  /*26580*/  ISETP.LT.AND P4, PT, R2.reuse, UR5, !P2 ;  /* 0x0000000502007c0c */ /* 0x040fe2000d781270 */
[----:B------:R-:W-:Y:S01]  /*26590*/  IMAD.X R13, R13, 0x1, R71, P3 ;  /* 0x000000010d0d7824 */ /* 0x000fe200018e0647 */
[----:B0-----:R-:W-:-:S02]  /*265a0*/  ISETP.LT.AND P1, PT, R2, UR6, !P5 ;  /* 0x0000000602007c0c */ /* 0x001fc4000ef21270 */
[----:B------:R-:W-:Y:S02]  /*265b0*/  IADD3 R2, P3, PT, R0, R70, RZ ;  /* 0x0000004600027210 */ /* 0x000fe40007f7e0ff */
[C---:B------:R-:W-:Y:S02]  /*265c0*/  ISETP.LT.AND P0, PT, R3.reuse, UR9, !P0 ;  /* 0x0000000903007c0c */ /* 0x040fe4000c701270 */
[C---:B-1----:R-:W-:Y:S02]  /*265d0*/  ISETP.LT.AND P2, PT, R3.reuse, UR4, !P2 ;  /* 0x0000000403007c0c */ /* 0x042fe4000d741270 */
[----:B------:R-:W-:Y:S01]  /*265e0*/  ISETP.LT.AND P5, PT, R3, UR10, !P5 ;  /* 0x0000000a03007c0c */ /* 0x000fe2000efa1270 */
[----:B------:R-:W-:Y:S01]  /*265f0*/  IMAD.X R3, R15, 0x1, R71, P3 ;  /* 0x000000010f037824 */ /* 0x000fe200018e0647 */
[----:B------:R-:W-:Y:S02]  /*26600*/  SHF.R.S32.HI R0, RZ, 0x1f, R14 ;  /* 0x0000001fff007819 */ /* 0x000fe4000001140e */
[----:B--2---:R-:W-:-:S02]  /*26610*/  IADD3 R6, P3, PT, R14, R69, RZ ;  /* 0x000000450e067210 */ /* 0x004fc40007f7e0ff */
[----:B----4-:R-:W-:Y:S02]  /*26620*/  PRMT R9, R17, 0x9910, RZ ;  /* 0x0000991011097816 */ /* 0x010fe400000000ff */
[----:B------:R-:W-:Y:S01]  /*26630*/  PRMT R15, R65, 0x9910, RZ ;  /* 0x00009910410f7816 */ /* 0x000fe200000000ff */
[----:B------:R-:W-:Y:S01]  /*26640*/  IMAD.X R7, R0, 0x1, R68, P3 ;  /* 0x0000000100077824 */ /* 0x000fe200018e0644 */
[----:B------:R-:W-:Y:S02]  /*26650*/  F2FP.SATFINITE.E5M2.F32.PACK_AB_MERGE_C R67, R67, R66, RZ ;  /* 0x000000424343723e */ /* 0x000fe400048060ff */
[----:B------:R-:W-:Y:S02]  /*26660*/  IADD3 R70, P3, PT, R14, R70, RZ ;  /* 0x000000460e467210 */ /* 0x000fe40007f7e0ff */
[----:B------:R-:W-:Y:S02]  /*26670*/  SHF.R.S32.HI R9, RZ, 0x8, R9 ;  /* 0x00000008ff097819 */ /* 0x000fe40000011409 */
[----:B------:R-:W-:-:S02]  /*26680*/  SHF.R.S32.HI R15, RZ, 0x8, R15 ;  /* 0x00000008ff0f7819 */ /* 0x000fc4000001140f */
[----:B------:R-:W-:Y:S01]  /*26690*/  PRMT R19, R67, 0x9910, RZ ;  /* 0x0000991043137816 */ /* 0x000fe200000000ff */
[----:B------:R-:W-:Y:S01]  /*266a0*/  IMAD.X R71, R0, 0x1, R71, P3 ;  /* 0x0000000100477824 */ /* 0x000fe200018e0647 */
[----:B------:R0:W-:Y:S02]  /*266b0*/  @P6 STG.E.U8 desc[UR24][R4.64], R9 ;  /* 0x0000000904006986 */ /* 0x0001e4000c101118 */
[----:B------:R-:W-:Y:S02]  /*266c0*/  SHF.R.S32.HI R19, RZ, 0x8, R19 ;  /* 0x00000008ff137819 */ /* 0x000fe40000011413 */
[----:B------:R0:W-:Y:S01]  /*266d0*/  @P0 STG.E.U8 desc[UR24][R2.64], R15 ;  /* 0x0000000f02000986 */ /* 0x0001e2000c101118 */
[----:B---3--:R-:W-:-:S04]  /*266e0*/  F2FP.SATFINITE.E5M2.F32.PACK_AB_MERGE_C R21, R93, R92, RZ ;  /* 0x0000005c5d15723e */ /* 0x008fc800048060ff */
[----:B------:R-:W-:Y:S01]  /*266f0*/  PRMT R17, R21, 0x9910, RZ ;  /* 0x0000991015117816 */ /* 0x000fe200000000ff */
[----:B------:R0:W-:Y:S03]  /*26700*/  @P4 STG.E.U8 desc[UR24][R6.64], R21 ;  /* 0x0000001506004986 */ /* 0x0001e6000c101118 */
[----:B------:R-:W-:Y:S01]  /*26710*/  SHF.R.S32.HI R17, RZ, 0x8, R17 ;  /* 0x00000008ff117819 */ /* 0x000fe20000011411 */
[----:B------:R0:W-:Y:S04]  /*26720*/  @P2 STG.E.U8 desc[UR24][R70.64], R67 ;  /* 0x0000004346002986 */ /* 0x0001e8000c101118 */
[----:B------:R0:W-:Y:S04]  /*26730*/  @P1 STG.E.U8 desc[UR24][R10.64], R17 ;  /* 0x000000110a001986 */ /* 0x0001e8000c101118 */
[----:B------:R0:W-:Y:S01]  /*26740*/  @P5 STG.E.U8 desc[UR24][R12.64], R19 ;  /* 0x000000130c005986 */ /* 0x0001e2000c101118 */
[----:B------:R-:W-:Y:S06]  /*26750*/  BAR.SYNC.DEFER_BLOCKING 0x0 ;  /* 0x0000000000007b1d */ /* 0x000fec0000010000 */
[----:B------:R-:W-:Y:S05]  /*26760*/  BRA.U UP0, `(.L_x_13) ;  /* 0x0000000100a07547 */ /* 0x000fea000b800000 */
[----:B------:R-:W1:Y:S01]  /*26770*/  S2UR UR5, SR_CgaCtaId ;  /* 0x00000000000579c3 */ /* 0x000e620000008800 */
[----:B------:R-:W-:Y:S01]  /*26780*/  NOP ;  /* 0x0000000000007918 */ /* 0x000fe20000000000 */
[----:B------:R-:W-:Y:S01]  /*26790*/  UMOV UR4, 0x50 ;  /* 0x0000005000047882 */ /* 0x000fe20000000000 */
[----:B------:R-:W-:Y:S02]  /*267a0*/  IMAD.U32 R0, RZ, RZ, UR8 ;  /* 0x00000008ff007e24 */ /* 0x000fe4000f8e00ff */
[----:B0-----:R-:W-:Y:S02]  /*267b0*/  IMAD.MOV.U32 R3, RZ, RZ, 0xff ;  /* 0x000000ffff037424 */ /* 0x001fe400078e00ff */
[----:B------:R-:W-:Y:S01]  /*267c0*/  IMAD.MOV.U32 R7, RZ, RZ, 0x1 ;  /* 0x00000001ff077424 */ /* 0x000fe200078e00ff */
[----:B------:R-:W-:-:S04]  /*267d0*/  LOP3.LUT R0, R0, 0xffff, RZ, 0xc0, !PT ;  /* 0x0000ffff00007812 */ /* 0x000fc800078ec0ff */
[----:B------:R-:W-:-:S05]  /*267e0*/  SHF.R.U32.HI R0, RZ, 0x5, R0 ;  /* 0x00000005ff007819 */ /* 0x000fca0000011600 */
[----:B------:R-:W-:Y:S01]  /*267f0*/  VIADD R2, R0, 0x10 ;  /* 0x0000001000027836 */ /* 0x000fe20000000000 */
[----:B------:R-:W-:Y:S01]  /*26800*/  SHF.L.U32 R0, R3, R0, RZ ;  /* 0x0000000003007219 */ /* 0x000fe200000006ff */
[----:B-1----:R-:W-:-:S03]  /*26810*/  ULEA UR6, UR5, UR4, 0x18 ;  /* 0x0000000405067291 */ /* 0x002fc6000f8ec0ff */
[----:B------:R-:W-:-:S04]  /*26820*/  SHF.L.U32 R3, R7, R2, RZ ;  /* 0x0000000207037219 */ /* 0x000fc800000006ff */
[----:B------:R-:W-:Y:S02]  /*26830*/  LOP3.LUT R0, R3, R0, RZ, 0xfc, !PT ;  /* 0x0000000003007212 */ /* 0x000fe400078efcff */
[----:B------:R-:W0:Y:S02]  /*26840*/  LDS R5, [UR6] ;  /* 0x00000006ff057984 */ /* 0x000e240008000800 */
[C---:B------:R-:W-:Y:S02]  /*26850*/  LOP3.LUT R2, R0.reuse, 0xffff, RZ, 0xc0, !PT ;  /* 0x0000ffff00027812 */ /* 0x040fe400078ec0ff */
[----:B0-----:R-:W-:-:S04]  /*26860*/  LOP3.LUT R3, R0, 0xffff, R5, 0x80, !PT ;  /* 0x0000ffff00037812 */ /* 0x001fc800078e8005 */
[----:B------:R-:W-:-:S13]  /*26870*/  ISETP.NE.AND P0, PT, R3, R2, PT ;  /* 0x000000020300720c */ /* 0x000fda0003f05270 */
[----:B------:R-:W-:Y:S05]  /*26880*/  @P0 BRA `(.L_x_14) ;  /* 0x0000000000500947 */ /* 0x000fea0003800000 */
[----:B------:R-:W-:Y:S02]  /*26890*/  SHF.R.U32.HI R5, RZ, 0x10, R5 ;  /* 0x00000010ff057819 */ /* 0x000fe40000011605 */
[----:B------:R-:W-:-:S04]  /*268a0*/  SHF.R.U32.HI R2, RZ, 0x10, R0 ;  /* 0x00000010ff027819 */ /* 0x000fc80000011600 */
[----:B------:R-:W-:-:S04]  /*268b0*/  LOP3.LUT R5, R5, R2, RZ, 0xc0, !PT ;  /* 0x0000000205057212 */ /* 0x000fc800078ec0ff */
[----:B------:R-:W-:-:S13]  /*268c0*/  ISETP.NE.AND P0, PT, R5, R2, PT ;  /* 0x000000020500720c */ /* 0x000fda0003f05270 */
[----:B------:R-:W-:Y:S05]  /*268d0*/  @P0 BRA `(.L_x_15) ;  /* 0x0000000000300947 */ /* 0x000fea0003800000 */
[----:B------:R-:W-:Y:S01]  /*268e0*/  R2UR UR4, R0 ;  /* 0x00000000000472ca */ /* 0x000fe200000e0000 */
[----:B------:R-:W-:Y:S01]  /*268f0*/  VOTEU.ANY UR5, UPT, PT ;  /* 0x0000000000057886 */ /* 0x000fe200038e0100 */
[----:B------:R-:W0:Y:S01]  /*26900*/  S2R R0, SR_LANEID ;  /* 0x0000000000007919 */ /* 0x000e220000000000 */
[----:B------:R-:W-:-:S10]  /*26910*/  UFLO.U32 UR5, UR5 ;  /* 0x00000005000572bd */ /* 0x000fd400080e0000 */
[----:B------:R-:W-:-:S06]  /*26920*/  ULOP3.LUT UR4, URZ, UR4, URZ, 0x33, !UPT ;  /* 0x00000004ff047292 */ /* 0x000fcc000f8e33ff */
[----:B------:R-:W-:-:S04]  /*26930*/  IMAD.U32 R2, RZ, RZ, UR4 ;  /* 0x00000004ff027e24 */ /* 0x000fc8000f8e00ff */
[----:B------:R-:W1:Y:S02]  /*26940*/  REDUX UR7, R2 ;  /* 0x00000000020773c4 */ /* 0x000e640000000000 */
[----:B------:R2:W-:Y:S01]  /*26950*/  UTCATOMSWS.AND URZ, UR4 ;  /* 0x0000000400ff79e3 */ /* 0x0005e20008000000 */
[----:B0-----:R-:W-:Y:S01]  /*26960*/  ISETP.EQ.U32.AND P0, PT, R0, UR5, PT ;  /* 0x0000000500007c0c */ /* 0x001fe2000bf02070 */
[----:B-1----:R-:W-:-:S12]  /*26970*/  IMAD.U32 R0, RZ, RZ, UR7 ;  /* 0x00000007ff007e24 */ /* 0x002fd8000f8e00ff */
[----:B------:R2:W-:Y:S01]  /*26980*/  @P0 ATOMS.AND RZ, [UR6], R0 ;  /* 0x00000000ffff098c */ /* 0x0005e2000a800006 */
[----:B------:R-:W-:Y:S05]  /*26990*/  BRA `(.L_x_13) ;  /* 0x0000000000147947 */ /* 0x000fea0003800000 */
.L_x_15:
[----:B------:R-:W-:-:S07]  /*269a0*/  MOV R2, 0x269c0 ;  /* 0x000269c000027802 */ /* 0x000fce0000000f00 */
[----:B------:R-:W-:Y:S05]  /*269b0*/  CALL.REL.NOINC `($__internal_0_$__cuda_sm10x_tcgen05_guardrail_trap_col_being_dealloced_not_returned_by_alloc) ;  /* 0x00000000002c7944 */ /* 0x000fea0003c00000 */
[----:B------:R-:W-:Y:S05]  /*269c0*/  BRA `(.L_x_13) ;  /* 0x0000000000087947 */ /* 0x000fea0003800000 */
.L_x_14:
[----:B------:R-:W-:-:S07]  /*269d0*/  MOV R2, 0x269f0 ;  /* 0x000269f000027802 */ /* 0x000fce0000000f00 */
[----:B------:R-:W-:Y:S05]  /*269e0*/  CALL.REL.NOINC `($__internal_2_$__cuda_sm10x_tcgen05_guardrail_trap_unallocated_columns_being_dealloced) ;  /* 0x0000000000387944 */ /* 0x000fea0003c00000 */
.L_x_13:
[----:B------:R-:W-:Y:S01]  /*269f0*/  NOP ;  /* 0x0000000000007918 */ /* 0x000fe20000000000 */
[----:B--2---:R-:W-:Y:S05]  /*26a00*/  EXIT ;  /* 0x000000000000794d */ /* 0x004fea0003800000 */
.L_x_8:
[----:B------:R-:W0:Y:S02]  /*26a10*/  SYNCS.PHASECHK.TRANS64.TRYWAIT P2, [UR11], R8 ;  /* 0x00000008ff0075a7 */ /* 0x000e24000804110b */
[----:B0-----:R-:W-:Y:S05]  /*26a20*/  @!P2 BRA `(.L_x_8) ;  /* 0xfffffffc00f8a947 */ /* 0x001fea000383ffff */
[----:B------:R-:W-:Y:S05]  /*26a30*/  BRA `(.L_x_16) ;  /* 0xfffffedc00447947 */ /* 0x000fea000383ffff */
.L_x_12:
[----:B------:R-:W1:Y:S02]  /*26a40*/  SYNCS.PHASECHK.TRANS64.TRYWAIT P4, [UR11], R7 ;  /* 0x00000007ff0075a7 */ /* 0x000e64000808110b */
[----:B-1----:R-:W-:Y:S05]  /*26a50*/  @!P4 BRA `(.L_x_12) ;  /* 0xfffffffc00f8c947 */ /* 0x002fea000383ffff */
[----:B------:R-:W-:Y:S05]  /*26a60*/  BRA `(.L_x_11) ;  /* 0xffffff4c006c7947 */ /* 0x000fea000383ffff */
        .weak           $__internal_0_$__cuda_sm10x_tcgen05_guardrail_trap_col_being_dealloced_not_returned_by_alloc
        .type           $__internal_0_$__cuda_sm10x_tcgen05_guardrail_trap_col_being_dealloced_not_returned_by_alloc,@function
        .size           $__internal_0_$__cuda_sm10x_tcgen05_guardrail_trap_col_being_dealloced_not_returned_by_alloc,($__internal_1_$__cuda_sm10x_tcgen05_guardrail_trap_phase_invalid_during_alloc - $__internal_0_$__cuda_sm10x_tcgen05_guardrail_trap_col_being_dealloced_not_returned_by_alloc)
$__internal_0_$__cuda_sm10x_tcgen05_guardrail_trap_col_being_dealloced_not_returned_by_alloc:
[----:B------:R-:W-:Y:S05]  /*26a70*/  BPT.TRAP 0x1 ;  /* 0x000000040000795c */ /* 0x000fea0000300000 */
[----:B------:R-:W-:-:S04]  /*26a80*/  IMAD.MOV.U32 R3, RZ, RZ, 0x0 ;  /* 0x00000000ff037424 */ /* 0x000fc800078e00ff */
[----:B------:R-:W-:Y:S05]  /*26a90*/  RET.REL.NODEC R2 `(matmul_kernel) ;  /* 0xfffffd9402587950 */ /* 0x000fea0003c3ffff */
        .weak           $__internal_1_$__cuda_sm10x_tcgen05_guardrail_trap_phase_invalid_during_alloc
        .type           $__internal_1_$__cuda_sm10x_tcgen05_guardrail_trap_phase_invalid_during_alloc,@function
        .size           $__internal_1_$__cuda_sm10x_tcgen05_guardrail_trap_phase_invalid_during_alloc,($__internal_2_$__cuda_sm10x_tcgen05_guardrail_trap_unallocated_columns_being_dealloced - $__internal_1_$__cuda_sm10x_tcgen05_guardrail_trap_phase_invalid_during_alloc)
$__internal_1_$__cuda_sm10x_tcgen05_guardrail_trap_phase_invalid_during_alloc:
[----:B------:R-:W-:Y:S05]  /*26aa0*/  BPT.TRAP 0x1 ;  /* 0x000000040000795c */ /* 0x000fea0000300000 */
[----:B------:R-:W-:-:S04]  /*26ab0*/  IMAD.MOV.U32 R3, RZ, RZ, 0x0 ;  /* 0x00000000ff037424 */ /* 0x000fc800078e00ff */
[----:B------:R-:W-:Y:S05]  /*26ac0*/  RET.REL.NODEC R2 `(matmul_kernel) ;  /* 0xfffffd94024c7950 */ /* 0x000fea0003c3ffff */
        .weak           $__internal_2_$__cuda_sm10x_tcgen05_guardrail_trap_unallocated_columns_being_dealloced
        .type           $__internal_2_$__cuda_sm10x_tcgen05_guardrail_trap_unallocated_columns_being_dealloced,@function
        .size           $__internal_2_$__cuda_sm10x_tcgen05_guardrail_trap_unallocated_columns_being_dealloced,(.L_x_20 - $__internal_2_$__cuda_sm10x_tcgen05_guardrail_trap_unallocated_columns_being_dealloced)
$__internal_2_$__cuda_sm10x_tcgen05_guardrail_trap_unallocated_columns_being_dealloced:
[----:B------:R-:W-:Y:S05]  /*26ad0*/  BPT.TRAP 0x1 ;  /* 0x000000040000795c */ /* 0x000fea0000300000 */
[----:B------:R-:W-:-:S04]  /*26ae0*/  IMAD.MOV.U32 R3, RZ, RZ, 0x0 ;  /* 0x00000000ff037424 */ /* 0x000fc800078e00ff */
[----:B------:R-:W-:Y:S05]  /*26af0*/  RET.REL.NODEC R2 `(matmul_kernel) ;  /* 0xfffffd9402407950 */ /* 0x000fea0003c3ffff */
.L_x_17:
[----:B------:R-:W-:-:S00]  /*26b00*/  BRA `(.L_x_17) ;  /* 0xfffffffc00fc7947 */ /* 0x000fc0000383ffff */
[----:B------:R-:W-:-:S00]  /*26b10*/  NOP ;  /* 0x0000000000007918 */ /* 0x000fc00000000000 */
        /* <DEDUP_REMOVED lines=14> */
.L_x_20:


//--------------------- .nv.shared.matmul_kernel  --------------------------
	.section	.nv.shared.matmul_kernel,"aw",@nobits
	.sectionflags	@""
	.align	16
	.zero		1024


//--------------------- .nv.shared.reserved.0     --------------------------
	.section	.nv.shared.reserved.0,"aw",@nobits
	.align	8
	.weak		__nv_reservedSMEM_offset_0_alias
	.size		__nv_reservedSMEM_offset_0_alias, 0, 64
	.other		__nv_reservedSMEM_offset_0_alias,@"STO_CUDA_RESERVED_SHARED STV_DEFAULT"
__nv_reservedSMEM_offset_0_alias:
	.zero		0
.nv.shared.reserved.0:
	.zero		64
	.weak		__nv_reservedSMEM_allocation_phase
	.type		__nv_reservedSMEM_allocation_phase,@object
	.size		__nv_reservedSMEM_allocation_phase,(.L_0 - __nv_reservedSMEM_allocation_phase)
__nv_reservedSMEM_allocation_phase:
	.zero		1
.L_0:
	.zero		7
	.weak		__nv_reservedSMEM_devtool_atexit_pc
	.type		__nv_reservedSMEM_devtool_atexit_pc,@object
	.size		__nv_reservedSMEM_devtool_atexit_pc,(__nv_reservedSMEM_allocation_mask - __nv_reservedSMEM_devtool_atexit_pc)
__nv_reservedSMEM_devtool_atexit_pc:
	.zero		8
	.weak		__nv_reservedSMEM_allocation_mask
	.type		__nv_reservedSMEM_allocation_mask,@object
	.size		__nv_reservedSMEM_allocation_mask,(.L_2 - __nv_reservedSMEM_allocation_mask)
__nv_reservedSMEM_allocation_mask:
	.zero		4
.L_2:


//--------------------- .nv.constant0.matmul_kernel --------------------------
	.section	.nv.constant0.matmul_kernel,"a",@progbits
	.sectionflags	@""
	.align	4
.nv.constant0.matmul_kernel:
	.zero		976


//--------------------- SYMBOLS --------------------------

	.type		.nv.reservedSmem.offset0,@object
	.size		.nv.reservedSmem.offset0,0x4
	.type		.nv.reservedSmem.cap,@object
	.size		.nv.reservedSmem.cap,0x4
